def matmul_kernel(
    a_ptr,
    b_ptr,
    c_ptr,
    M,
    N,
    K,
    stride_am,
    stride_ak,
    stride_bk,
    stride_bn,
    stride_cm,
    stride_cn,
    BLOCK_M: tl.constexpr,
    BLOCK_N: tl.constexpr,
    BLOCK_K: tl.constexpr,
    GROUP_M: tl.constexpr,
):
    pid = tl.program_id(axis=0)
    num_pid_m = tl.cdiv(M, BLOCK_M)
    num_pid_n = tl.cdiv(N, BLOCK_N)
    num_pid_in_group = GROUP_M * num_pid_n
    group_id = pid // num_pid_in_group
    first_pid_m = group_id * GROUP_M
    group_size_m = min(num_pid_m - first_pid_m, GROUP_M)
    pid_m = first_pid_m + ((pid % num_pid_in_group) % group_size_m)
    pid_n = (pid % num_pid_in_group) // group_size_m

    offs_am = (pid_m * BLOCK_M + tl.arange(0, BLOCK_M)) % M
    offs_bn = (pid_n * BLOCK_N + tl.arange(0, BLOCK_N)) % N
    offs_k = tl.arange(0, BLOCK_K)
    a_ptrs = a_ptr + offs_am[:, None] * stride_am + offs_k[None, :] * stride_ak
    b_ptrs = b_ptr + offs_k[:, None] * stride_bk + offs_bn[None, :] * stride_bn

    acc = tl.zeros((BLOCK_M, BLOCK_N), dtype=tl.float32)
    for kk in range(0, tl.cdiv(K, BLOCK_K)):
        a = tl.load(a_ptrs, mask=offs_k[None, :] < K - kk * BLOCK_K, other=0.0)
        b = tl.load(b_ptrs, mask=offs_k[:, None] < K - kk * BLOCK_K, other=0.0)
        acc = tl.dot(a, b, acc)
        a_ptrs += BLOCK_K * stride_ak
        b_ptrs += BLOCK_K * stride_bk

    c = acc.to(c_ptr.dtype.element_ty)
    offs_cm = pid_m * BLOCK_M + tl.arange(0, BLOCK_M)
    offs_cn = pid_n * BLOCK_N + tl.arange(0, BLOCK_N)
    c_ptrs = c_ptr + offs_cm[:, None] * stride_cm + offs_cn[None, :] * stride_cn
    mask = (offs_cm[:, None] < M) & (offs_cn[None, :] < N)
    tl.store(c_ptrs, c, mask=mask)

# config = {"BLOCK_K": 64, "BLOCK_M": 256, "BLOCK_N": 256, "GROUP_M": 8, "arch": "sm_100", "dtype": "fp8e5m2", "num_ctas": 4, "num_stages": 3, "num_warps": 4}
# arch = sm_100


// ===== COMPILED SASS (sm_100a) =====

	.target	sm_100a

	.elftype	@"ET_EXEC"


//--------------------- .note.nv.tkinfo           --------------------------
	.section	.note.nv.tkinfo,"",@"SHT_NOTE"
	.sectionflags	@"SHF_NOTE_NV_TKINFO"
	.tkinfo
        /*0018*/ 	.word	0x00000081
        /*0030*/ 	.string	""
        /*0030*/ 	.string	"ptxas-blackwell"
        /*0030*/ 	.string	"Cuda compilation tools, release 12.9, V12.9.86"
        /*0030*/ 	.string	"Build cuda_12.9.r12.9/compiler.36037853_0"
        /*0030*/ 	.string	"-v  -suppress-debug-info  -lineinfo  -arch sm_100a "



//--------------------- .note.nv.cuver            --------------------------
	.section	.note.nv.cuver,"",@"SHT_NOTE"
	.sectionflags	@"SHF_NOTE_NV_CUVER"
        /*0018*/ 	.short	0x0001
        /*001a*/ 	.short	0x0064
        /*001c*/ 	.short	0x0001
        /*001e*/ 	.short	0x0000
        /*0020*/ 	.short	0x0001
        /*0022*/ 	.short	0x0000


//--------------------- .nv.info                  --------------------------
	.section	.nv.info,"",@"SHT_CUDA_INFO"
	.align	4


	//----- nvinfo : EIATTR_REGCOUNT
	.align		4
        /*0000*/ 	.byte	0x04, 0x2f
        /*0002*/ 	.short	(.L_4 - .L_3)
	.align		4
.L_3:
        /*0004*/ 	.word	index@(matmul_kernel)
        /*0008*/ 	.word	0x000000ff


	//----- nvinfo : EIATTR_FRAME_SIZE
	.align		4
.L_4:
        /*000c*/ 	.byte	0x04, 0x11
        /*000e*/ 	.short	(.L_6 - .L_5)
	.align		4
.L_5:
        /*0010*/ 	.word	index@($__internal_2_$__cuda_sm10x_tcgen05_guardrail_trap_unallocated_columns_being_dealloced)
        /*0014*/ 	.word	0x00000260


	//----- nvinfo : EIATTR_FRAME_SIZE
	.align		4
.L_6:
        /*0018*/ 	.byte	0x04, 0x11
        /*001a*/ 	.short	(.L_8 - .L_7)
	.align		4
.L_7:
        /*001c*/ 	.word	index@($__internal_1_$__cuda_sm10x_tcgen05_guardrail_trap_phase_invalid_during_alloc)
        /*0020*/ 	.word	0x00000260


	//----- nvinfo : EIATTR_FRAME_SIZE
	.align		4
.L_8:
        /*0024*/ 	.byte	0x04, 0x11
        /*0026*/ 	.short	(.L_10 - .L_9)
	.align		4
.L_9:
        /*0028*/ 	.word	index@($__internal_0_$__cuda_sm10x_tcgen05_guardrail_trap_col_being_dealloced_not_returned_by_alloc)
        /*002c*/ 	.word	0x00000260


	//----- nvinfo : EIATTR_FRAME_SIZE
	.align		4
.L_10:
        /*0030*/ 	.byte	0x04, 0x11
        /*0032*/ 	.short	(.L_12 - .L_11)
	.align		4
.L_11:
        /*0034*/ 	.word	index@(matmul_kernel)
        /*0038*/ 	.word	0x00000260


	//----- nvinfo : EIATTR_MIN_STACK_SIZE
	.align		4
.L_12:
        /*003c*/ 	.byte	0x04, 0x12
        /*003e*/ 	.short	(.L_14 - .L_13)
	.align		4
.L_13:
        /*0040*/ 	.word	index@(matmul_kernel)
        /*0044*/ 	.word	0x00000260
.L_14:


//--------------------- .nv.info.matmul_kernel    --------------------------
	.section	.nv.info.matmul_kernel,"",@"SHT_CUDA_INFO"
	.sectionflags	@""
	.align	4


	//----- nvinfo : EIATTR_CUDA_API_VERSION
	.align		4
        /*0000*/ 	.byte	0x04, 0x37
        /*0002*/ 	.short	(.L_16 - .L_15)
.L_15:
        /*0004*/ 	.word	0x00000081


	//----- nvinfo : EIATTR_KPARAM_INFO
	.align		4
.L_16:
        /*0008*/ 	.byte	0x04, 0x17
        /*000a*/ 	.short	(.L_18 - .L_17)
.L_17:
        /*000c*/ 	.word	0x00000000
        /*0010*/ 	.short	0x000d
        /*0012*/ 	.short	0x0048
        /*0014*/ 	.byte	0x00, 0xf4, 0x21, 0x00


	//----- nvinfo : EIATTR_KPARAM_INFO
	.align		4
.L_18:
        /*0018*/ 	.byte	0x04, 0x17
        /*001a*/ 	.short	(.L_20 - .L_19)
.L_19:
        /*001c*/ 	.word	0x00000000
        /*0020*/ 	.short	0x000c
        /*0022*/ 	.short	0x0040
        /*0024*/ 	.byte	0x00, 0xf4, 0x21, 0x00


	//----- nvinfo : EIATTR_KPARAM_INFO
	.align		4
.L_20:
        /*0028*/ 	.byte	0x04, 0x17
        /*002a*/ 	.short	(.L_22 - .L_21)
.L_21:
        /*002c*/ 	.word	0x00000000
        /*0030*/ 	.short	0x000b
        /*0032*/ 	.short	0x0038
        /*0034*/ 	.byte	0x00, 0xf0, 0x11, 0x00


	//----- nvinfo : EIATTR_KPARAM_INFO
	.align		4
.L_22:
        /*0038*/ 	.byte	0x04, 0x17
        /*003a*/ 	.short	(.L_24 - .L_23)
.L_23:
        /*003c*/ 	.word	0x00000000
        /*0040*/ 	.short	0x000a
        /*0042*/ 	.short	0x0034
        /*0044*/ 	.byte	0x00, 0xf0, 0x11, 0x00


	//----- nvinfo : EIATTR_KPARAM_INFO
	.align		4
.L_24:
        /*0048*/ 	.byte	0x04, 0x17
        /*004a*/ 	.short	(.L_26 - .L_25)
.L_25:
        /*004c*/ 	.word	0x00000000
        /*0050*/ 	.short	0x0009
        /*0052*/ 	.short	0x0030
        /*0054*/ 	.byte	0x00, 0xf0, 0x11, 0x00


	//----- nvinfo : EIATTR_KPARAM_INFO
	.align		4
.L_26:
        /*0058*/ 	.byte	0x04, 0x17
        /*005a*/ 	.short	(.L_28 - .L_27)
.L_27:
        /*005c*/ 	.word	0x00000000
        /*0060*/ 	.short	0x0008
        /*0062*/ 	.short	0x002c
        /*0064*/ 	.byte	0x00, 0xf0, 0x11, 0x00


	//----- nvinfo : EIATTR_KPARAM_INFO
	.align		4
.L_28:
        /*0068*/ 	.byte	0x04, 0x17
        /*006a*/ 	.short	(.L_30 - .L_29)
.L_29:
        /*006c*/ 	.word	0x00000000
        /*0070*/ 	.short	0x0007
        /*0072*/ 	.short	0x0028
        /*0074*/ 	.byte	0x00, 0xf0, 0x11, 0x00


	//----- nvinfo : EIATTR_KPARAM_INFO
	.align		4
.L_30:
        /*0078*/ 	.byte	0x04, 0x17
        /*007a*/ 	.short	(.L_32 - .L_31)
.L_31:
        /*007c*/ 	.word	0x00000000
        /*0080*/ 	.short	0x0006
        /*0082*/ 	.short	0x0024
        /*0084*/ 	.byte	0x00, 0xf0, 0x11, 0x00


	//----- nvinfo : EIATTR_KPARAM_INFO
	.align		4
.L_32:
        /*0088*/ 	.byte	0x04, 0x17
        /*008a*/ 	.short	(.L_34 - .L_33)
.L_33:
        /*008c*/ 	.word	0x00000000
        /*0090*/ 	.short	0x0005
        /*0092*/ 	.short	0x0020
        /*0094*/ 	.byte	0x00, 0xf0, 0x11, 0x00


	//----- nvinfo : EIATTR_KPARAM_INFO
	.align		4
.L_34:
        /*0098*/ 	.byte	0x04, 0x17
        /*009a*/ 	.short	(.L_36 - .L_35)
.L_35:
        /*009c*/ 	.word	0x00000000
        /*00a0*/ 	.short	0x0004
        /*00a2*/ 	.short	0x001c
        /*00a4*/ 	.byte	0x00, 0xf0, 0x11, 0x00


	//----- nvinfo : EIATTR_KPARAM_INFO
	.align		4
.L_36:
        /*00a8*/ 	.byte	0x04, 0x17
        /*00aa*/ 	.short	(.L_38 - .L_37)
.L_37:
        /*00ac*/ 	.word	0x00000000
        /*00b0*/ 	.short	0x0003
        /*00b2*/ 	.short	0x0018
        /*00b4*/ 	.byte	0x00, 0xf0, 0x11, 0x00


	//----- nvinfo : EIATTR_KPARAM_INFO
	.align		4
.L_38:
        /*00b8*/ 	.byte	0x04, 0x17
        /*00ba*/ 	.short	(.L_40 - .L_39)
.L_39:
        /*00bc*/ 	.word	0x00000000
        /*00c0*/ 	.short	0x0002
        /*00c2*/ 	.short	0x0010
        /*00c4*/ 	.byte	0x00, 0xf4, 0x21, 0x00


	//----- nvinfo : EIATTR_KPARAM_INFO
	.align		4
.L_40:
        /*00c8*/ 	.byte	0x04, 0x17
        /*00ca*/ 	.short	(.L_42 - .L_41)
.L_41:
        /*00cc*/ 	.word	0x00000000
        /*00d0*/ 	.short	0x0001
        /*00d2*/ 	.short	0x0008
        /*00d4*/ 	.byte	0x00, 0xf4, 0x21, 0x00


	//----- nvinfo : EIATTR_KPARAM_INFO
	.align		4
.L_42:
        /*00d8*/ 	.byte	0x04, 0x17
        /*00da*/ 	.short	(.L_44 - .L_43)
.L_43:
        /*00dc*/ 	.word	0x00000000
        /*00e0*/ 	.short	0x0000
        /*00e2*/ 	.short	0x0000
        /*00e4*/ 	.byte	0x00, 0xf4, 0x21, 0x00


	//----- nvinfo : EIATTR_EXPLICIT_CLUSTER
	.align		4
.L_44:
        /*00e8*/ 	.byte	0x01, 0x3e
	.zero		2


	//----- nvinfo : EIATTR_CTA_PER_CLUSTER
	.align		4
        /*00ec*/ 	.byte	0x04, 0x3d
        /*00ee*/ 	.short	(.L_46 - .L_45)
.L_45:
        /*00f0*/ 	.word	0x00000004
        /*00f4*/ 	.word	0x00000001
        /*00f8*/ 	.word	0x00000001


	//----- nvinfo : EIATTR_AT_ENTRY_FRAGMENTS
	.align		4
.L_46:
        /*00fc*/ 	.byte	0x04, 0x4f
        /*00fe*/ 	.short	(.L_48 - .L_47)


	//   ....[0]....
.L_47:
        /*0100*/ 	.word	0x00000004


	//----- nvinfo : EIATTR_RESERVED_SMEM_USED
	.align		4
.L_48:
        /*0104*/ 	.byte	0x01, 0x41
	.zero		2


	//----- nvinfo : EIATTR_SPARSE_MMA_MASK
	.align		4
        /*0108*/ 	.byte	0x03, 0x50
        /*010a*/ 	.short	0x0000


	//----- nvinfo : EIATTR_TCGEN05_1CTA_USED
	.align		4
        /*010c*/ 	.byte	0x01, 0x51
	.zero		2


	//----- nvinfo : EIATTR_MAXREG_COUNT
	.align		4
        /*0110*/ 	.byte	0x03, 0x1b
        /*0112*/ 	.short	0x00ff


	//----- nvinfo : EIATTR_NUM_BARRIERS
	.align		4
        /*0114*/ 	.byte	0x02, 0x4c
        /*0116*/ 	.byte	0x01
	.zero		1


	//----- nvinfo : EIATTR_ANNOTATIONS
	.align		4
        /*0118*/ 	.byte	0x04, 0x55
        /*011a*/ 	.short	(.L_50 - .L_49)


	//   ....[0]....
.L_49:
        /*011c*/ 	.word	0x00000001
        /*0120*/ 	.byte	0xe0, 0x09, 0x00, 0x00, 0x01, 0x00, 0x00, 0x00, 0x70, 0x17, 0x00, 0x00, 0x01, 0x00, 0x00, 0x00
        /* <DEDUP_REMOVED lines=150> */
        /*0a90*/ 	.byte	0xe0, 0xe1, 0x00, 0x00, 0x01, 0x00, 0x00, 0x00, 0x10, 0xe3, 0x00, 0x00


	//----- nvinfo : EIATTR_INT_WARP_WIDE_INSTR_OFFSETS
	.align		4
.L_50:
        /*0a9c*/ 	.byte	0x04, 0x31
        /*0a9e*/ 	.short	(.L_52 - .L_51)


	//   ....[0]....
.L_51:
        /*0aa0*/ 	.word	0x00001550


	//   ....[1]....
        /*0aa4*/ 	.word	0x00001590


	//   ....[2]....
        /*0aa8*/ 	.word	0x000021f0


	//   ....[3]....
        /*0aac*/ 	.word	0x00012960


	//   ....[4]....
        /*0ab0*/ 	.word	0x000129b0


	//----- nvinfo : EIATTR_COOP_GROUP_MASK_REGIDS
	.align		4
.L_52:
        /*0ab4*/ 	.byte	0x04, 0x29
        /*0ab6*/ 	.short	(.L_54 - .L_53)


	//   ....[0]....
.L_53:
        /*0ab8*/ 	.word	0xffffffff


	//   ....[1]....
        /*0abc*/ 	.word	0xffffffff


	//   ....[2]....
        /*0ac0*/ 	.word	0xffffffff


	//   ....[3]....
        /*0ac4*/ 	.word	0xffffffff


	//----- nvinfo : EIATTR_COOP_GROUP_INSTR_OFFSETS
	.align		4
.L_54:
        /*0ac8*/ 	.byte	0x04, 0x28
        /*0aca*/ 	.short	(.L_56 - .L_55)


	//   ....[0]....
.L_55:
        /*0acc*/ 	.word	0x00000080


	//   ....[1]....
        /*0ad0*/ 	.word	0x00000340


	//   ....[2]....
        /*0ad4*/ 	.word	0x000127f0


	//   ....[3]....
        /*0ad8*/ 	.word	0x00012a60


	//----- nvinfo : EIATTR_VRC_CTA_INIT_COUNT
	.align		4
.L_56:
        /*0adc*/ 	.byte	0x02, 0x4a
        /*0ade*/ 	.byte	0x80
	.zero		1


	//----- nvinfo : EIATTR_MBARRIER_INSTR_OFFSETS
	.align		4
        /*0ae0*/ 	.byte	0x04, 0x39
        /*0ae2*/ 	.short	(.L_58 - .L_57)


	//   ....[0]....
.L_57:
        /*0ae4*/ 	.word	0x00001800
        /*0ae8*/ 	.word	0x000000ff
        /*0aec*/ 	.word	0x00000000
        /*0af0*/ 	.short	0x0100
        /*0af2*/ 	.byte	0x0a
	.zero		1


	//   ....[1]....
        /*0af4*/ 	.word	0x00002420
        /*0af8*/ 	.word	0x000000ff
        /*0afc*/ 	.word	0x00008008
        /*0b00*/ 	.short	0x0100
        /*0b02*/ 	.byte	0x0d
	.zero		1


	//   ....[2]....
        /*0b04*/ 	.word	0x00009fd0
        /*0b08*/ 	.word	0x000000ff
        /*0b0c*/ 	.word	0x00000000
        /*0b10*/ 	.short	0x010a
        /*0b12*/ 	.byte	0x0a
	.zero		1


	//   ....[3]....
        /*0b14*/ 	.word	0x0000e2f0
        /*0b18*/ 	.word	0x000000ff
        /*0b1c*/ 	.word	0x00000000
        /*0b20*/ 	.short	0x010a
        /*0b22*/ 	.byte	0x0a
	.zero		1


	//   ....[4]....
        /*0b24*/ 	.word	0x0000e400
        /*0b28*/ 	.word	0x000000ff
        /*0b2c*/ 	.word	0x00008000
        /*0b30*/ 	.short	0x0108
        /*0b32*/ 	.byte	0x0d
	.zero		1


	//   ....[5]....
        /*0b34*/ 	.word	0x0000e4a0
        /*0b38*/ 	.word	0x000000ff
        /*0b3c*/ 	.word	0x00008008
        /*0b40*/ 	.short	0x0108
        /*0b42*/ 	.byte	0x0d
	.zero		1


	//   ....[6]....
        /*0b44*/ 	.word	0x00012a80
        /*0b48*/ 	.word	0x000000ff
        /*0b4c*/ 	.word	0x00000000
        /*0b50*/ 	.short	0x010a
        /*0b52*/ 	.byte	0x0a
	.zero		1


	//   ....[7]....
        /*0b54*/ 	.word	0x00012ab0
        /*0b58*/ 	.word	0x000000ff
        /*0b5c*/ 	.word	0x00000000
        /*0b60*/ 	.short	0x010a
        /*0b62*/ 	.byte	0x0a
	.zero		1


	//----- nvinfo : EIATTR_NUM_MBARRIERS
	.align		4
.L_58:
        /*0b64*/ 	.byte	0x03, 0x38
        /*0b66*/ 	.short	0x0002


	//----- nvinfo : EIATTR_EXIT_INSTR_OFFSETS
	.align		4
        /*0b68*/ 	.byte	0x04, 0x1c
        /*0b6a*/ 	.short	(.L_60 - .L_59)


	//   ....[0]....
.L_59:
        /*0b6c*/ 	.word	0x00012a70


	//----- nvinfo : EIATTR_REQNTID
	.align		4
.L_60:
        /*0b70*/ 	.byte	0x04, 0x10
        /*0b72*/ 	.short	(.L_62 - .L_61)
.L_61:
        /*0b74*/ 	.word	0x00000080
        /*0b78*/ 	.word	0x00000001
        /*0b7c*/ 	.word	0x00000001


	//----- nvinfo : EIATTR_CRS_STACK_SIZE
	.align		4
.L_62:
        /*0b80*/ 	.byte	0x04, 0x1e
        /*0b82*/ 	.short	(.L_64 - .L_63)
.L_63:
        /*0b84*/ 	.word	0x00000000


	//----- nvinfo : EIATTR_CBANK_PARAM_SIZE
	.align		4
.L_64:
        /*0b88*/ 	.byte	0x03, 0x19
        /*0b8a*/ 	.short	0x0050


	//----- nvinfo : EIATTR_PARAM_CBANK
	.align		4
        /*0b8c*/ 	.byte	0x04, 0x0a
        /*0b8e*/ 	.short	(.L_66 - .L_65)
	.align		4
.L_65:
        /*0b90*/ 	.word	index@(.nv.constant0.matmul_kernel)
        /*0b94*/ 	.short	0x0380
        /*0b96*/ 	.short	0x0050


	//----- nvinfo : EIATTR_SW_WAR
	.align		4
.L_66:
        /*0b98*/ 	.byte	0x04, 0x36
        /*0b9a*/ 	.short	(.L_68 - .L_67)
.L_67:
        /*0b9c*/ 	.word	0x00000008
.L_68:


//--------------------- .nv.compat                --------------------------
	.section	.nv.compat,"",@"SHT_CUDA_COMPAT_INFO"
	.align	4
        /*0000*/ 	.byte	0x02, 0x02, 0x02, 0x00, 0x02, 0x05, 0x05, 0x00, 0x02, 0x03, 0x00, 0x00, 0x02, 0x06, 0x01, 0x00


//--------------------- .nv.callgraph             --------------------------
	.section	.nv.callgraph,"",@"SHT_CUDA_CALLGRAPH"
	.align	4
	.sectionentsize	8
	.align		4
        /*0000*/ 	.word	0x00000000
	.align		4
        /*0004*/ 	.word	0xffffffff
	.align		4
        /*0008*/ 	.word	0x00000000
	.align		4
        /*000c*/ 	.word	0xfffffffe
	.align		4
        /*0010*/ 	.word	0x00000000
	.align		4
        /*0014*/ 	.word	0xfffffffd
	.align		4
        /*0018*/ 	.word	0x00000000
	.align		4
        /*001c*/ 	.word	0xfffffffc


//--------------------- .text.matmul_kernel       --------------------------
	.section	.text.matmul_kernel,"ax",@progbits
	.align	128
        .global         matmul_kernel
        .type           matmul_kernel,@function
        .size           matmul_kernel,(.L_x_20 - matmul_kernel)
        .other          matmul_kernel,@"STO_CUDA_ENTRY STV_DEFAULT"
matmul_kernel:
.text.matmul_kernel:
[----:B------:R-:W0:Y:S01]  /*0000*/  LDC R1, c[0x0][0x37c] ;  /* 0x0000df00ff017b82 */ /* 0x000e220000000800 */
[----:B------:R-:W1:Y:S01]  /*0010*/  S2R R186, SR_TID.X ;  /* 0x0000000000ba7919 */ /* 0x000e620000002100 */
[----:B0-----:R-:W-:Y:S01]  /*0020*/  VIADD R1, R1, 0xfffffda0 ;  /* 0xfffffda001017836 */ /* 0x001fe20000000000 */
[----:B------:R-:W0:Y:S01]  /*0030*/  LDCU.64 UR26, c[0x0][0x358] ;  /* 0x00006b00ff1a77ac */ /* 0x000e220008000a00 */
[----:B-1----:R-:W-:-:S13]  /*0040*/  ISETP.GE.U32.AND P0, PT, R186, 0x20, PT ;  /* 0x00000020ba00780c */ /* 0x002fda0003f06070 */
[----:B------:R-:W-:Y:S02]  /*0050*/  VOTEU.ANY UP0, P0 ;  /* 0x0000000000ff7886 */ /* 0x000fe40000000100 */
[----:B------:R-:W-:Y:S05]  /*0060*/  BRA.U UP0, `(.L_x_0) ;  /* 0x0000000100b87547 */ /* 0x000fea000b800000 */
[----:B------:R-:W1:Y:S01]  /*0070*/  S2UR UR6, SR_CgaCtaId ;  /* 0x00000000000679c3 */ /* 0x000e620000008800 */
[----:B------:R-:W-:Y:S01]  /*0080*/  NOP ;  /* 0x0000000000007918 */ /* 0x000fe20000000000 */
[----:B------:R-:W-:Y:S02]  /*0090*/  UMOV UR4, 0x40 ;  /* 0x0000004000047882 */ /* 0x000fe40000000000 */
[----:B-1----:R-:W-:-:S09]  /*00a0*/  ULEA UR4, UR6, UR4, 0x18 ;  /* 0x0000000406047291 */ /* 0x002fd2000f8ec0ff */
[----:B------:R-:W1:Y:S01]  /*00b0*/  LDS.U8 R0, [UR4] ;  /* 0x00000004ff007984 */ /* 0x000e620008000000 */
[----:B------:R-:W-:Y:S02]  /*00c0*/  UMOV UR4, 0x400 ;  /* 0x0000040000047882 */ /* 0x000fe40000000000 */
[----:B------:R-:W-:Y:S01]  /*00d0*/  ULEA UR4, UR6, UR4, 0x18 ;  /* 0x0000000406047291 */ /* 0x000fe2000f8ec0ff */
[----:B-1----:R-:W-:-:S13]  /*00e0*/  ISETP.NE.AND P0, PT, R0, RZ, PT ;  /* 0x000000ff0000720c */ /* 0x002fda0003f05270 */
[----:B------:R-:W-:Y:S05]  /*00f0*/  @P0 BRA `(.L_x_1) ;  /* 0x00000000007c0947 */ /* 0x000fea0003800000 */
[----:B------:R-:W-:-:S13]  /*0100*/  ELECT P0, URZ, PT ;  /* 0x0000000000ff782f */ /* 0x000fda0003800000 */
[----:B------:R-:W-:Y:S05]  /*0110*/  @!P0 BRA `(.L_x_2) ;  /* 0x0000000000848947 */ /* 0x000fea0003800000 */
[----:B------:R-:W-:Y:S01]  /*0120*/  UMOV UR5, 0x4 ;  /* 0x0000000400057882 */ /* 0x000fe20000000000 */
[----:B------:R-:W-:Y:S02]  /*0130*/  IMAD.MOV.U32 R4, RZ, RZ, 0x1 ;  /* 0x00000001ff047424 */ /* 0x000fe400078e00ff */
[----:B------:R-:W-:Y:S02]  /*0140*/  IMAD.MOV.U32 R5, RZ, RZ, 0xf ;  /* 0x0000000fff057424 */ /* 0x000fe400078e00ff */
[----:B------:R-:W-:Y:S04]  /*0150*/  DEPBAR.LE SB1, 0x36 ;  /* 0x00009d800000791a */ /* 0x000fe80000000000 */
[----:B------:R-:W1:Y:S02]  /*0160*/  UTCATOMSWS.FIND_AND_SET.ALIGN UP1, UR5, UR5 ;  /* 0x00000005000575e3 */ /* 0x000e640008020800 */
[----:B-1----:R-:W-:-:S04]  /*0170*/  PLOP3.LUT P0, PT, PT, PT, UP1, 0x80, 0x8 ;  /* 0x000000000008781c */ /* 0x002fc80003f0f018 */
[----:B------:R-:W-:-:S04]  /*0180*/  SEL R0, RZ, 0xffffffff, !P0 ;  /* 0xffffffffff007807 */ /* 0x000fc80004000000 */
[----:B------:R-:W-:Y:S01]  /*0190*/  ISETP.NE.AND P0, PT, R0, RZ, PT ;  /* 0x000000ff0000720c */ /* 0x000fe20003f05270 */
[----:B------:R-:W-:-:S12]  /*01a0*/  IMAD.U32 R0, RZ, RZ, UR5 ;  /* 0x00000005ff007e24 */ /* 0x000fd8000f8e00ff */
[----:B------:R-:W-:Y:S05]  /*01b0*/  @P0 BRA `(.L_x_3) ;  /* 0x0000000000240947 */ /* 0x000fea0003800000 */
.L_x_4:
[----:B------:R-:W-:Y:S05]  /*01c0*/  NANOSLEEP 0x64 ;  /* 0x000000640000795d */ /* 0x000fea0003800000 */
[----:B------:R-:W-:-:S05]  /*01d0*/  UMOV UR5, 0x4 ;  /* 0x0000000400057882 */ /* 0x000fca0000000000 */
[----:B------:R-:W-:Y:S04]  /*01e0*/  DEPBAR.LE SB1, 0x36 ;  /* 0x00009d800000791a */ /* 0x000fe80000000000 */
[----:B------:R-:W1:Y:S02]  /*01f0*/  UTCATOMSWS.FIND_AND_SET.ALIGN UP1, UR5, UR5 ;  /* 0x00000005000575e3 */ /* 0x000e640008020800 */
[----:B-1----:R-:W-:-:S04]  /*0200*/  PLOP3.LUT P0, PT, PT, PT, UP1, 0x80, 0x8 ;  /* 0x000000000008781c */ /* 0x002fc80003f0f018 */
[----:B------:R-:W-:-:S04]  /*0210*/  SEL R0, RZ, 0xffffffff, !P0 ;  /* 0xffffffffff007807 */ /* 0x000fc80004000000 */
[----:B------:R-:W-:Y:S01]  /*0220*/  ISETP.NE.AND P0, PT, R0, RZ, PT ;  /* 0x000000ff0000720c */ /* 0x000fe20003f05270 */
[----:B------:R-:W-:-:S12]  /*0230*/  IMAD.U32 R0, RZ, RZ, UR5 ;  /* 0x00000005ff007e24 */ /* 0x000fd8000f8e00ff */
[----:B------:R-:W-:Y:S05]  /*0240*/  @!P0 BRA `(.L_x_4) ;  /* 0xfffffffc00dc8947 */ /* 0x000fea000383ffff */
.L_x_3:
[C---:B------:R-:W-:Y:S01]  /*0250*/  VIADD R3, R0.reuse, 0x10 ;  /* 0x0000001000037836 */ /* 0x040fe20000000000 */
[----:B------:R-:W-:Y:S01]  /*0260*/  UMOV UR5, 0x50 ;  /* 0x0000005000057882 */ /* 0x000fe20000000000 */
[----:B------:R-:W-:Y:S01]  /*0270*/  SHF.L.U32 R2, R5, R0, RZ ;  /* 0x0000000005027219 */ /* 0x000fe200000006ff */
[----:B------:R-:W-:Y:S01]  /*0280*/  ULEA UR5, UR6, UR5, 0x18 ;  /* 0x0000000506057291 */ /* 0x000fe2000f8ec0ff */
[----:B------:R-:W-:Y:S01]  /*0290*/  IMAD.SHL.U32 R0, R0, 0x20, RZ ;  /* 0x0000002000007824 */ /* 0x000fe200078e00ff */
[----:B------:R-:W-:-:S04]  /*02a0*/  SHF.L.U32 R3, R4, R3, RZ ;  /* 0x0000000304037219 */ /* 0x000fc800000006ff */
[----:B------:R-:W-:-:S05]  /*02b0*/  LOP3.LUT R2, R3, R2, RZ, 0xfc, !PT ;  /* 0x0000000203027212 */ /* 0x000fca00078efcff */
[----:B------:R1:W-:Y:S04]  /*02c0*/  ATOMS.OR RZ, [UR5], R2 ;  /* 0x00000002ffff798c */ /* 0x0003e8000b000005 */
[----:B------:R1:W-:Y:S01]  /*02d0*/  STS [UR4], R0 ;  /* 0x00000000ff007988 */ /* 0x0003e20008000804 */
[----:B------:R-:W-:Y:S05]  /*02e0*/  BRA `(.L_x_2) ;  /* 0x0000000000107947 */ /* 0x000fea0003800000 */
.L_x_1:
[----:B------:R-:W-:Y:S01]  /*02f0*/  IMAD.MOV.U32 R0, RZ, RZ, -0x1 ;  /* 0xffffffffff007424 */ /* 0x000fe200078e00ff */
[----:B------:R-:W-:-:S04]  /*0300*/  MOV R2, 0x330 ;  /* 0x0000033000027802 */ /* 0x000fc80000000f00 */
[----:B------:R1:W-:Y:S03]  /*0310*/  STS [UR4], R0 ;  /* 0x00000000ff007988 */ /* 0x0003e60008000804 */
[----:B01----:R-:W-:Y:S05]  /*0320*/  CALL.REL.NOINC `($__internal_1_$__cuda_sm10x_tcgen05_guardrail_trap_phase_invalid_during_alloc) ;  /* 0x0000012400f87944 */ /* 0x003fea0003c00000 */
.L_x_2:
[----:B------:R-:W-:Y:S05]  /*0330*/  WARPSYNC.ALL ;  /* 0x0000000000007948 */ /* 0x000fea0003800000 */
[----:B------:R-:W-:Y:S01]  /*0340*/  NOP ;  /* 0x0000000000007918 */ /* 0x000fe20000000000 */
.L_x_0:
[----:B------:R-:W2:Y:S08]  /*0350*/  LDC.64 R20, c[0x0][0x398] ;  /* 0x0000e600ff147b82 */ /* 0x000eb00000000a00 */
[----:B------:R-:W3:Y:S02]  /*0360*/  S2UR UR5, SR_CgaSize ;  /* 0x00000000000579c3 */ /* 0x000ee40000008a00 */
[----:B---3--:R-:W-:-:S12]  /*0370*/  UIMAD UR5, UR5, -0xa0, URZ ;  /* 0xffffff60050578a4 */ /* 0x008fd8000f8e02ff */
[----:B------:R-:W3:Y:S01]  /*0380*/  LDCU UR5, c[0x0][UR5+0x2b0] ;  /* 0x00005600050577ac */ /* 0x000ee20008000800 */
[----:B------:R-:W4:Y:S01]  /*0390*/  S2R R11, SR_CgaCtaId ;  /* 0x00000000000b7919 */ /* 0x000f220000008800 */
[----:B------:R-:W5:Y:S01]  /*03a0*/  S2UR UR4, SR_CTAID.X ;  /* 0x00000000000479c3 */ /* 0x000f620000002500 */
[----:B-12---:R-:W-:Y:S01]  /*03b0*/  VIADD R0, R21, 0xff ;  /* 0x000000ff15007836 */ /* 0x006fe20000000000 */
[----:B------:R-:W-:-:S04]  /*03c0*/  IABS R129, R21 ;  /* 0x0000001500817213 */ /* 0x000fc80000000000 */
[----:B------:R-:W-:Y:S02]  /*03d0*/  SHF.R.S32.HI R3, RZ, 0x1f, R0 ;  /* 0x0000001fff037819 */ /* 0x000fe40000011400 */
[----:B-----5:R-:W-:Y:S01]  /*03e0*/  I2FP.F32.U32 R5, UR4 ;  /* 0x0000000400057c45 */ /* 0x020fe20008201000 */
[----:B------:R-:W1:Y:S01]  /*03f0*/  S2UR UR4, SR_CgaCtaId ;  /* 0x00000000000479c3 */ /* 0x000e620000008800 */
[----:B------:R-:W-:Y:S01]  /*0400*/  LEA.HI R3, R3, R0, RZ, 0x8 ;  /* 0x0000000003037211 */ /* 0x000fe200078f40ff */
[----:B----4-:R-:W-:Y:S02]  /*0410*/  IMAD.SHL.U32 R14, R11, 0x80, RZ ;  /* 0x000000800b0e7824 */ /* 0x010fe400078e00ff */
[----:B---3--:R-:W-:Y:S01]  /*0420*/  FMUL R5, R5, UR5 ;  /* 0x0000000505057c20 */ /* 0x008fe20008400000 */
[----:B------:R-:W-:Y:S02]  /*0430*/  SHF.R.S32.HI R3, RZ, 0x8, R3 ;  /* 0x00000008ff037819 */ /* 0x000fe40000011403 */
[----:B------:R-:W-:-:S03]  /*0440*/  LEA.HI R133, R186, R14, RZ, 0x1a ;  /* 0x0000000eba857211 */ /* 0x000fc600078fd0ff */
[----:B------:R-:W-:Y:S01]  /*0450*/  IMAD.SHL.U32 R4, R3, 0x8, RZ ;  /* 0x0000000803047824 */ /* 0x000fe200078e00ff */
[----:B------:R-:W-:Y:S04]  /*0460*/  F2I.U32.TRUNC.NTZ R5, R5 ;  /* 0x0000000500057305 */ /* 0x000fe8000020f000 */
[----:B------:R-:W-:-:S04]  /*0470*/  IABS R7, R4 ;  /* 0x0000000400077213 */ /* 0x000fc80000000000 */
[----:B------:R-:W2:Y:S08]  /*0480*/  I2F.RP R0, R7 ;  /* 0x0000000700007306 */ /* 0x000eb00000209400 */
[----:B--2---:R-:W2:Y:S02]  /*0490*/  MUFU.RCP R0, R0 ;  /* 0x0000000000007308 */ /* 0x004ea40000001000 */
[----:B--2---:R-:W-:Y:S01]  /*04a0*/  VIADD R2, R0, 0xffffffe ;  /* 0x0ffffffe00027836 */ /* 0x004fe20000000000 */
[----:B------:R-:W-:-:S05]  /*04b0*/  IABS R0, R5 ;  /* 0x0000000500007213 */ /* 0x000fca0000000000 */
[----:B------:R2:W3:Y:S02]  /*04c0*/  F2I.FTZ.U32.TRUNC.NTZ R3, R2 ;  /* 0x0000000200037305 */ /* 0x0004e4000021f000 */
[----:B--2---:R-:W-:Y:S02]  /*04d0*/  IMAD.MOV.U32 R2, RZ, RZ, RZ ;  /* 0x000000ffff027224 */ /* 0x004fe400078e00ff */
[----:B---3--:R-:W-:-:S04]  /*04e0*/  IMAD.MOV R6, RZ, RZ, -R3 ;  /* 0x000000ffff067224 */ /* 0x008fc800078e0a03 */
[----:B------:R-:W-:Y:S01]  /*04f0*/  IMAD R9, R6, R7, RZ ;  /* 0x0000000706097224 */ /* 0x000fe200078e02ff */
[----:B------:R-:W-:-:S03]  /*0500*/  IABS R6, R4 ;  /* 0x0000000400067213 */ /* 0x000fc60000000000 */
[----:B------:R-:W-:-:S04]  /*0510*/  IMAD.HI.U32 R3, R3, R9, R2 ;  /* 0x0000000903037227 */ /* 0x000fc800078e0002 */
[----:B------:R-:W-:Y:S01]  /*0520*/  IMAD.MOV R2, RZ, RZ, -R6 ;  /* 0x000000ffff027224 */ /* 0x000fe200078e0a06 */
[----:B------:R-:W-:Y:S01]  /*0530*/  MOV R6, 0x400 ;  /* 0x0000040000067802 */ /* 0x000fe20000000f00 */
[----:B------:R-:W-:-:S03]  /*0540*/  IMAD.HI.U32 R3, R3, R0, RZ ;  /* 0x0000000003037227 */ /* 0x000fc600078e00ff */
[----:B------:R-:W-:Y:S01]  /*0550*/  R2UR UR13, R6 ;  /* 0x00000000060d72ca */ /* 0x000fe200000e0000 */
[----:B------:R-:W-:Y:S01]  /*0560*/  IMAD R0, R3, R2, R0 ;  /* 0x0000000203007224 */ /* 0x000fe200078e0200 */
[----:B------:R-:W-:Y:S04]  /*0570*/  BAR.SYNC.DEFER_BLOCKING 0x0 ;  /* 0x0000000000007b1d */ /* 0x000fe80000010000 */
[----:B------:R-:W-:-:S07]  /*0580*/  ISETP.GT.U32.AND P1, PT, R7, R0, PT ;  /* 0x000000000700720c */ /* 0x000fce0003f24070 */
[----:B-1----:R-:W-:-:S06]  /*0590*/  ULEA UR13, UR4, UR13, 0x18 ;  /* 0x0000000d040d7291 */ /* 0x002fcc000f8ec0ff */
[----:B------:R-:W-:Y:S02]  /*05a0*/  @!P1 IMAD.IADD R0, R0, 0x1, -R7 ;  /* 0x0000000100009824 */ /* 0x000fe400078e0a07 */
[----:B------:R-:W-:Y:S01]  /*05b0*/  @!P1 VIADD R3, R3, 0x1 ;  /* 0x0000000103039836 */ /* 0x000fe20000000000 */
[----:B------:R-:W-:Y:S02]  /*05c0*/  ISETP.NE.AND P1, PT, R4, RZ, PT ;  /* 0x000000ff0400720c */ /* 0x000fe40003f25270 */
[----:B------:R-:W-:Y:S02]  /*05d0*/  ISETP.GE.U32.AND P0, PT, R0, R7, PT ;  /* 0x000000070000720c */ /* 0x000fe40003f06070 */
[----:B------:R-:W-:Y:S01]  /*05e0*/  LOP3.LUT R0, R5, R4, RZ, 0x3c, !PT ;  /* 0x0000000405007212 */ /* 0x000fe200078e3cff */
[----:B------:R-:W1:Y:S01]  /*05f0*/  LDS R13, [UR13] ;  /* 0x0000000dff0d7984 */ /* 0x000e620008000800 */
[----:B------:R-:W-:Y:S02]  /*0600*/  BAR.SYNC.DEFER_BLOCKING 0x0 ;  /* 0x0000000000007b1d */ /* 0x000fe40000010000 */
[----:B------:R-:W-:Y:S01]  /*0610*/  ISETP.GE.AND P2, PT, R0, RZ, PT ;  /* 0x000000ff0000720c */ /* 0x000fe20003f46270 */
[----:B------:R-:W-:-:S06]  /*0620*/  VIADD R0, R20, 0xff ;  /* 0x000000ff14007836 */ /* 0x000fcc0000000000 */
[----:B------:R-:W-:-:S04]  /*0630*/  @P0 VIADD R3, R3, 0x1 ;  /* 0x0000000103030836 */ /* 0x000fc80000000000 */
[----:B------:R-:W-:Y:S01]  /*0640*/  IMAD.MOV.U32 R2, RZ, RZ, R3 ;  /* 0x000000ffff027224 */ /* 0x000fe200078e0003 */
[----:B------:R-:W-:-:S03]  /*0650*/  SHF.R.S32.HI R3, RZ, 0x1f, R0 ;  /* 0x0000001fff037819 */ /* 0x000fc60000011400 */
[----:B------:R-:W-:Y:S01]  /*0660*/  @!P2 IMAD.MOV R2, RZ, RZ, -R2 ;  /* 0x000000ffff02a224 */ /* 0x000fe200078e0a02 */
[----:B------:R-:W-:Y:S02]  /*0670*/  @!P1 LOP3.LUT R2, RZ, R4, RZ, 0x33, !PT ;  /* 0x00000004ff029212 */ /* 0x000fe400078e33ff */
[----:B------:R-:W-:-:S03]  /*0680*/  LEA.HI R3, R3, R0, RZ, 0x8 ;  /* 0x0000000003037211 */ /* 0x000fc600078f40ff */
[----:B------:R-:W-:Y:S02]  /*0690*/  IMAD.SHL.U32 R10, R2, 0x8, RZ ;  /* 0x00000008020a7824 */ /* 0x000fe400078e00ff */
[----:B------:R-:W-:-:S03]  /*06a0*/  IMAD.MOV R2, RZ, RZ, -R2 ;  /* 0x000000ffff027224 */ /* 0x000fc600078e0a02 */
[----:B------:R-:W-:Y:S01]  /*06b0*/  LEA.HI.SX32 R3, R3, -R10, 0x18 ;  /* 0x8000000a03037211 */ /* 0x000fe200078fc2ff */
[----:B------:R-:W-:Y:S02]  /*06c0*/  IMAD R12, R4, R2, R5 ;  /* 0x00000002040c7224 */ /* 0x000fe400078e0205 */
[----:B------:R-:W-:Y:S01]  /*06d0*/  IMAD.MOV.U32 R2, RZ, RZ, RZ ;  /* 0x000000ffff027224 */ /* 0x000fe200078e00ff */
[----:B------:R-:W-:-:S04]  /*06e0*/  VIMNMX R9, PT, PT, R3, 0x8, PT ;  /* 0x0000000803097848 */ /* 0x000fc80003fe0100 */
[-C--:B------:R-:W-:Y:S02]  /*06f0*/  IABS R8, R9.reuse ;  /* 0x0000000900087213 */ /* 0x080fe40000000000 */
[----:B------:R-:W-:Y:S02]  /*0700*/  IABS R4, R9 ;  /* 0x0000000900047213 */ /* 0x000fe40000000000 */
[----:B------:R-:W2:Y:S01]  /*0710*/  I2F.RP R0, R8 ;  /* 0x0000000800007306 */ /* 0x000ea20000209400 */
[----:B-1----:R-:W-:Y:S02]  /*0720*/  R2UR UR12, R13 ;  /* 0x000000000d0c72ca */ /* 0x002fe400000e0000 */
[----:B------:R-:W-:-:S05]  /*0730*/  IMAD.MOV R4, RZ, RZ, -R4 ;  /* 0x000000ffff047224 */ /* 0x000fca00078e0a04 */
[----:B--2---:R-:W1:Y:S02]  /*0740*/  MUFU.RCP R0, R0 ;  /* 0x0000000000007308 */ /* 0x004e640000001000 */
[----:B-1----:R-:W-:Y:S01]  /*0750*/  VIADD R3, R0, 0xffffffe ;  /* 0x0ffffffe00037836 */ /* 0x002fe20000000000 */
[----:B------:R-:W-:-:S05]  /*0760*/  IABS R0, R20 ;  /* 0x0000001400007213 */ /* 0x000fca0000000000 */
[----:B------:R-:W1:Y:S02]  /*0770*/  F2I.FTZ.U32.TRUNC.NTZ R3, R3 ;  /* 0x0000000300037305 */ /* 0x000e64000021f000 */
[----:B-1----:R-:W-:-:S04]  /*0780*/  IMAD.MOV R7, RZ, RZ, -R3 ;  /* 0x000000ffff077224 */ /* 0x002fc800078e0a03 */
[----:B------:R-:W-:Y:S02]  /*0790*/  IMAD R5, R7, R8, RZ ;  /* 0x0000000807057224 */ /* 0x000fe400078e02ff */
[----:B------:R-:W1:Y:S02]  /*07a0*/  I2F.RP R7, R129 ;  /* 0x0000008100077306 */ /* 0x000e640000209400 */
[----:B------:R-:W-:Y:S01]  /*07b0*/  IMAD.HI.U32 R2, R3, R5, R2 ;  /* 0x0000000503027227 */ /* 0x000fe200078e0002 */
[----:B------:R-:W-:-:S05]  /*07c0*/  IABS R3, R12 ;  /* 0x0000000c00037213 */ /* 0x000fca0000000000 */
[----:B------:R-:W2:Y:S01]  /*07d0*/  I2F.RP R5, R0 ;  /* 0x0000000000057306 */ /* 0x000ea20000209400 */
[----:B------:R-:W-:-:S04]  /*07e0*/  IMAD.HI.U32 R2, R2, R3, RZ ;  /* 0x0000000302027227 */ /* 0x000fc800078e00ff */
[----:B------:R-:W-:Y:S01]  /*07f0*/  IMAD R3, R2, R4, R3 ;  /* 0x0000000402037224 */ /* 0x000fe200078e0203 */
[----:B------:R-:W-:Y:S02]  /*0800*/  LOP3.LUT R4, R12, R9, RZ, 0x3c, !PT ;  /* 0x000000090c047212 */ /* 0x000fe400078e3cff */
[----:B-1----:R-:W1:Y:S02]  /*0810*/  MUFU.RCP R7, R7 ;  /* 0x0000000700077308 */ /* 0x002e640000001000 */
[----:B------:R-:W-:Y:S02]  /*0820*/  ISETP.GT.U32.AND P1, PT, R8, R3, PT ;  /* 0x000000030800720c */ /* 0x000fe40003f24070 */
[----:B------:R-:W-:-:S04]  /*0830*/  ISETP.GE.AND P2, PT, R4, RZ, PT ;  /* 0x000000ff0400720c */ /* 0x000fc80003f46270 */
[----:B--2---:R-:W2:Y:S07]  /*0840*/  MUFU.RCP R5, R5 ;  /* 0x0000000500057308 */ /* 0x004eae0000001000 */
[----:B------:R-:W-:Y:S02]  /*0850*/  @!P1 IMAD.IADD R3, R3, 0x1, -R8 ;  /* 0x0000000103039824 */ /* 0x000fe400078e0a08 */
[----:B------:R-:W-:Y:S01]  /*0860*/  @!P1 VIADD R2, R2, 0x1 ;  /* 0x0000000102029836 */ /* 0x000fe20000000000 */
[----:B------:R-:W-:Y:S01]  /*0870*/  ISETP.NE.AND P1, PT, R9, RZ, PT ;  /* 0x000000ff0900720c */ /* 0x000fe20003f25270 */
[----:B-1----:R-:W-:Y:S01]  /*0880*/  VIADD R138, R7, 0xffffffe ;  /* 0x0ffffffe078a7836 */ /* 0x002fe20000000000 */
[----:B------:R-:W-:-:S03]  /*0890*/  ISETP.GE.U32.AND P0, PT, R3, R8, PT ;  /* 0x000000080300720c */ /* 0x000fc60003f06070 */
[----:B------:R1:W3:Y:S01]  /*08a0*/  F2I.FTZ.U32.TRUNC.NTZ R139, R138 ;  /* 0x0000008a008b7305 */ /* 0x0002e2000021f000 */
[----:B--2---:R-:W-:-:S07]  /*08b0*/  VIADD R6, R5, 0xffffffe ;  /* 0x0ffffffe05067836 */ /* 0x004fce0000000000 */
[----:B------:R3:W2:Y:S01]  /*08c0*/  F2I.FTZ.U32.TRUNC.NTZ R3, R6 ;  /* 0x0000000600037305 */ /* 0x0006a2000021f000 */
[----:B-1----:R-:W-:Y:S02]  /*08d0*/  IMAD.MOV.U32 R138, RZ, RZ, RZ ;  /* 0x000000ffff8a7224 */ /* 0x002fe400078e00ff */
[----:B------:R-:W-:-:S04]  /*08e0*/  @P0 VIADD R2, R2, 0x1 ;  /* 0x0000000102020836 */ /* 0x000fc80000000000 */
[----:B------:R-:W-:Y:S01]  /*08f0*/  IMAD.MOV.U32 R7, RZ, RZ, R2 ;  /* 0x000000ffff077224 */ /* 0x000fe200078e0002 */
[----:B------:R-:W-:Y:S01]  /*0900*/  SHF.R.U32.HI R2, RZ, 0x5, R186 ;  /* 0x00000005ff027819 */ /* 0x000fe200000116ba */
[----:B---3--:R-:W-:Y:S02]  /*0910*/  IMAD.MOV R6, RZ, RZ, -R139 ;  /* 0x000000ffff067224 */ /* 0x008fe400078e0a8b */
[----:B------:R-:W-:Y:S01]  /*0920*/  @!P2 IMAD.MOV R7, RZ, RZ, -R7 ;  /* 0x000000ffff07a224 */ /* 0x000fe200078e0a07 */
[----:B------:R-:W-:Y:S02]  /*0930*/  @!P1 LOP3.LUT R7, RZ, R9, RZ, 0x33, !PT ;  /* 0x00000009ff079212 */ /* 0x000fe400078e33ff */
[----:B------:R-:W-:Y:S01]  /*0940*/  R2UR UR6, R2 ;  /* 0x00000000020672ca */ /* 0x000fe200000e0000 */
[----:B--2---:R-:W-:Y:S02]  /*0950*/  IMAD.MOV R5, RZ, RZ, -R3 ;  /* 0x000000ffff057224 */ /* 0x004fe400078e0a03 */
[----:B------:R-:W-:-:S02]  /*0960*/  IMAD.MOV.U32 R2, RZ, RZ, RZ ;  /* 0x000000ffff027224 */ /* 0x000fc400078e00ff */
[----:B------:R-:W-:Y:S02]  /*0970*/  IMAD R5, R5, R0, RZ ;  /* 0x0000000005057224 */ /* 0x000fe400078e02ff */
[----:B------:R-:W-:Y:S02]  /*0980*/  IMAD.MOV R4, RZ, RZ, -R7 ;  /* 0x000000ffff047224 */ /* 0x000fe400078e0a07 */
[----:B------:R-:W-:-:S04]  /*0990*/  IMAD.HI.U32 R2, R3, R5, R2 ;  /* 0x0000000503027227 */ /* 0x000fc800078e0002 */
[----:B------:R-:W-:Y:S02]  /*09a0*/  IMAD R3, R9, R4, R12 ;  /* 0x0000000409037224 */ /* 0x000fe400078e020c */
[----:B------:R-:W-:Y:S02]  /*09b0*/  IMAD.SHL.U32 R4, R7, 0x100, RZ ;  /* 0x0000010007047824 */ /* 0x000fe400078e00ff */
[----:B------:R-:W-:Y:S02]  /*09c0*/  IMAD R5, R6, R129, RZ ;  /* 0x0000008106057224 */ /* 0x000fe400078e02ff */
[----:B------:R-:W-:Y:S01]  /*09d0*/  IMAD.IADD R3, R10, 0x1, R3 ;  /* 0x000000010a037824 */ /* 0x000fe200078e0203 */
[----:B------:R1:W-:Y:S01]  /*09e0*/  STL [R1+0x158], R4 ;  /* 0x0001580401007387 */ /* 0x0003e20000100800 */
[----:B------:R-:W-:Y:S01]  /*09f0*/  IMAD.HI.U32 R138, R139, R5, R138 ;  /* 0x000000058b8a7227 */ /* 0x000fe200078e008a */
[----:B------:R-:W-:Y:S01]  /*0a00*/  LOP3.LUT R133, R4, 0x81, R133, 0xf8, !PT ;  /* 0x0000008104857812 */ /* 0x000fe200078ef885 */
[----:B------:R-:W-:Y:S06]  /*0a10*/  BRA.U UP0, `(.L_x_5) ;  /* 0x0000000100187547 */ /* 0x000fec000b800000 */
[----:B------:R-:W-:Y:S01]  /*0a20*/  ELECT P0, URZ, PT ;  /* 0x0000000000ff782f */ /* 0x000fe20003800000 */
[----:B-1----:R-:W-:Y:S01]  /*0a30*/  IMAD.MOV.U32 R4, RZ, RZ, 0x1 ;  /* 0x00000001ff047424 */ /* 0x002fe200078e00ff */
[----:B------:R-:W-:Y:S11]  /*0a40*/  UVIRTCOUNT.DEALLOC.SMPOOL 0x80 ;  /* 0x000000800000784c */ /* 0x000ff60000000000 */
[----:B------:R-:W-:-:S04]  /*0a50*/  @P0 MOV R6, 0x40 ;  /* 0x0000004000060802 */ /* 0x000fc80000000f00 */
[----:B------:R-:W-:-:S05]  /*0a60*/  @P0 LEA R5, R11, R6, 0x18 ;  /* 0x000000060b050211 */ /* 0x000fca00078ec0ff */
[----:B------:R2:W-:Y:S02]  /*0a70*/  @P0 STS.U8 [R5], R4 ;  /* 0x0000000405000388 */ /* 0x0005e40000000000 */
.L_x_5:
[----:B------:R-:W-:Y:S01]  /*0a80*/  LOP3.LUT R132, R133, 0x2, RZ, 0xfc, !PT ;  /* 0x0000000285847812 */ /* 0x000fe200078efcff */
[----:B-12---:R-:W-:Y:S01]  /*0a90*/  IMAD.SHL.U32 R4, R11, 0x40, RZ ;  /* 0x000000400b047824 */ /* 0x006fe200078e00ff */
[C---:B------:R-:W-:Y:S01]  /*0aa0*/  LOP3.LUT R127, R133.reuse, 0xc, RZ, 0xfc, !PT ;  /* 0x0000000c857f7812 */ /* 0x040fe200078efcff */
[----:B------:R-:W-:Y:S01]  /*0ab0*/  USHF.L.U32 UR4, UR6, 0x15, URZ ;  /* 0x0000001506047899 */ /* 0x000fe200080006ff */
[----:B------:R-:W-:Y:S01]  /*0ac0*/  IABS R124, R132 ;  /* 0x00000084007c7213 */ /* 0x000fe20000000000 */
[----:B------:R-:W1:Y:S01]  /*0ad0*/  LDC R182, c[0x0][0x3a0] ;  /* 0x0000e800ffb67b82 */ /* 0x000e620000000800 */
[C---:B------:R-:W-:Y:S01]  /*0ae0*/  LOP3.LUT R131, R133.reuse, 0x4, RZ, 0xfc, !PT ;  /* 0x0000000485837812 */ /* 0x040fe200078efcff */
[----:B------:R-:W-:Y:S01]  /*0af0*/  ULOP3.LUT UR4, UR4, 0x600000, URZ, 0xc0, !UPT ;  /* 0x0060000004047892 */ /* 0x000fe2000f8ec0ff */
[----:B------:R-:W-:Y:S01]  /*0b00*/  IABS R110, R127 ;  /* 0x0000007f006e7213 */ /* 0x000fe20000000000 */
[C---:B------:R-:W-:Y:S01]  /*0b10*/  IMAD.HI.U32 R6, R138.reuse, R124, RZ ;  /* 0x0000007c8a067227 */ /* 0x040fe200078e00ff */
[----:B------:R-:W-:Y:S01]  /*0b20*/  IABS R121, R131 ;  /* 0x0000008300797213 */ /* 0x000fe20000000000 */
[----:B------:R-:W-:Y:S01]  /*0b30*/  UIADD3 UR14, UPT, UPT, UR12, UR4, URZ ;  /* 0x000000040c0e7290 */ /* 0x000fe2000fffe0ff */
[C---:B------:R-:W-:Y:S01]  /*0b40*/  LOP3.LUT R118, R133.reuse, 0xe, RZ, 0xfc, !PT ;  /* 0x0000000e85767812 */ /* 0x040fe200078efcff */
[----:B------:R-:W-:Y:S01]  /*0b50*/  IMAD.MOV R6, RZ, RZ, -R6 ;  /* 0x000000ffff067224 */ /* 0x000fe200078e0a06 */
[----:B------:R-:W-:Y:S01]  /*0b60*/  LOP3.LUT R112, R133, 0x16, RZ, 0xfc, !PT ;  /* 0x0000001685707812 */ /* 0x000fe200078efcff */
[C---:B------:R-:W-:Y:S01]  /*0b70*/  IMAD.HI.U32 R7, R138.reuse, R121, RZ ;  /* 0x000000798a077227 */ /* 0x040fe200078e00ff */
[----:B------:R-:W-:Y:S01]  /*0b80*/  IABS R128, R133 ;  /* 0x0000008500807213 */ /* 0x000fe20000000000 */
[----:B------:R-:W2:Y:S01]  /*0b90*/  LDCU UR7, c[0x0][0x3a4] ;  /* 0x00007480ff0777ac */ /* 0x000ea20008000800 */
[----:B------:R-:W-:Y:S01]  /*0ba0*/  IABS R109, R118 ;  /* 0x00000076006d7213 */ /* 0x000fe20000000000 */
[----:B------:R-:W-:Y:S01]  /*0bb0*/  IMAD R124, R129, R6, R124 ;  /* 0x00000006817c7224 */ /* 0x000fe200078e027c */
[----:B------:R-:W-:Y:S01]  /*0bc0*/  IABS R102, R112 ;  /* 0x0000007000667213 */ /* 0x000fe20000000000 */
[C---:B------:R-:W-:Y:S01]  /*0bd0*/  IMAD.HI.U32 R6, R138.reuse, R110, RZ ;  /* 0x0000006e8a067227 */ /* 0x040fe200078e00ff */
[C---:B------:R-:W-:Y:S01]  /*0be0*/  LOP3.LUT R113, R133.reuse, 0x18, RZ, 0xfc, !PT ;  /* 0x0000001885717812 */ /* 0x040fe200078efcff */
[----:B------:R-:W-:Y:S01]  /*0bf0*/  STTM.x128 tmem[UR14], RZ ;  /* 0x000000ff000079ed */ /* 0x000fe200083c000e */
[C---:B------:R-:W-:Y:S01]  /*0c00*/  LOP3.LUT R126, R133.reuse, 0xa, RZ, 0xfc, !PT ;  /* 0x0000000a857e7812 */ /* 0x040fe200078efcff */
[----:B------:R-:W-:Y:S01]  /*0c10*/  IMAD.MOV R6, RZ, RZ, -R6 ;  /* 0x000000ffff067224 */ /* 0x000fe200078e0a06 */
[----:B------:R-:W-:Y:S01]  /*0c20*/  IABS R98, R113 ;  /* 0x0000007100627213 */ /* 0x000fe20000000000 */
[----:B------:R-:W-:Y:S01]  /*0c30*/  IMAD.MOV R10, RZ, RZ, -R7 ;  /* 0x000000ffff0a7224 */ /* 0x000fe200078e0a07 */
[----:B------:R-:W-:Y:S01]  /*0c40*/  LOP3.LUT R100, R133, 0x20, RZ, 0xfc, !PT ;  /* 0x0000002085647812 */ /* 0x000fe200078efcff */
[----:B------:R-:W-:Y:S01]  /*0c50*/  IMAD R110, R129, R6, R110 ;  /* 0x00000006816e7224 */ /* 0x000fe200078e026e */
[----:B------:R-:W-:Y:S01]  /*0c60*/  IABS R114, R126 ;  /* 0x0000007e00727213 */ /* 0x000fe20000000000 */
[C---:B------:R-:W-:Y:S01]  /*0c70*/  IMAD.HI.U32 R5, R138.reuse, R128, RZ ;  /* 0x000000808a057227 */ /* 0x040fe200078e00ff */
[----:B------:R-:W-:Y:S01]  /*0c80*/  IABS R91, R100 ;  /* 0x00000064005b7213 */ /* 0x000fe20000000000 */
[----:B------:R-:W3:Y:S01]  /*0c90*/  FENCE.VIEW.ASYNC.T ;  /* 0x00000000000073c6 */ /* 0x000ee20000000200 */
[C---:B------:R-:W-:Y:S01]  /*0ca0*/  LOP3.LUT R101, R133.reuse, 0x22, RZ, 0xfc, !PT ;  /* 0x0000002285657812 */ /* 0x040fe200078efcff */
[C---:B------:R-:W-:Y:S01]  /*0cb0*/  IMAD.HI.U32 R7, R138.reuse, R109, RZ ;  /* 0x0000006d8a077227 */ /* 0x040fe200078e00ff */
[C---:B------:R-:W-:Y:S01]  /*0cc0*/  LOP3.LUT R111, R133.reuse, 0x14, RZ, 0xfc, !PT ;  /* 0x00000014856f7812 */ /* 0x040fe200078efcff */
[----:B------:R-:W-:Y:S01]  /*0cd0*/  UMOV UR5, 0x1 ;  /* 0x0000000100057882 */ /* 0x000fe20000000000 */
[----:B------:R-:W-:Y:S01]  /*0ce0*/  IABS R90, R101 ;  /* 0x00000065005a7213 */ /* 0x000fe20000000000 */
[----:B------:R-:W-:Y:S01]  /*0cf0*/  IMAD.HI.U32 R6, R138, R102, RZ ;  /* 0x000000668a067227 */ /* 0x000fe200078e00ff */
[----:B------:R-:W-:Y:S01]  /*0d00*/  LOP3.LUT R93, R133, 0x2a, RZ, 0xfc, !PT ;  /* 0x0000002a855d7812 */ /* 0x000fe200078efcff */
[----:B------:R-:W-:Y:S01]  /*0d10*/  UIADD3 UR10, UPT, UPT, UR13, 0x8000, URZ ;  /* 0x000080000d0a7890 */ /* 0x000fe2000fffe0ff */
[----:B------:R-:W-:Y:S01]  /*0d20*/  IABS R103, R111 ;  /* 0x0000006f00677213 */ /* 0x000fe20000000000 */
[----:B------:R-:W-:Y:S01]  /*0d30*/  IMAD R121, R129, R10, R121 ;  /* 0x0000000a81797224 */ /* 0x000fe200078e0279 */
[----:B------:R-:W-:Y:S01]  /*0d40*/  IABS R80, R93 ;  /* 0x0000005d00507213 */ /* 0x000fe20000000000 */
[----:B------:R-:W-:Y:S01]  /*0d50*/  IMAD.MOV R5, RZ, RZ, -R5 ;  /* 0x000000ffff057224 */ /* 0x000fe200078e0a05 */
[C---:B------:R-:W-:Y:S01]  /*0d60*/  LOP3.LUT R125, R133.reuse, 0x8, RZ, 0xfc, !PT ;  /* 0x00000008857d7812 */ /* 0x040fe200078efcff */
[----:B------:R-:W-:Y:S01]  /*0d70*/  IMAD.MOV R10, RZ, RZ, -R7 ;  /* 0x000000ffff0a7224 */ /* 0x000fe200078e0a07 */
[----:B------:R-:W-:Y:S01]  /*0d80*/  LOP3.LUT R86, R133, 0x2c, RZ, 0xfc, !PT ;  /* 0x0000002c85567812 */ /* 0x000fe200078efcff */
[----:B------:R-:W-:Y:S01]  /*0d90*/  IMAD.MOV R6, RZ, RZ, -R6 ;  /* 0x000000ffff067224 */ /* 0x000fe200078e0a06 */
[----:B------:R-:W-:Y:S01]  /*0da0*/  LOP3.LUT R4, R4, 0x80, RZ, 0xc0, !PT ;  /* 0x0000008004047812 */ /* 0x000fe200078ec0ff */
[C---:B------:R-:W-:Y:S01]  /*0db0*/  IMAD.HI.U32 R7, R138.reuse, R98, RZ ;  /* 0x000000628a077227 */ /* 0x040fe200078e00ff */
[----:B------:R-:W-:Y:S01]  /*0dc0*/  IABS R115, R125 ;  /* 0x0000007d00737213 */ /* 0x000fe20000000000 */
[----:B------:R-:W4:Y:S01]  /*0dd0*/  LDC.64 R122, c[0x0][0x3a8] ;  /* 0x0000ea00ff7a7b82 */ /* 0x000f220000000a00 */
[----:B------:R-:W-:Y:S01]  /*0de0*/  IABS R79, R86 ;  /* 0x00000056004f7213 */ /* 0x000fe20000000000 */
[----:B------:R-:W-:Y:S01]  /*0df0*/  IMAD R128, R129, R5, R128 ;  /* 0x0000000581807224 */ /* 0x000fe200078e0280 */
[----:B------:R-:W-:Y:S01]  /*0e00*/  LOP3.LUT R81, R133, 0x34, RZ, 0xfc, !PT ;  /* 0x0000003485517812 */ /* 0x000fe200078efcff */
[----:B------:R-:W-:Y:S01]  /*0e10*/  IMAD R102, R129, R6, R102 ;  /* 0x0000000681667224 */ /* 0x000fe200078e0266 */
[C---:B------:R-:W-:Y:S01]  /*0e20*/  LOP3.LUT R78, R133.reuse, 0x36, RZ, 0xfc, !PT ;  /* 0x00000036854e7812 */ /* 0x040fe200078efcff */
[C---:B------:R-:W-:Y:S01]  /*0e30*/  IMAD.HI.U32 R5, R138.reuse, R114, RZ ;  /* 0x000000728a057227 */ /* 0x040fe200078e00ff */
[----:B------:R-:W-:Y:S01]  /*0e40*/  IABS R75, R81 ;  /* 0x00000051004b7213 */ /* 0x000fe20000000000 */
[----:B------:R-:W5:Y:S01]  /*0e50*/  LDCU.128 UR20, c[0x0][0x380] ;  /* 0x00007000ff1477ac */ /* 0x000f620008000c00 */
[C---:B------:R-:W-:Y:S01]  /*0e60*/  LOP3.LUT R120, R133.reuse, 0x12, RZ, 0xfc, !PT ;  /* 0x0000001285787812 */ /* 0x040fe200078efcff */
[----:B------:R-:W-:Y:S01]  /*0e70*/  IMAD.MOV R7, RZ, RZ, -R7 ;  /* 0x000000ffff077224 */ /* 0x000fe200078e0a07 */
[----:B------:R-:W-:Y:S01]  /*0e80*/  IABS R64, R78 ;  /* 0x0000004e00407213 */ /* 0x000fe20000000000 */
[C---:B------:R-:W-:Y:S01]  /*0e90*/  IMAD.HI.U32 R6, R138.reuse, R91, RZ ;  /* 0x0000005b8a067227 */ /* 0x040fe200078e00ff */
[----:B------:R-:W-:Y:S01]  /*0ea0*/  IABS R104, R120 ;  /* 0x0000007800687213 */ /* 0x000fe20000000000 */
[----:B------:R-:W0:Y:S01]  /*0eb0*/  LDCU UR37, c[0x0][0x3b0] ;  /* 0x00007600ff2577ac */ /* 0x000e220008000800 */
[C---:B------:R-:W-:Y:S01]  /*0ec0*/  LOP3.LUT R65, R133.reuse, 0x3e, RZ, 0xfc, !PT ;  /* 0x0000003e85417812 */ /* 0x040fe200078efcff */
[----:B------:R-:W-:Y:S01]  /*0ed0*/  IMAD.MOV R5, RZ, RZ, -R5 ;  /* 0x000000ffff057224 */ /* 0x000fe200078e0a05 */
[----:B------:R-:W-:Y:S01]  /*0ee0*/  LOP3.LUT R66, R133, 0x40, RZ, 0xfc, !PT ;  /* 0x0000004085427812 */ /* 0x000fe200078efcff */
[----:B------:R-:W-:Y:S01]  /*0ef0*/  IMAD R98, R129, R7, R98 ;  /* 0x0000000781627224 */ /* 0x000fe200078e0262 */
[----:B------:R-:W-:Y:S01]  /*0f00*/  IABS R57, R65 ;  /* 0x0000004100397213 */ /* 0x000fe20000000000 */
[----:B------:R-:W-:Y:S01]  /*0f10*/  IMAD.MOV R6, RZ, RZ, -R6 ;  /* 0x000000ffff067224 */ /* 0x000fe200078e0a06 */
[C---:B------:R-:W-:Y:S01]  /*0f20*/  LOP3.LUT R107, R133.reuse, 0x1c, RZ, 0xfc, !PT ;  /* 0x0000001c856b7812 */ /* 0x040fe200078efcff */
[C---:B------:R-:W-:Y:S01]  /*0f30*/  IMAD.HI.U32 R7, R138.reuse, R90, RZ ;  /* 0x0000005a8a077227 */ /* 0x040fe200078e00ff */
[----:B------:R-:W-:Y:S01]  /*0f40*/  IABS R58, R66 ;  /* 0x00000042003a7213 */ /* 0x000fe20000000000 */
[----:B------:R-:W0:Y:S01]  /*0f50*/  LDCU UR39, c[0x0][0x3b0] ;  /* 0x00007600ff2777ac */ /* 0x000e220008000800 */
[----:B------:R-:W-:Y:S01]  /*0f60*/  LOP3.LUT R105, R133, 0x1e, RZ, 0xfc, !PT ;  /* 0x0000001e85697812 */ /* 0x000fe200078efcff */
[C---:B------:R-:W-:Y:S01]  /*0f70*/  IMAD R114, R129.reuse, R5, R114 ;  /* 0x0000000581727224 */ /* 0x040fe200078e0272 */
[----:B------:R-:W-:Y:S01]  /*0f80*/  IABS R96, R107 ;  /* 0x0000006b00607213 */ /* 0x000fe20000000000 */
[----:B------:R-:W-:Y:S01]  /*0f90*/  IMAD R91, R129, R6, R91 ;  /* 0x00000006815b7224 */ /* 0x000fe200078e025b */
[C---:B------:R-:W-:Y:S01]  /*0fa0*/  LOP3.LUT R61, R133.reuse, 0x48, RZ, 0xfc, !PT ;  /* 0x00000048853d7812 */ /* 0x040fe200078efcff */
[C---:B------:R-:W-:Y:S01]  /*0fb0*/  IMAD.HI.U32 R5, R138.reuse, R103, RZ ;  /* 0x000000678a057227 */ /* 0x040fe200078e00ff */
[C---:B------:R-:W-:Y:S01]  /*0fc0*/  LOP3.LUT R53, R133.reuse, 0x4a, RZ, 0xfc, !PT ;  /* 0x0000004a85357812 */ /* 0x040fe200078efcff */
[----:B------:R-:W0:Y:S01]  /*0fd0*/  LDCU UR11, c[0x0][0x3b0] ;  /* 0x00007600ff0b77ac */ /* 0x000e220008000800 */
[----:B------:R-:W-:Y:S01]  /*0fe0*/  IABS R92, R105 ;  /* 0x00000069005c7213 */ /* 0x000fe20000000000 */
[----:B------:R-:W-:Y:S01]  /*0ff0*/  IMAD.MOV R7, RZ, RZ, -R7 ;  /* 0x000000ffff077224 */ /* 0x000fe200078e0a07 */
[----:B------:R-:W-:Y:S01]  /*1000*/  IABS R46, R61 ;  /* 0x0000003d002e7213 */ /* 0x000fe20000000000 */
[C---:B------:R-:W-:Y:S01]  /*1010*/  IMAD.HI.U32 R6, R138.reuse, R80, RZ ;  /* 0x000000508a067227 */ /* 0x040fe200078e00ff */
[----:B------:R-:W-:Y:S01]  /*1020*/  LOP3.LUT R94, R133, 0x26, RZ, 0xfc, !PT ;  /* 0x00000026855e7812 */ /* 0x000fe200078efcff */
[----:B------:R-:W0:Y:S01]  /*1030*/  LDCU UR16, c[0x0][0x3b0] ;  /* 0x00007600ff1077ac */ /* 0x000e220008000800 */
[----:B------:R-:W-:Y:S01]  /*1040*/  IABS R45, R53 ;  /* 0x00000035002d7213 */ /* 0x000fe20000000000 */
[----:B------:R-:W-:Y:S01]  /*1050*/  IMAD R109, R129, R10, R109 ;  /* 0x0000000a816d7224 */ /* 0x000fe200078e026d */
[----:B------:R-:W-:Y:S01]  /*1060*/  LOP3.LUT R49, R133, 0x54, RZ, 0xfc, !PT ;  /* 0x0000005485317812 */ /* 0x000fe200078efcff */
[----:B------:R-:W-:Y:S01]  /*1070*/  IMAD R3, R3, 0x100, R4 ;  /* 0x0000010003037824 */ /* 0x000fe200078e0204 */
[----:B------:R-:W-:Y:S01]  /*1080*/  LOP3.LUT R95, R133, 0x28, RZ, 0xfc, !PT ;  /* 0x00000028855f7812 */ /* 0x000fe200078efcff */
[----:B------:R-:W-:Y:S01]  /*1090*/  IMAD.MOV R10, RZ, RZ, -R5 ;  /* 0x000000ffff0a7224 */ /* 0x000fe200078e0a05 */
[----:B------:R-:W-:Y:S01]  /*10a0*/  IABS R88, R94 ;  /* 0x0000005e00587213 */ /* 0x000fe20000000000 */
[----:B------:R-:W-:Y:S01]  /*10b0*/  IMAD R90, R129, R7, R90 ;  /* 0x00000007815a7224 */ /* 0x000fe200078e025a */
[C---:B------:R-:W-:Y:S01]  /*10c0*/  LOP3.LUT R48, R133.reuse, 0x52, RZ, 0xfc, !PT ;  /* 0x0000005285307812 */ /* 0x040fe200078efcff */
[----:B------:R-:W-:Y:S01]  /*10d0*/  IMAD.MOV R6, RZ, RZ, -R6 ;  /* 0x000000ffff067224 */ /* 0x000fe200078e0a06 */
[----:B------:R-:W-:Y:S01]  /*10e0*/  IABS R33, R49 ;  /* 0x0000003100217213 */ /* 0x000fe20000000000 */
[----:B------:R-:W-:Y:S01]  /*10f0*/  IMAD.HI.U32 R4, R138, R115, RZ ;  /* 0x000000738a047227 */ /* 0x000fe200078e00ff */
[----:B------:R-:W-:Y:S01]  /*1100*/  LOP3.LUT R187, R186, 0x7f, RZ, 0xc0, !PT ;  /* 0x0000007fbabb7812 */ /* 0x000fe200078ec0ff */
[----:B------:R-:W0:Y:S01]  /*1110*/  LDCU UR24, c[0x0][0x3b0] ;  /* 0x00007600ff1877ac */ /* 0x000e220008000800 */
[----:B------:R-:W-:Y:S01]  /*1120*/  IABS R82, R95 ;  /* 0x0000005f00527213 */ /* 0x000fe20000000000 */
[C---:B------:R-:W-:Y:S01]  /*1130*/  IMAD.HI.U32 R7, R138.reuse, R79, RZ ;  /* 0x0000004f8a077227 */ /* 0x040fe200078e00ff */
[----:B------:R-:W-:Y:S01]  /*1140*/  IABS R42, R48 ;  /* 0x00000030002a7213 */ /* 0x000fe20000000000 */
[----:B------:R-:W0:Y:S01]  /*1150*/  LDCU UR28, c[0x0][0x3b0] ;  /* 0x00007600ff1c77ac */ /* 0x000e220008000800 */
[----:B------:R-:W-:Y:S01]  /*1160*/  LOP3.LUT R87, R133, 0x30, RZ, 0xfc, !PT ;  /* 0x0000003085577812 */ /* 0x000fe200078efcff */
[----:B------:R-:W-:Y:S01]  /*1170*/  IMAD R103, R129, R10, R103 ;  /* 0x0000000a81677224 */ /* 0x000fe200078e0267 */
[----:B------:R-:W-:Y:S01]  /*1180*/  LOP3.LUT R43, R133, 0x58, RZ, 0xfc, !PT ;  /* 0x00000058852b7812 */ /* 0x000fe200078efcff */
[----:B------:R-:W-:Y:S01]  /*1190*/  IMAD R80, R129, R6, R80 ;  /* 0x0000000681507224 */ /* 0x000fe200078e0250 */
[C---:B------:R-:W-:Y:S01]  /*11a0*/  LOP3.LUT R76, R133.reuse, 0x32, RZ, 0xfc, !PT ;  /* 0x00000032854c7812 */ /* 0x040fe200078efcff */
[----:B------:R-:W-:Y:S01]  /*11b0*/  IMAD.MOV R4, RZ, RZ, -R4 ;  /* 0x000000ffff047224 */ /* 0x000fe200078e0a04 */
[----:B------:R-:W-:Y:S01]  /*11c0*/  IABS R70, R87 ;  /* 0x0000005700467213 */ /* 0x000fe20000000000 */
[----:B------:R-:W-:Y:S01]  /*11d0*/  IMAD.MOV R10, RZ, RZ, -R7 ;  /* 0x000000ffff0a7224 */ /* 0x000fe200078e0a07 */
[----:B------:R-:W-:Y:S01]  /*11e0*/  IABS R37, R43 ;  /* 0x0000002b00257213 */ /* 0x000fe20000000000 */
[C---:B------:R-:W-:Y:S01]  /*11f0*/  IMAD.HI.U32 R6, R138.reuse, R75, RZ ;  /* 0x0000004b8a067227 */ /* 0x040fe200078e00ff */
[C---:B------:R-:W-:Y:S01]  /*1200*/  LOP3.LUT R32, R133.reuse, 0x5e, RZ, 0xfc, !PT ;  /* 0x0000005e85207812 */ /* 0x040fe200078efcff */
[----:B------:R-:W0:Y:S01]  /*1210*/  LDCU UR15, c[0x0][0x3b0] ;  /* 0x00007600ff0f77ac */ /* 0x000e220008000800 */
[C---:B------:R-:W-:Y:S01]  /*1220*/  LOP3.LUT R130, R133.reuse, 0x6, RZ, 0xfc, !PT ;  /* 0x0000000685827812 */ /* 0x040fe200078efcff */
[C---:B------:R-:W-:Y:S01]  /*1230*/  IMAD.HI.U32 R7, R138.reuse, R64, RZ ;  /* 0x000000408a077227 */ /* 0x040fe200078e00ff */
[----:B------:R-:W-:Y:S01]  /*1240*/  IABS R74, R76 ;  /* 0x0000004c004a7213 */ /* 0x000fe20000000000 */
[----:B------:R-:W0:Y:S01]  /*1250*/  LDCU UR32, c[0x0][0x3b0] ;  /* 0x00007600ff2077ac */ /* 0x000e220008000800 */
[----:B------:R-:W-:Y:S01]  /*1260*/  LOP3.LUT R69, R133, 0x3a, RZ, 0xfc, !PT ;  /* 0x0000003a85457812 */ /* 0x000fe200078efcff */
[----:B------:R-:W-:Y:S01]  /*1270*/  IMAD R115, R129, R4, R115 ;  /* 0x0000000481737224 */ /* 0x000fe200078e0273 */
[----:B------:R-:W-:Y:S01]  /*1280*/  IABS R29, R32 ;  /* 0x00000020001d7213 */ /* 0x000fe20000000000 */
[----:B------:R-:W-:Y:S01]  /*1290*/  IMAD.MOV R6, RZ, RZ, -R6 ;  /* 0x000000ffff067224 */ /* 0x000fe200078e0a06 */
[----:B------:R-:W-:Y:S01]  /*12a0*/  IABS R116, R130 ;  /* 0x0000008200747213 */ /* 0x000fe20000000000 */
[C---:B------:R-:W-:Y:S01]  /*12b0*/  IMAD.HI.U32 R4, R138.reuse, R104, RZ ;  /* 0x000000688a047227 */ /* 0x040fe200078e00ff */
[C---:B------:R-:W-:Y:S01]  /*12c0*/  LOP3.LUT R71, R133.reuse, 0x3c, RZ, 0xfc, !PT ;  /* 0x0000003c85477812 */ /* 0x040fe200078efcff */
[----:B------:R-:W0:Y:S01]  /*12d0*/  LDCU UR34, c[0x0][0x3b0] ;  /* 0x00007600ff2277ac */ /* 0x000e220008000800 */
[----:B------:R-:W-:Y:S01]  /*12e0*/  IABS R62, R69 ;  /* 0x00000045003e7213 */ /* 0x000fe20000000000 */
[----:B------:R-:W-:Y:S01]  /*12f0*/  IMAD.MOV R7, RZ, RZ, -R7 ;  /* 0x000000ffff077224 */ /* 0x000fe200078e0a07 */
[----:B------:R-:W-:Y:S01]  /*1300*/  LOP3.LUT R119, R133, 0x10, RZ, 0xfc, !PT ;  /* 0x0000001085777812 */ /* 0x000fe200078efcff */
[----:B------:R-:W-:Y:S01]  /*1310*/  IMAD R75, R129, R6, R75 ;  /* 0x00000006814b7224 */ /* 0x000fe200078e024b */
[----:B------:R-:W-:Y:S01]  /*1320*/  IABS R56, R71 ;  /* 0x0000004700387213 */ /* 0x000fe20000000000 */
[----:B------:R-:W-:Y:S01]  /*1330*/  IMAD.MOV R4, RZ, RZ, -R4 ;  /* 0x000000ffff047224 */ /* 0x000fe200078e0a04 */
[----:B------:R-:W-:Y:S01]  /*1340*/  LOP3.LUT R59, R133, 0x44, RZ, 0xfc, !PT ;  /* 0x00000044853b7812 */ /* 0x000fe200078efcff */
[----:B------:R-:W-:Y:S01]  /*1350*/  IMAD R64, R129, R7, R64 ;  /* 0x0000000781407224 */ /* 0x000fe200078e0240 */
[----:B------:R-:W-:Y:S01]  /*1360*/  IABS R108, R119 ;  /* 0x00000077006c7213 */ /* 0x000fe20000000000 */
[C---:B------:R-:W-:Y:S01]  /*1370*/  IMAD.HI.U32 R6, R138.reuse, R57, RZ ;  /* 0x000000398a067227 */ /* 0x040fe200078e00ff */
[C---:B------:R-:W-:Y:S01]  /*1380*/  LOP3.LUT R60, R133.reuse, 0x46, RZ, 0xfc, !PT ;  /* 0x00000046853c7812 */ /* 0x040fe200078efcff */
[----:B------:R-:W0:Y:S01]  /*1390*/  LDCU UR18, c[0x0][0x3b0] ;  /* 0x00007600ff1277ac */ /* 0x000e220008000800 */
[----:B------:R-:W-:Y:S01]  /*13a0*/  IABS R51, R59 ;  /* 0x0000003b00337213 */ /* 0x000fe20000000000 */
[C---:B------:R-:W-:Y:S01]  /*13b0*/  IMAD.HI.U32 R7, R138.reuse, R58, RZ ;  /* 0x0000003a8a077227 */ /* 0x040fe200078e00ff */
[----:B------:R-:W-:Y:S01]  /*13c0*/  LOP3.LUT R106, R133, 0x1a, RZ, 0xfc, !PT ;  /* 0x0000001a856a7812 */ /* 0x000fe200078efcff */
[----:B------:R-:W0:Y:S01]  /*13d0*/  LDCU UR19, c[0x0][0x3b0] ;  /* 0x00007600ff1377ac */ /* 0x000e220008000800 */
[----:B------:R-:W-:Y:S01]  /*13e0*/  IABS R52, R60 ;  /* 0x0000003c00347213 */ /* 0x000fe20000000000 */
[----:B------:R-:W-:Y:S01]  /*13f0*/  IMAD R104, R129, R4, R104 ;  /* 0x0000000481687224 */ /* 0x000fe200078e0268 */
[C---:B------:R-:W-:Y:S01]  /*1400*/  LOP3.LUT R55, R133.reuse, 0x4e, RZ, 0xfc, !PT ;  /* 0x0000004e85377812 */ /* 0x040fe200078efcff */
[----:B------:R-:W-:Y:S01]  /*1410*/  IMAD.MOV R6, RZ, RZ, -R6 ;  /* 0x000000ffff067224 */ /* 0x000fe200078e0a06 */
[----:B------:R-:W-:Y:S01]  /*1420*/  IABS R97, R106 ;  /* 0x0000006a00617213 */ /* 0x000fe20000000000 */
[C---:B------:R-:W-:Y:S01]  /*1430*/  IMAD.HI.U32 R4, R138.reuse, R96, RZ ;  /* 0x000000608a047227 */ /* 0x040fe200078e00ff */
[----:B------:R-:W-:Y:S01]  /*1440*/  LOP3.LUT R47, R133, 0x50, RZ, 0xfc, !PT ;  /* 0x00000050852f7812 */ /* 0x000fe200078efcff */
[----:B------:R-:W0:Y:S01]  /*1450*/  LDCU UR35, c[0x0][0x3b0] ;  /* 0x00007600ff2377ac */ /* 0x000e220008000800 */
[----:B------:R-:W-:Y:S01]  /*1460*/  IABS R38, R55 ;  /* 0x0000003700267213 */ /* 0x000fe20000000000 */
[----:B------:R-:W-:Y:S01]  /*1470*/  IMAD.MOV R7, RZ, RZ, -R7 ;  /* 0x000000ffff077224 */ /* 0x000fe200078e0a07 */
[----:B------:R-:W-:Y:S01]  /*1480*/  ISETP.NE.U32.AND P3, PT, R187, RZ, PT ;  /* 0x000000ffbb00720c */ /* 0x000fe20003f65070 */
[----:B------:R-:W-:Y:S01]  /*1490*/  IMAD R57, R129, R6, R57 ;  /* 0x0000000681397224 */ /* 0x000fe200078e0239 */
[C---:B------:R-:W-:Y:S01]  /*14a0*/  LOP3.LUT R99, R133.reuse, 0x24, RZ, 0xfc, !PT ;  /* 0x0000002485637812 */ /* 0x040fe200078efcff */
[C---:B------:R-:W-:Y:S01]  /*14b0*/  IMAD.HI.U32 R5, R138.reuse, R92, RZ ;  /* 0x0000005c8a057227 */ /* 0x040fe200078e00ff */
[----:B------:R-:W-:Y:S01]  /*14c0*/  IABS R40, R47 ;  /* 0x0000002f00287213 */ /* 0x000fe20000000000 */
[----:B------:R-:W0:Y:S01]  /*14d0*/  LDCU UR41, c[0x0][0x3b0] ;  /* 0x00007600ff2977ac */ /* 0x000e220008000800 */
[----:B------:R-:W-:Y:S01]  /*14e0*/  LOP3.LUT R39, R133, 0x5a, RZ, 0xfc, !PT ;  /* 0x0000005a85277812 */ /* 0x000fe200078efcff */
[----:B------:R-:W-:Y:S01]  /*14f0*/  IMAD.MOV R4, RZ, RZ, -R4 ;  /* 0x000000ffff047224 */ /* 0x000fe200078e0a04 */
[----:B------:R-:W-:Y:S01]  /*1500*/  IABS R89, R99 ;  /* 0x0000006300597213 */ /* 0x000fe20000000000 */
[----:B------:R-:W-:Y:S01]  /*1510*/  IMAD R58, R129, R7, R58 ;  /* 0x00000007813a7224 */ /* 0x000fe200078e023a */
[C---:B------:R-:W-:Y:S01]  /*1520*/  LOP3.LUT R36, R133.reuse, 0x5c, RZ, 0xfc, !PT ;  /* 0x0000005c85247812 */ /* 0x040fe200078efcff */
[C---:B------:R-:W-:Y:S01]  /*1530*/  IMAD.HI.U32 R6, R138.reuse, R46, RZ ;  /* 0x0000002e8a067227 */ /* 0x040fe200078e00ff */
[----:B------:R-:W-:Y:S01]  /*1540*/  IABS R31, R39 ;  /* 0x00000027001f7213 */ /* 0x000fe20000000000 */
[----:B---3--:R-:W-:Y:S01]  /*1550*/  VOTEU.ALL UP1, P3 ;  /* 0x0000000000ff7886 */ /* 0x008fe20001820000 */
[C---:B------:R-:W-:Y:S01]  /*1560*/  LOP3.LUT R83, R133.reuse, 0x2e, RZ, 0xfc, !PT ;  /* 0x0000002e85537812 */ /* 0x040fe200078efcff */
[C---:B------:R-:W-:Y:S01]  /*1570*/  IMAD.HI.U32 R7, R138.reuse, R45, RZ ;  /* 0x0000002d8a077227 */ /* 0x040fe200078e00ff */
[----:B------:R-:W-:Y:S01]  /*1580*/  IABS R30, R36 ;  /* 0x00000024001e7213 */ /* 0x000fe20000000000 */
[----:B------:R-:W-:Y:S01]  /*1590*/  VOTEU.ALL UP2, P3 ;  /* 0x0000000000ff7886 */ /* 0x000fe20001840000 */
[C---:B------:R-:W-:Y:S01]  /*15a0*/  LOP3.LUT R34, R133.reuse, 0x60, RZ, 0xfc, !PT ;  /* 0x0000006085227812 */ /* 0x040fe200078efcff */
[----:B------:R-:W-:Y:S01]  /*15b0*/  IMAD.MOV R5, RZ, RZ, -R5 ;  /* 0x000000ffff057224 */ /* 0x000fe200078e0a05 */
[----:B------:R-:W-:Y:S01]  /*15c0*/  LOP3.LUT R162, R133, 0x62, RZ, 0xfc, !PT ;  /* 0x0000006285a27812 */ /* 0x000fe200078efcff */
[C---:B------:R-:W-:Y:S01]  /*15d0*/  IMAD R96, R129.reuse, R4, R96 ;  /* 0x0000000481607224 */ /* 0x040fe200078e0260 */
[----:B------:R-:W-:Y:S01]  /*15e0*/  IABS R77, R83 ;  /* 0x00000053004d7213 */ /* 0x000fe20000000000 */
[----:B------:R-:W-:Y:S01]  /*15f0*/  IMAD R79, R129, R10, R79 ;  /* 0x0000000a814f7224 */ /* 0x000fe200078e024f */
[----:B------:R-:W-:Y:S01]  /*1600*/  IABS R27, R34 ;  /* 0x00000022001b7213 */ /* 0x000fe20000000000 */
[----:B------:R-:W-:Y:S01]  /*1610*/  IMAD.MOV R6, RZ, RZ, -R6 ;  /* 0x000000ffff067224 */ /* 0x000fe200078e0a06 */
[----:B------:R-:W-:Y:S01]  /*1620*/  IABS R28, R162 ;  /* 0x000000a2001c7213 */ /* 0x000fe20000000000 */
[----:B------:R-:W-:Y:S01]  /*1630*/  IMAD.HI.U32 R4, R138, R88, RZ ;  /* 0x000000588a047227 */ /* 0x000fe200078e00ff */
[----:B------:R-:W-:-:S04]  /*1640*/  @!UP1 UIADD3 UR8, UPT, UPT, -UR5, 0x100000, URZ ;  /* 0x0010000005089890 */ /* 0x000fc8000fffe1ff */
[----:B------:R-:W-:Y:S02]  /*1650*/  @!UP1 USHF.L.U32 UR9, UR8, 0xb, URZ ;  /* 0x0000000b08099899 */ /* 0x000fe400080006ff */
[----:B------:R-:W-:Y:S01]  /*1660*/  @!UP1 USHF.L.U32 UR8, UR8, 0x1, URZ ;  /* 0x0000000108089899 */ /* 0x000fe200080006ff */
[----:B------:R-:W-:Y:S01]  /*1670*/  BAR.SYNC.DEFER_BLOCKING 0x0 ;  /* 0x0000000000007b1d */ /* 0x000fe20000010000 */
[C---:B------:R-:W-:Y:S01]  /*1680*/  LOP3.LUT R161, R133.reuse, 0x64, RZ, 0xfc, !PT ;  /* 0x0000006485a17812 */ /* 0x040fe200078efcff */
[----:B------:R-:W-:Y:S01]  /*1690*/  IMAD.MOV R10, RZ, RZ, -R7 ;  /* 0x000000ffff0a7224 */ /* 0x000fe200078e0a07 */
[C---:B------:R-:W-:Y:S01]  /*16a0*/  LOP3.LUT R160, R133.reuse, 0x66, RZ, 0xfc, !PT ;  /* 0x0000006685a07812 */ /* 0x040fe200078efcff */
[C---:B------:R-:W-:Y:S01]  /*16b0*/  IMAD.HI.U32 R7, R138.reuse, R33, RZ ;  /* 0x000000218a077227 */ /* 0x040fe200078e00ff */
[C---:B------:R-:W-:Y:S01]  /*16c0*/  LOP3.LUT R164, R133.reuse, 0x68, RZ, 0xfc, !PT ;  /* 0x0000006885a47812 */ /* 0x040fe200078efcff */
[----:B------:R-:W3:Y:S01]  /*16d0*/  LDCU UR25, c[0x0][0x3b0] ;  /* 0x00007600ff1977ac */ /* 0x000ee20008000800 */
[----:B------:R-:W-:Y:S01]  /*16e0*/  LOP3.LUT R68, R133, 0x38, RZ, 0xfc, !PT ;  /* 0x0000003885447812 */ /* 0x000fe200078efcff */
[----:B------:R-:W-:Y:S01]  /*16f0*/  IMAD.IADD R9, R187, 0x1, R3 ;  /* 0x00000001bb097824 */ /* 0x000fe200078e0203 */
[----:B------:R-:W-:Y:S01]  /*1700*/  IABS R26, R161 ;  /* 0x000000a1001a7213 */ /* 0x000fe20000000000 */
[C---:B------:R-:W-:Y:S01]  /*1710*/  IMAD R92, R129.reuse, R5, R92 ;  /* 0x00000005815c7224 */ /* 0x040fe200078e025c */
[----:B------:R-:W-:Y:S01]  /*1720*/  IABS R22, R160 ;  /* 0x000000a000167213 */ /* 0x000fe20000000000 */
[----:B------:R-:W-:Y:S01]  /*1730*/  IMAD R46, R129, R6, R46 ;  /* 0x00000006812e7224 */ /* 0x000fe200078e022e */
[----:B------:R-:W-:Y:S01]  /*1740*/  ISETP.GE.AND P2, PT, R9, RZ, PT ;  /* 0x000000ff0900720c */ /* 0x000fe20003f46270 */
[C---:B------:R-:W-:Y:S01]  /*1750*/  IMAD.HI.U32 R5, R138.reuse, R82, RZ ;  /* 0x000000528a057227 */ /* 0x040fe200078e00ff */
[----:B------:R-:W-:Y:S01]  /*1760*/  IABS R23, R164 ;  /* 0x000000a400177213 */ /* 0x000fe20000000000 */
[----:B------:R0:W-:Y:S01]  /*1770*/  STL [R1+0x128], R9 ;  /* 0x0001280901007387 */ /* 0x0001e20000100800 */
[----:B------:R-:W-:Y:S01]  /*1780*/  IABS R63, R68 ;  /* 0x00000044003f7213 */ /* 0x000fe20000000000 */
[----:B------:R-:W-:Y:S01]  /*1790*/  IMAD.MOV R4, RZ, RZ, -R4 ;  /* 0x000000ffff047224 */ /* 0x000fe200078e0a04 */
[----:B------:R-:W-:Y:S01]  /*17a0*/  LOP3.LUT R67, R133, 0x42, RZ, 0xfc, !PT ;  /* 0x0000004285437812 */ /* 0x000fe200078efcff */
[----:B------:R-:W-:Y:S01]  /*17b0*/  IMAD R45, R129, R10, R45 ;  /* 0x0000000a812d7224 */ /* 0x000fe200078e022d */
[C---:B------:R-:W-:Y:S01]  /*17c0*/  LOP3.LUT R54, R133.reuse, 0x4c, RZ, 0xfc, !PT ;  /* 0x0000004c85367812 */ /* 0x040fe200078efcff */
[C---:B------:R-:W-:Y:S01]  /*17d0*/  IMAD.HI.U32 R6, R138.reuse, R42, RZ ;  /* 0x0000002a8a067227 */ /* 0x040fe200078e00ff */
[----:B------:R-:W-:Y:S01]  /*17e0*/  IABS R50, R67 ;  /* 0x0000004300327213 */ /* 0x000fe20000000000 */
[----:B------:R-:W0:Y:S02]  /*17f0*/  FENCE.VIEW.ASYNC.S ;  /* 0x00000000000073c6 */ /* 0x000e240000000000 */
[----:B0-----:R0:W1:Y:S01]  /*1800*/  @!UP2 SYNCS.EXCH.64 URZ, [UR10], UR8 ;  /* 0x000000080affa5b2 */ /* 0x0010620008000100 */
[----:B------:R-:W-:Y:S01]  /*1810*/  IABS R44, R54 ;  /* 0x00000036002c7213 */ /* 0x000fe20000000000 */
[----:B------:R-:W-:Y:S01]  /*1820*/  IMAD.MOV R10, RZ, RZ, -R7 ;  /* 0x000000ffff0a7224 */ /* 0x000fe200078e0a07 */
[----:B------:R-:W-:Y:S01]  /*1830*/  IABS R7, R9 ;  /* 0x0000000900077213 */ /* 0x000fe20000000000 */
[----:B------:R-:W-:Y:S01]  /*1840*/  IMAD.MOV R5, RZ, RZ, -R5 ;  /* 0x000000ffff057224 */ /* 0x000fe200078e0a05 */
[----:B------:R-:W-:Y:S01]  /*1850*/  LOP3.LUT R41, R133, 0x56, RZ, 0xfc, !PT ;  /* 0x0000005685297812 */ /* 0x000fe200078efcff */
[C---:B------:R-:W-:Y:S01]  /*1860*/  IMAD R88, R129.reuse, R4, R88 ;  /* 0x0000000481587224 */ /* 0x040fe200078e0258 */
[----:B------:R-:W-:Y:S01]  /*1870*/  PRMT R172, RZ, 0x7610, R172 ;  /* 0x00007610ffac7816 */ /* 0x000fe200000000ac */
[----:B------:R-:W-:Y:S01]  /*1880*/  IMAD.MOV R6, RZ, RZ, -R6 ;  /* 0x000000ffff067224 */ /* 0x000fe200078e0a06 */
[----:B------:R-:W-:Y:S01]  /*1890*/  PRMT R173, RZ, 0x7610, R173 ;  /* 0x00007610ffad7816 */ /* 0x000fe200000000ad */
[C---:B------:R-:W-:Y:S01]  /*18a0*/  IMAD.HI.U32 R4, R138.reuse, R70, RZ ;  /* 0x000000468a047227 */ /* 0x040fe200078e00ff */
[----:B------:R-:W-:Y:S01]  /*18b0*/  IABS R35, R41 ;  /* 0x0000002900237213 */ /* 0x000fe20000000000 */
[----:B0-----:R-:W0:Y:S02]  /*18c0*/  LDCU UR8, c[0x0][0x3b0] ;  /* 0x00007600ff0877ac */ /* 0x001e240008000800 */
[----:B------:R-:W-:Y:S01]  /*18d0*/  IMAD.HI.U32 R3, R138, R37, RZ ;  /* 0x000000258a037227 */ /* 0x000fe200078e00ff */
[----:B------:R-:W-:Y:S01]  /*18e0*/  PRMT R174, RZ, 0x7610, R174 ;  /* 0x00007610ffae7816 */ /* 0x000fe200000000ae */
[----:B------:R-:W0:Y:S02]  /*18f0*/  LDCU UR38, c[0x0][0x3b0] ;  /* 0x00007600ff2677ac */ /* 0x000e240008000800 */
[----:B------:R-:W-:Y:S01]  /*1900*/  IMAD.HI.U32 R2, R2, R7, RZ ;  /* 0x0000000702027227 */ /* 0x000fe200078e00ff */
[----:B------:R-:W-:Y:S01]  /*1910*/  PRMT R175, RZ, 0x7610, R175 ;  /* 0x00007610ffaf7816 */ /* 0x000fe200000000af */
[----:B------:R-:W0:Y:S02]  /*1920*/  LDCU UR64, c[0x0][0x3b0] ;  /* 0x00007600ff4077ac */ /* 0x000e240008000800 */
[----:B------:R-:W-:-:S02]  /*1930*/  IMAD R82, R129, R5, R82 ;  /* 0x0000000581527224 */ /* 0x000fc400078e0252 */
[----:B------:R-:W-:Y:S01]  /*1940*/  IMAD R42, R129, R6, R42 ;  /* 0x00000006812a7224 */ /* 0x000fe200078e022a */
[----:B------:R-:W-:Y:S01]  /*1950*/  PRMT R176, RZ, 0x7610, R176 ;  /* 0x00007610ffb07816 */ /* 0x000fe200000000b0 */
[C---:B------:R-:W-:Y:S01]  /*1960*/  IMAD.HI.U32 R5, R138.reuse, R74, RZ ;  /* 0x0000004a8a057227 */ /* 0x040fe200078e00ff */
[----:B------:R-:W-:Y:S01]  /*1970*/  PRMT R178, RZ, 0x7610, R178 ;  /* 0x00007610ffb27816 */ /* 0x000fe200000000b2 */
[----:B------:R-:W0:Y:S02]  /*1980*/  LDCU UR56, c[0x0][0x3b0] ;  /* 0x00007600ff3877ac */ /* 0x000e240008000800 */
[----:B------:R-:W-:Y:S02]  /*1990*/  IMAD.MOV R4, RZ, RZ, -R4 ;  /* 0x000000ffff047224 */ /* 0x000fe400078e0a04 */
[----:B------:R-:W-:Y:S01]  /*19a0*/  IMAD.MOV R6, RZ, RZ, -R3 ;  /* 0x000000ffff067224 */ /* 0x000fe200078e0a03 */
[----:B------:R-:W-:Y:S01]  /*19b0*/  PRMT R179, RZ, 0x7610, R179 ;  /* 0x00007610ffb37816 */ /* 0x000fe200000000b3 */
[----:B------:R-:W-:Y:S01]  /*19c0*/  IMAD.HI.U32 R3, R138, R29, RZ ;  /* 0x0000001d8a037227 */ /* 0x000fe200078e00ff */
[----:B------:R-:W-:Y:S01]  /*19d0*/  PRMT R171, RZ, 0x7610, R171 ;  /* 0x00007610ffab7816 */ /* 0x000fe200000000ab */
[----:B------:R-:W0:Y:S02]  /*19e0*/  LDCU UR9, c[0x0][0x3b0] ;  /* 0x00007600ff0977ac */ /* 0x000e240008000800 */
[----:B------:R-:W-:-:S02]  /*19f0*/  IMAD.MOV R2, RZ, RZ, -R2 ;  /* 0x000000ffff027224 */ /* 0x000fc400078e0a02 */
[C---:B------:R-:W-:Y:S01]  /*1a00*/  IMAD.HI.U32 R8, R138.reuse, R116, RZ ;  /* 0x000000748a087227 */ /* 0x040fe200078e00ff */
[----:B------:R-:W-:Y:S01]  /*1a10*/  PRMT R177, RZ, 0x7610, R177 ;  /* 0x00007610ffb17816 */ /* 0x000fe200000000b1 */
[----:B------:R-:W0:Y:S02]  /*1a20*/  LDCU UR17, c[0x0][0x3b0] ;  /* 0x00007600ff1177ac */ /* 0x000e240008000800 */
[----:B------:R-:W-:Y:S02]  /*1a30*/  IMAD.MOV R5, RZ, RZ, -R5 ;  /* 0x000000ffff057224 */ /* 0x000fe400078e0a05 */
[C---:B------:R-:W-:Y:S01]  /*1a40*/  IMAD R70, R129.reuse, R4, R70 ;  /* 0x0000000481467224 */ /* 0x040fe200078e0246 */
[----:B------:R-:W-:Y:S01]  /*1a50*/  PRMT R170, RZ, 0x7610, R170 ;  /* 0x00007610ffaa7816 */ /* 0x000fe200000000aa */
[----:B------:R-:W-:Y:S01]  /*1a60*/  IMAD R37, R129, R6, R37 ;  /* 0x0000000681257224 */ /* 0x000fe200078e0225 */
[----:B------:R-:W-:Y:S01]  /*1a70*/  PRMT R169, RZ, 0x7610, R169 ;  /* 0x00007610ffa97816 */ /* 0x000fe200000000a9 */
[----:B------:R-:W-:Y:S01]  /*1a80*/  IMAD.HI.U32 R4, R138, R62, RZ ;  /* 0x0000003e8a047227 */ /* 0x000fe200078e00ff */
[----:B------:R-:W-:Y:S01]  /*1a90*/  PRMT R167, RZ, 0x7610, R167 ;  /* 0x00007610ffa77816 */ /* 0x000fe200000000a7 */
[----:B------:R-:W0:Y:S02]  /*1aa0*/  LDCU UR33, c[0x0][0x3b0] ;  /* 0x00007600ff2177ac */ /* 0x000e240008000800 */
[----:B------:R-:W-:-:S02]  /*1ab0*/  IMAD.MOV R6, RZ, RZ, -R3 ;  /* 0x000000ffff067224 */ /* 0x000fc400078e0a03 */
[C---:B------:R-:W-:Y:S01]  /*1ac0*/  IMAD R3, R0.reuse, R2, R7 ;  /* 0x0000000200037224 */ /* 0x040fe200078e0207 */
[----:B------:R-:W-:Y:S01]  /*1ad0*/  PRMT R168, RZ, 0x7610, R168 ;  /* 0x00007610ffa87816 */ /* 0x000fe200000000a8 */
[----:B------:R-:W-:Y:S01]  /*1ae0*/  IMAD.MOV R8, RZ, RZ, -R8 ;  /* 0x000000ffff087224 */ /* 0x000fe200078e0a08 */
[----:B------:R-:W-:Y:S01]  /*1af0*/  PRMT R166, RZ, 0x7610, R166 ;  /* 0x00007610ffa67816 */ /* 0x000fe200000000a6 */
[----:B------:R-:W-:Y:S01]  /*1b00*/  IMAD R74, R129, R5, R74 ;  /* 0x00000005814a7224 */ /* 0x000fe200078e024a */
[----:B------:R-:W-:Y:S01]  /*1b10*/  ISETP.GT.U32.AND P0, PT, R0, R3, PT ;  /* 0x000000030000720c */ /* 0x000fe20003f04070 */
[----:B------:R-:W-:Y:S01]  /*1b20*/  IMAD.HI.U32 R5, R138, R56, RZ ;  /* 0x000000388a057227 */ /* 0x000fe200078e00ff */
[----:B------:R-:W-:Y:S01]  /*1b30*/  PRMT R165, RZ, 0x7610, R165 ;  /* 0x00007610ffa57816 */ /* 0x000fe200000000a5 */
[----:B------:R-:W0:Y:S02]  /*1b40*/  LDCU UR42, c[0x0][0x3b0] ;  /* 0x00007600ff2a77ac */ /* 0x000e240008000800 */
[----:B------:R-:W-:-:S02]  /*1b50*/  IMAD.MOV R4, RZ, RZ, -R4 ;  /* 0x000000ffff047224 */ /* 0x000fc400078e0a04 */
[C---:B------:R-:W-:Y:S01]  /*1b60*/  IMAD R116, R129.reuse, R8, R116 ;  /* 0x0000000881747224 */ /* 0x040fe200078e0274 */
[----:B------:R-:W-:Y:S01]  /*1b70*/  PRMT R163, RZ, 0x7610, R163 ;  /* 0x00007610ffa37816 */ /* 0x000fe200000000a3 */
[C---:B------:R-:W-:Y:S01]  /*1b80*/  IMAD.HI.U32 R8, R138.reuse, R108, RZ ;  /* 0x0000006c8a087227 */ /* 0x040fe200078e00ff */
[----:B------:R-:W0:Y:S03]  /*1b90*/  LDCU UR44, c[0x0][0x3b0] ;  /* 0x00007600ff2c77ac */ /* 0x000e260008000800 */
[----:B------:R-:W-:Y:S01]  /*1ba0*/  IMAD.MOV R5, RZ, RZ, -R5 ;  /* 0x000000ffff057224 */ /* 0x000fe200078e0a05 */
[----:B------:R-:W0:Y:S01]  /*1bb0*/  LDCU UR55, c[0x0][0x3b0] ;  /* 0x00007600ff3777ac */ /* 0x000e220008000800 */
[C---:B------:R-:W-:Y:S02]  /*1bc0*/  IMAD R62, R129.reuse, R4, R62 ;  /* 0x00000004813e7224 */ /* 0x040fe400078e023e */
[----:B------:R-:W-:Y:S01]  /*1bd0*/  IMAD.HI.U32 R4, R138, R51, RZ ;  /* 0x000000338a047227 */ /* 0x000fe200078e00ff */
[----:B------:R-:W0:Y:S03]  /*1be0*/  LDCU UR29, c[0x0][0x3b0] ;  /* 0x00007600ff1d77ac */ /* 0x000e260008000800 */
[----:B------:R-:W-:Y:S01]  /*1bf0*/  IMAD.MOV R8, RZ, RZ, -R8 ;  /* 0x000000ffff087224 */ /* 0x000fe200078e0a08 */
[----:B------:R-:W0:Y:S01]  /*1c00*/  LDCU UR30, c[0x0][0x3b0] ;  /* 0x00007600ff1e77ac */ /* 0x000e220008000800 */
[----:B------:R-:W-:-:S02]  /*1c10*/  IMAD R56, R129, R5, R56 ;  /* 0x0000000581387224 */ /* 0x000fc400078e0238 */
        /* <DEDUP_REMOVED lines=10> */
[----:B------:R-:W-:Y:S01]  /*1cc0*/  IMAD.HI.U32 R4, R138, R38, RZ ;  /* 0x000000268a047227 */ /* 0x000fe200078e00ff */
[----:B------:R-:W0:Y:S03]  /*1cd0*/  LDCU UR36, c[0x0][0x3b0] ;  /* 0x00007600ff2477ac */ /* 0x000e260008000800 */
[----:B------:R-:W-:Y:S01]  /*1ce0*/  @!P0 IMAD.IADD R3, R3, 0x1, -R0 ;  /* 0x0000000103038824 */ /* 0x000fe200078e0a00 */
[----:B------:R-:W-:Y:S01]  /*1cf0*/  ISETP.NE.AND P0, PT, R20, RZ, PT ;  /* 0x000000ff1400720c */ /* 0x000fe20003f05270 */
[----:B------:R-:W-:Y:S01]  /*1d00*/  IMAD.MOV R8, RZ, RZ, -R8 ;  /* 0x000000ffff087224 */ /* 0x000fe200078e0a08 */
[----:B------:R-:W0:Y:S01]  /*1d10*/  LDCU UR50, c[0x0][0x3b0] ;  /* 0x00007600ff3277ac */ /* 0x000e220008000800 */
[C---:B------:R-:W-:Y:S01]  /*1d20*/  IMAD R52, R129.reuse, R5, R52 ;  /* 0x0000000581347224 */ /* 0x040fe200078e0234 */
[----:B------:R-:W-:Y:S01]  /*1d30*/  ISETP.GT.U32.AND P1, PT, R0, R3, PT ;  /* 0x000000030000720c */ /* 0x000fe20003f24070 */
        /* <DEDUP_REMOVED lines=27> */
[----:B------:R-:W-:Y:S01]  /*1ef0*/  IMAD.HI.U32 R4, R138, R28, RZ ;  /* 0x0000001c8a047227 */ /* 0x000fe200078e00ff */
[----:B------:R-:W0:Y:S03]  /*1f00*/  LDCU UR58, c[0x0][0x3b0] ;  /* 0x00007600ff3a77ac */ /* 0x000e260008000800 */
[----:B------:R-:W-:Y:S01]  /*1f10*/  @!P1 IMAD.IADD R3, R3, 0x1, -R0 ;  /* 0x0000000103039824 */ /* 0x000fe200078e0a00 */
[----:B------:R-:W0:Y:S01]  /*1f20*/  LDCU UR60, c[0x0][0x3b0] ;  /* 0x00007600ff3c77ac */ /* 0x000e220008000800 */
[----:B------:R-:W-:-:S02]  /*1f30*/  IMAD.MOV R8, RZ, RZ, -R8 ;  /* 0x000000ffff087224 */ /* 0x000fc400078e0a08 */
[C---:B------:R-:W-:Y:S01]  /*1f40*/  IMAD R30, R129.reuse, R5, R30 ;  /* 0x00000005811e7224 */ /* 0x040fe200078e021e */
[----:B------:R-:W0:Y:S01]  /*1f50*/  LDCU UR61, c[0x0][0x3b0] ;  /* 0x00007600ff3d77ac */ /* 0x000e220008000800 */
[C---:B------:R-:W-:Y:S02]  /*1f60*/  IMAD R29, R129.reuse, R6, R29 ;  /* 0x00000006811d7224 */ /* 0x040fe400078e021d */
[----:B------:R-:W-:Y:S01]  /*1f70*/  IMAD.MOV R6, RZ, RZ, -R2 ;  /* 0x000000ffff067224 */ /* 0x000fe200078e0a02 */
[----:B------:R-:W0:Y:S01]  /*1f80*/  LDCU UR63, c[0x0][0x3b0] ;  /* 0x00007600ff3f77ac */ /* 0x000e220008000800 */
[----:B------:R-:W-:Y:S02]  /*1f90*/  IMAD.MOV R5, RZ, RZ, -R4 ;  /* 0x000000ffff057224 */ /* 0x000fe400078e0a04 */
[C---:B------:R-:W-:Y:S01]  /*1fa0*/  IMAD.HI.U32 R2, R138.reuse, R26, RZ ;  /* 0x0000001a8a027227 */ /* 0x040fe200078e00ff */
[----:B------:R-:W0:Y:S03]  /*1fb0*/  LDCU UR65, c[0x0][0x3b0] ;  /* 0x00007600ff4177ac */ /* 0x000e260008000800 */
[----:B------:R-:W-:Y:S01]  /*1fc0*/  IMAD.HI.U32 R4, R138, R22, RZ ;  /* 0x000000168a047227 */ /* 0x000fe200078e00ff */
[----:B------:R-:W0:Y:S03]  /*1fd0*/  LDCU UR66, c[0x0][0x3b0] ;  /* 0x00007600ff4277ac */ /* 0x000e260008000800 */
[----:B------:R-:W-:Y:S01]  /*1fe0*/  @!P2 IMAD.MOV R3, RZ, RZ, -R3 ;  /* 0x000000ffff03a224 */ /* 0x000fe200078e0a03 */
[----:B------:R-:W-:Y:S01]  /*1ff0*/  @!P0 LOP3.LUT R3, RZ, R20, RZ, 0x33, !PT ;  /* 0x00000014ff038212 */ /* 0x000fe200078e33ff */
[----:B------:R-:W-:-:S02]  /*2000*/  IMAD R77, R129, R8, R77 ;  /* 0x00000008814d7224 */ /* 0x000fc400078e024d */
[----:B------:R-:W-:-:S04]  /*2010*/  IMAD.HI.U32 R0, R138, R23, RZ ;  /* 0x000000178a007227 */ /* 0x000fc800078e00ff */
[----:B------:R-:W-:-:S04]  /*2020*/  IMAD.HI.U32 R8, R138, R63, RZ ;  /* 0x0000003f8a087227 */ /* 0x000fc800078e00ff */
[----:B------:R-:W-:Y:S02]  /*2030*/  IMAD.MOV R2, RZ, RZ, -R2 ;  /* 0x000000ffff027224 */ /* 0x000fe400078e0a02 */
[----:B------:R-:W-:Y:S02]  /*2040*/  IMAD.MOV R4, RZ, RZ, -R4 ;  /* 0x000000ffff047224 */ /* 0x000fe400078e0a04 */
[----:B------:R-:W-:Y:S02]  /*2050*/  IMAD.MOV R0, RZ, RZ, -R0 ;  /* 0x000000ffff007224 */ /* 0x000fe400078e0a00 */
[----:B--2---:R-:W-:Y:S02]  /*2060*/  IMAD R180, R3, UR7, RZ ;  /* 0x0000000703b47c24 */ /* 0x004fe4000f8e02ff */
[C---:B-1----:R-:W-:Y:S02]  /*2070*/  VIADD R13, R182.reuse, 0xffffffc6 ;  /* 0xffffffc6b60d7836 */ /* 0x042fe40000000000 */
[----:B------:R-:W-:Y:S01]  /*2080*/  VIADD R17, R182, 0xffffffc2 ;  /* 0xffffffc2b6117836 */ /* 0x000fe20000000000 */
[----:B------:R-:W-:Y:S01]  /*2090*/  SHF.R.S32.HI R181, RZ, 0x1f, R180 ;  /* 0x0000001fffb57819 */ /* 0x000fe200000114b4 */
[----:B------:R-:W-:Y:S01]  /*20a0*/  IMAD.MOV R8, RZ, RZ, -R8 ;  /* 0x000000ffff087224 */ /* 0x000fe200078e0a08 */
[----:B-----5:R-:W-:Y:S01]  /*20b0*/  IADD3 R24, P6, PT, R180, UR20, RZ ;  /* 0x00000014b4187c10 */ /* 0x020fe2000ffde0ff */
[----:B------:R-:W-:-:S02]  /*20c0*/  IMAD R26, R129, R2, R26 ;  /* 0x00000002811a7224 */ /* 0x000fc400078e021a */
[C---:B------:R-:W-:Y:S01]  /*20d0*/  VIADD R14, R182.reuse, 0xffffffc3 ;  /* 0xffffffc3b60e7836 */ /* 0x040fe20000000000 */
[----:B------:R-:W-:Y:S01]  /*20e0*/  IADD3.X R25, PT, PT, R181, UR21, RZ, P6, !PT ;  /* 0x00000015b5197c10 */ /* 0x000fe2000b7fe4ff */
[----:B------:R-:W-:Y:S02]  /*20f0*/  IMAD R22, R129, R4, R22 ;  /* 0x0000000481167224 */ /* 0x000fe400078e0216 */
[C---:B------:R-:W-:Y:S02]  /*2100*/  VIADD R18, R182.reuse, 0xffffffdd ;  /* 0xffffffddb6127836 */ /* 0x040fe40000000000 */
[C---:B------:R-:W-:Y:S02]  /*2110*/  VIADD R72, R182.reuse, 0xffffffde ;  /* 0xffffffdeb6487836 */ /* 0x040fe40000000000 */
[C---:B------:R-:W-:Y:S02]  /*2120*/  VIADD R73, R182.reuse, 0xffffffd8 ;  /* 0xffffffd8b6497836 */ /* 0x040fe40000000000 */
[----:B------:R-:W-:-:S02]  /*2130*/  VIADD R117, R182, 0xffffffda ;  /* 0xffffffdab6757836 */ /* 0x000fc40000000000 */
[C---:B------:R-:W-:Y:S02]  /*2140*/  VIADD R134, R182.reuse, 0xffffffd4 ;  /* 0xffffffd4b6867836 */ /* 0x040fe40000000000 */
[C---:B------:R-:W-:Y:S02]  /*2150*/  VIADD R139, R182.reuse, 0xffffffd0 ;  /* 0xffffffd0b68b7836 */ /* 0x040fe40000000000 */
[C---:B------:R-:W-:Y:S02]  /*2160*/  VIADD R140, R182.reuse, 0xffffffd2 ;  /* 0xffffffd2b68c7836 */ /* 0x040fe40000000000 */
[----:B------:R-:W-:Y:S02]  /*2170*/  VIADD R146, R182, 0xffffffd3 ;  /* 0xffffffd3b6927836 */ /* 0x000fe40000000000 */
[C---:B----4-:R-:W-:Y:S02]  /*2180*/  IMAD.SHL.U32 R184, R122.reuse, 0x8, RZ ;  /* 0x000000087ab87824 */ /* 0x050fe400078e00ff */
[----:B------:R-:W-:-:S02]  /*2190*/  IMAD R158, R122, 0x7, RZ ;  /* 0x000000077a9e7824 */ /* 0x000fc400078e02ff */
[----:B------:R-:W-:Y:S01]  /*21a0*/  IMAD R189, R122, 0x27, RZ ;  /* 0x000000277abd7824 */ /* 0x000fe200078e02ff */
[----:B------:R-:W-:-:S04]  /*21b0*/  @!UP1 UIADD3 UR4, UPT, UPT, -UR5, 0x100000, URZ ;  /* 0x0010000005049890 */ /* 0x000fc8000fffe1ff */
[----:B------:R-:W-:Y:S02]  /*21c0*/  @!UP1 USHF.L.U32 UR5, UR4, 0xb, URZ ;  /* 0x0000000b04059899 */ /* 0x000fe400080006ff */
[----:B------:R-:W-:Y:S01]  /*21d0*/  @!UP1 USHF.L.U32 UR4, UR4, 0x1, URZ ;  /* 0x0000000104049899 */ /* 0x000fe200080006ff */
[C---:B------:R-:W-:Y:S01]  /*21e0*/  VIADD R2, R182.reuse, 0xffffffff ;  /* 0xffffffffb6027836 */ /* 0x040fe20000000000 */
[----:B------:R-:W-:Y:S01]  /*21f0*/  VOTEU.ALL UP2, P3 ;  /* 0x0000000000ff7886 */ /* 0x000fe20001840000 */
[----:B------:R-:W-:Y:S01]  /*2200*/  BAR.SYNC.DEFER_BLOCKING 0x0 ;  /* 0x0000000000007b1d */ /* 0x000fe20000010000 */
[----:B------:R-:W-:Y:S02]  /*2210*/  VIADD R4, R182, 0xfffffffe ;  /* 0xfffffffeb6047836 */ /* 0x000fe40000000000 */
[C---:B------:R-:W-:Y:S01]  /*2220*/  IMAD R23, R129.reuse, R0, R23 ;  /* 0x0000000081177224 */ /* 0x040fe200078e0217 */
[----:B------:R-:W-:Y:S01]  /*2230*/  ISETP.GE.U32.AND P1, PT, R2, 0x7fffffc0, PT ;  /* 0x7fffffc00200780c */ /* 0x000fe20003f26070 */
[C---:B------:R-:W-:Y:S01]  /*2240*/  IMAD R63, R129.reuse, R8, R63 ;  /* 0x00000008813f7224 */ /* 0x040fe200078e023f */
[----:B------:R-:W-:Y:S01]  /*2250*/  ISETP.GE.U32.AND P0, PT, R4, 0x7fffffbf, PT ;  /* 0x7fffffbf0400780c */ /* 0x000fe20003f06070 */
[----:B------:R-:W-:Y:S01]  /*2260*/  VIADD R0, R182, 0xfffffffd ;  /* 0xfffffffdb6007836 */ /* 0x000fe20000000000 */
[----:B------:R-:W-:Y:S01]  /*2270*/  IADD3 R4, P6, PT, R24, R122, RZ ;  /* 0x0000007a18047210 */ /* 0x000fe20007fde0ff */
[----:B------:R-:W-:Y:S01]  /*2280*/  IMAD.HI.U32 R8, R138, R50, RZ ;  /* 0x000000328a087227 */ /* 0x000fe200078e00ff */
[----:B------:R-:W1:Y:S02]  /*2290*/  LDCU UR7, c[0x0][0x3b0] ;  /* 0x00007600ff0777ac */ /* 0x000e640008000800 */
[----:B------:R-:W-:Y:S01]  /*22a0*/  ISETP.GE.U32.AND P4, PT, R0, 0x7fffffbe, PT ;  /* 0x7fffffbe0000780c */ /* 0x000fe20003f86070 */
[----:B------:R-:W-:Y:S01]  /*22b0*/  IMAD R27, R129, R6, R27 ;  /* 0x00000006811b7224 */ /* 0x000fe200078e021b */
[----:B------:R-:W-:Y:S01]  /*22c0*/  SHF.R.S32.HI R6, RZ, 0x1f, R122 ;  /* 0x0000001fff067819 */ /* 0x000fe2000001147a */
[----:B------:R-:W-:-:S02]  /*22d0*/  IMAD.MOV R8, RZ, RZ, -R8 ;  /* 0x000000ffff087224 */ /* 0x000fc400078e0a08 */
[C---:B------:R-:W-:Y:S02]  /*22e0*/  VIADD R2, R182.reuse, 0xfffffffc ;  /* 0xfffffffcb6027836 */ /* 0x040fe40000000000 */
[----:B------:R-:W-:Y:S01]  /*22f0*/  VIADD R0, R182, 0xfffffffb ;  /* 0xfffffffbb6007836 */ /* 0x000fe20000000000 */
[----:B------:R2:W-:Y:S01]  /*2300*/  STL [R1+0x124], R6 ;  /* 0x0001240601007387 */ /* 0x0005e20000100800 */
[----:B------:R-:W-:Y:S01]  /*2310*/  IMAD.SHL.U32 R7, R122, 0x2, RZ ;  /* 0x000000027a077824 */ /* 0x000fe200078e00ff */
[----:B------:R-:W-:Y:S01]  /*2320*/  ISETP.GE.U32.AND P2, PT, R2, 0x7fffffbd, PT ;  /* 0x7fffffbd0200780c */ /* 0x000fe20003f46070 */
[C---:B------:R-:W-:Y:S01]  /*2330*/  IMAD R50, R129.reuse, R8, R50 ;  /* 0x0000000881327224 */ /* 0x040fe200078e0232 */
[----:B------:R-:W-:Y:S01]  /*2340*/  ISETP.GE.U32.AND P5, PT, R0, 0x7fffffbc, PT ;  /* 0x7fffffbc0000780c */ /* 0x000fe20003fa6070 */
[----:B------:R-:W-:Y:S01]  /*2350*/  IMAD R28, R129, R5, R28 ;  /* 0x00000005811c7224 */ /* 0x000fe200078e021c */
[----:B------:R-:W4:Y:S01]  /*2360*/  @!P1 LDG.E.U8 R172, desc[UR26][R24.64] ;  /* 0x0000001a18ac9981 */ /* 0x000f22000c1e1100 */
[----:B------:R-:W-:-:S04]  /*2370*/  IMAD.HI.U32 R8, R138, R44, RZ ;  /* 0x0000002c8a087227 */ /* 0x000fc800078e00ff */
[----:B------:R-:W-:Y:S02]  /*2380*/  VIADD R9, R182, 0xffffffca ;  /* 0xffffffcab6097836 */ /* 0x000fe40000000000 */
[----:B------:R-:W-:Y:S01]  /*2390*/  IMAD R33, R129, R10, R33 ;  /* 0x0000000a81217224 */ /* 0x000fe200078e0221 */
[----:B------:R-:W-:Y:S01]  /*23a0*/  SHF.R.S32.HI R183, RZ, 0x1f, R184 ;  /* 0x0000001fffb77819 */ /* 0x000fe200000114b8 */
[----:B------:R-:W-:Y:S01]  /*23b0*/  IMAD.X R5, R6, 0x1, R25, P6 ;  /* 0x0000000106057824 */ /* 0x000fe200030e0619 */
[----:B--2---:R-:W-:Y:S01]  /*23c0*/  SHF.R.S32.HI R6, RZ, 0x1f, R7 ;  /* 0x0000001fff067819 */ /* 0x004fe20000011407 */
[----:B------:R-:W-:Y:S01]  /*23d0*/  VIADD R0, R182, 0xfffffffa ;  /* 0xfffffffab6007836 */ /* 0x000fe20000000000 */
[----:B------:R-:W-:Y:S01]  /*23e0*/  IADD3 R2, P6, PT, R7, R24, RZ ;  /* 0x0000001807027210 */ /* 0x000fe20007fde0ff */
[----:B------:R-:W-:Y:S01]  /*23f0*/  IMAD.MOV R8, RZ, RZ, -R8 ;  /* 0x000000ffff087224 */ /* 0x000fe200078e0a08 */
[----:B------:R2:W5:Y:S01]  /*2400*/  @!P0 LDG.E.U8 R173, desc[UR26][R4.64] ;  /* 0x0000001a04ad8981 */ /* 0x000562000c1e1100 */
[----:B------:R-:W-:Y:S01]  /*2410*/  SHF.R.S32.HI R188, RZ, 0x1f, R189 ;  /* 0x0000001fffbc7819 */ /* 0x000fe200000114bd */
[----:B------:R0:W1:Y:S01]  /*2420*/  @!UP2 SYNCS.EXCH.64 URZ, [UR13+0x8008], UR4 ;  /* 0x008008040dffa5b2 */ /* 0x0000620008000100 */
[----:B------:R-:W-:Y:S01]  /*2430*/  IMAD.X R3, R6, 0x1, R25, P6 ;  /* 0x0000000106037824 */ /* 0x000fe200030e0619 */
[----:B------:R-:W-:Y:S01]  /*2440*/  ISETP.GE.U32.AND P1, PT, R0, 0x7fffffbb, PT ;  /* 0x7fffffbb0000780c */ /* 0x000fe20003f26070 */
[----:B------:R-:W-:-:S02]  /*2450*/  IMAD R44, R129, R8, R44 ;  /* 0x00000008812c7224 */ /* 0x000fc400078e022c */
[----:B------:R-:W-:Y:S01]  /*2460*/  VIADD R0, R182, 0xfffffff9 ;  /* 0xfffffff9b6007836 */ /* 0x000fe20000000000 */
[----:B------:R-:W-:Y:S01]  /*2470*/  STL [R1+0x120], R7 ;  /* 0x0001200701007387 */ /* 0x000fe20000100800 */
[----:B------:R-:W-:-:S04]  /*2480*/  IMAD.HI.U32 R8, R138, R35, RZ ;  /* 0x000000238a087227 */ /* 0x000fc800078e00ff */
[----:B--2---:R-:W-:Y:S01]  /*2490*/  IMAD R4, R122, 0x3, RZ ;  /* 0x000000037a047824 */ /* 0x004fe200078e02ff */
[----:B------:R-:W-:Y:S01]  /*24a0*/  STL [R1+0x228], R6 ;  /* 0x0002280601007387 */ /* 0x000fe20000100800 */
[----:B------:R-:W-:Y:S01]  /*24b0*/  IMAD.MOV R8, RZ, RZ, -R8 ;  /* 0x000000ffff087224 */ /* 0x000fe200078e0a08 */
[----:B------:R-:W-:Y:S01]  /*24c0*/  ISETP.GE.U32.AND P0, PT, R0, 0x7fffffba, PT ;  /* 0x7fffffba0000780c */ /* 0x000fe20003f06070 */
[C---:B------:R-:W-:Y:S01]  /*24d0*/  VIADD R10, R182.reuse, 0xffffffc5 ;  /* 0xffffffc5b60a7836 */ /* 0x040fe20000000000 */
[----:B------:R2:W3:Y:S01]  /*24e0*/  @!P4 LDG.E.U8 R174, desc[UR26][R2.64] ;  /* 0x0000001a02aec981 */ /* 0x0004e2000c1e1100 */
[----:B------:R-:W-:Y:S01]  /*24f0*/  SHF.R.S32.HI R5, RZ, 0x1f, R4 ;  /* 0x0000001fff057819 */ /* 0x000fe20000011404 */
[----:B------:R-:W-:Y:S01]  /*2500*/  VIADD R0, R182, 0xfffffff7 ;  /* 0xfffffff7b6007836 */ /* 0x000fe20000000000 */
[----:B0-----:R-:W0:Y:S01]  /*2510*/  LDCU UR5, c[0x0][0x3b0] ;  /* 0x00007600ff0577ac */ /* 0x001e220008000800 */
[----:B------:R1:W-:Y:S01]  /*2520*/  STL [R1+0x11c], R4 ;  /* 0x00011c0401007387 */ /* 0x0003e20000100800 */
[----:B------:R-:W-:Y:S01]  /*2530*/  IMAD R35, R129, R8, R35 ;  /* 0x0000000881237224 */ /* 0x000fe200078e0223 */
[----:B------:R-:W0:Y:S01]  /*2540*/  LDCU UR4, c[0x0][0x3b0] ;  /* 0x00007600ff0477ac */ /* 0x000e220008000800 */
[----:B--2---:R-:W-:Y:S01]  /*2550*/  IADD3 R2, P6, PT, R4, R24, RZ ;  /* 0x0000001804027210 */ /* 0x004fe20007fde0ff */
[----:B-1----:R-:W-:Y:S01]  /*2560*/  IMAD.SHL.U32 R4, R122, 0x4, RZ ;  /* 0x000000047a047824 */ /* 0x002fe200078e00ff */
[----:B------:R-:W-:Y:S03]  /*2570*/  STL [R1+0x224], R5 ;  /* 0x0002240501007387 */ /* 0x000fe60000100800 */
[----:B------:R-:W-:Y:S01]  /*2580*/  IMAD.X R3, R5, 0x1, R25, P6 ;  /* 0x0000000105037824 */ /* 0x000fe200030e0619 */
[----:B------:R-:W-:Y:S01]  /*2590*/  ISETP.GE.U32.AND P4, PT, R0, 0x7fffffb8, PT ;  /* 0x7fffffb80000780c */ /* 0x000fe20003f86070 */
[----:B------:R1:W-:Y:S01]  /*25a0*/  STL [R1+0x118], R4 ;  /* 0x0001180401007387 */ /* 0x0003e20000100800 */
[----:B------:R-:W-:Y:S01]  /*25b0*/  SHF.R.S32.HI R8, RZ, 0x1f, R4 ;  /* 0x0000001fff087819 */ /* 0x000fe20000011404 */
[----:B------:R-:W-:-:S02]  /*25c0*/  VIADD R0, R182, 0xfffffff8 ;  /* 0xfffffff8b6007836 */ /* 0x000fc40000000000 */
[----:B------:R-:W-:Y:S01]  /*25d0*/  IMAD R7, R122, 0x5, RZ ;  /* 0x000000057a077824 */ /* 0x000fe200078e02ff */
[----:B------:R2:W3:Y:S01]  /*25e0*/  @!P2 LDG.E.U8 R175, desc[UR26][R2.64] ;  /* 0x0000001a02afa981 */ /* 0x0004e2000c1e1100 */
[-C--:B-1----:R-:W-:Y:S02]  /*25f0*/  IADD3 R4, P6, PT, R4, R24.reuse, RZ ;  /* 0x0000001804047210 */ /* 0x082fe40007fde0ff */
[----:B------:R-:W-:Y:S01]  /*2600*/  ISETP.GE.U32.AND P2, PT, R0, 0x7fffffb9, PT ;  /* 0x7fffffb90000780c */ /* 0x000fe20003f46070 */
[----:B------:R-:W-:Y:S01]  /*2610*/  VIADD R0, R182, 0xffffffec ;  /* 0xffffffecb6007836 */ /* 0x000fe20000000000 */
[----:B------:R-:W-:Y:S01]  /*2620*/  SHF.R.S32.HI R6, RZ, 0x1f, R7 ;  /* 0x0000001fff067819 */ /* 0x000fe20000011407 */
[--C-:B------:R-:W-:Y:S01]  /*2630*/  IMAD.X R5, R8, 0x1, R25.reuse, P6 ;  /* 0x0000000108057824 */ /* 0x100fe200030e0619 */
[----:B--2---:R-:W-:Y:S01]  /*2640*/  IADD3 R2, P6, PT, R7, R24, RZ ;  /* 0x0000001807027210 */ /* 0x004fe20007fde0ff */
[----:B------:R-:W-:Y:S04]  /*2650*/  STL [R1+0x114], R7 ;  /* 0x0001140701007387 */ /* 0x000fe80000100800 */
[----:B------:R-:W-:Y:S01]  /*2660*/  STL [R1+0x220], R8 ;  /* 0x0002200801007387 */ /* 0x000fe20000100800 */
[----:B------:R-:W-:-:S03]  /*2670*/  IMAD.X R3, R6, 0x1, R25, P6 ;  /* 0x0000000106037824 */ /* 0x000fc600030e0619 */
[----:B------:R1:W-:Y:S04]  /*2680*/  STL [R1+0x21c], R6 ;  /* 0x00021c0601007387 */ /* 0x0003e80000100800 */
[----:B------:R-:W2:Y:S01]  /*2690*/  @!P5 LDG.E.U8 R176, desc[UR26][R4.64] ;  /* 0x0000001a04b0d981 */ /* 0x000ea2000c1e1100 */
[----:B------:R-:W-:Y:S01]  /*26a0*/  ISETP.GE.U32.AND P5, PT, R0, 0x7fffffad, PT ;  /* 0x7fffffad0000780c */ /* 0x000fe20003fa6070 */
[----:B------:R-:W-:Y:S02]  /*26b0*/  VIADD R0, R182, 0xffffffed ;  /* 0xffffffedb6007836 */ /* 0x000fe40000000000 */
[----:B------:R0:W2:Y:S01]  /*26c0*/  @!P1 LDG.E.U8 R178, desc[UR26][R2.64] ;  /* 0x0000001a02b29981 */ /* 0x0000a2000c1e1100 */
[----:B-1----:R-:W-:Y:S02]  /*26d0*/  IMAD R6, R122, 0x6, RZ ;  /* 0x000000067a067824 */ /* 0x002fe400078e02ff */
[----:B------:R-:W-:Y:S01]  /*26e0*/  ISETP.GE.U32.AND P1, PT, R0, 0x7fffffae, PT ;  /* 0x7fffffae0000780c */ /* 0x000fe20003f26070 */
[----:B------:R-:W-:-:S02]  /*26f0*/  VIADD R7, R182, 0xffffffee ;  /* 0xffffffeeb6077836 */ /* 0x000fc40000000000 */
[----:B------:R-:W-:Y:S01]  /*2700*/  SHF.R.S32.HI R8, RZ, 0x1f, R6 ;  /* 0x0000001fff087819 */ /* 0x000fe20000011406 */
[----:B------:R-:W-:Y:S01]  /*2710*/  VIADD R0, R182, 0xffffffe8 ;  /* 0xffffffe8b6007836 */ /* 0x000fe20000000000 */
[----:B0-----:R-:W-:Y:S01]  /*2720*/  IADD3 R2, P6, PT, R6, R24, RZ ;  /* 0x0000001806027210 */ /* 0x001fe20007fde0ff */
[----:B------:R0:W-:Y:S01]  /*2730*/  STL [R1+0x110], R6 ;  /* 0x0001100601007387 */ /* 0x0001e20000100800 */
[----:B------:R-:W-:Y:S01]  /*2740*/  VIADD R4, R182, 0xffffffe9 ;  /* 0xffffffe9b6047836 */ /* 0x000fe20000000000 */
[----:B------:R-:W-:Y:S02]  /*2750*/  SEL R143, RZ, 0x1fffe, P1 ;  /* 0x0001fffeff8f7807 */ /* 0x000fe40000800000 */
[----:B------:R-:W-:Y:S01]  /*2760*/  IMAD.X R3, R8, 0x1, R25, P6 ;  /* 0x0000000108037824 */ /* 0x000fe200030e0619 */
[----:B------:R-:W-:Y:S02]  /*2770*/  ISETP.GE.U32.AND P6, PT, R7, 0x7fffffaf, PT ;  /* 0x7fffffaf0700780c */ /* 0x000fe40003fc6070 */
[----:B------:R-:W-:Y:S01]  /*2780*/  ISETP.GE.U32.AND P1, PT, R0, 0x7fffffa9, PT ;  /* 0x7fffffa90000780c */ /* 0x000fe20003f26070 */
[C---:B0-----:R-:W-:Y:S01]  /*2790*/  VIADD R6, R182.reuse, 0xffffffef ;  /* 0xffffffefb6067836 */ /* 0x041fe20000000000 */
[----:B------:R-:W-:Y:S01]  /*27a0*/  SEL R16, RZ, 0x1, P5 ;  /* 0x00000001ff107807 */ /* 0x000fe20002800000 */
[C---:B------:R-:W-:Y:S01]  /*27b0*/  VIADD R0, R182.reuse, 0xffffffeb ;  /* 0xffffffebb6007836 */ /* 0x040fe20000000000 */
[----:B------:R-:W-:Y:S01]  /*27c0*/  SEL R144, RZ, 0x4, P6 ;  /* 0x00000004ff907807 */ /* 0x000fe20003000000 */
[----:B------:R-:W-:Y:S01]  /*27d0*/  VIADD R5, R182, 0xffffffea ;  /* 0xffffffeab6057836 */ /* 0x000fe20000000000 */
[----:B------:R-:W-:Y:S01]  /*27e0*/  ISETP.GE.U32.AND P5, PT, R6, 0x7fffffb0, PT ;  /* 0x7fffffb00600780c */ /* 0x000fe20003fa6070 */
[----:B------:R0:W-:Y:S01]  /*27f0*/  STL [R1+0x218], R8 ;  /* 0x0002180801007387 */ /* 0x0001e20000100800 */
[----:B------:R-:W-:Y:S01]  /*2800*/  ISETP.GE.U32.AND P6, PT, R4, 0x7fffffaa, PT ;  /* 0x7fffffaa0400780c */ /* 0x000fe20003fc6070 */
[----:B------:R-:W-:Y:S01]  /*2810*/  VIADD R4, R182, 0xffffffe4 ;  /* 0xffffffe4b6047836 */ /* 0x000fe20000000000 */
[----:B------:R-:W-:Y:S01]  /*2820*/  SEL R150, RZ, 0x1, P1 ;  /* 0x00000001ff967807 */ /* 0x000fe20000800000 */
[----:B------:R1:W2:Y:S01]  /*2830*/  @!P0 LDG.E.U8 R179, desc[UR26][R2.64] ;  /* 0x0000001a02b38981 */ /* 0x0002a2000c1e1100 */
[----:B------:R-:W-:-:S02]  /*2840*/  SEL R147, RZ, 0x7fff8, P5 ;  /* 0x0007fff8ff937807 */ /* 0x000fc40002800000 */
[----:B------:R-:W-:Y:S01]  /*2850*/  ISETP.GE.U32.AND P1, PT, R0, 0x7fffffac, PT ;  /* 0x7fffffac0000780c */ /* 0x000fe20003f26070 */
[----:B------:R-:W-:Y:S01]  /*2860*/  VIADD R0, R182, 0xffffffe5 ;  /* 0xffffffe5b6007836 */ /* 0x000fe20000000000 */
[----:B------:R-:W-:Y:S02]  /*2870*/  ISETP.GE.U32.AND P5, PT, R5, 0x7fffffab, PT ;  /* 0x7fffffab0500780c */ /* 0x000fe40003fa6070 */
[----:B------:R-:W-:Y:S02]  /*2880*/  SEL R151, RZ, 0x1fffe, P6 ;  /* 0x0001fffeff977807 */ /* 0x000fe40003000000 */
[----:B------:R-:W-:Y:S01]  /*2890*/  ISETP.GE.U32.AND P6, PT, R4, 0x7fffffa5, PT ;  /* 0x7fffffa50400780c */ /* 0x000fe20003fc6070 */
[C---:B------:R-:W-:Y:S01]  /*28a0*/  VIADD R4, R182.reuse, 0xffffffe7 ;  /* 0xffffffe7b6047836 */ /* 0x040fe20000000000 */
[----:B------:R-:W-:Y:S01]  /*28b0*/  SEL R148, RZ, 0x4, P5 ;  /* 0x00000004ff947807 */ /* 0x000fe20002800000 */
[----:B------:R-:W-:Y:S01]  /*28c0*/  VIADD R5, R182, 0xffffffe6 ;  /* 0xffffffe6b6057836 */ /* 0x000fe20000000000 */
[----:B------:R-:W-:Y:S01]  /*28d0*/  ISETP.GE.U32.AND P5, PT, R0, 0x7fffffa6, PT ;  /* 0x7fffffa60000780c */ /* 0x000fe20003fa6070 */
[----:B------:R-:W-:Y:S01]  /*28e0*/  VIADD R0, R182, 0xffffffe1 ;  /* 0xffffffe1b6007836 */ /* 0x000fe20000000000 */
[----:B------:R-:W-:-:S02]  /*28f0*/  SEL R154, RZ, 0x1, P6 ;  /* 0x00000001ff9a7807 */ /* 0x000fc40003000000 */
[----:B------:R-:W-:Y:S02]  /*2900*/  SEL R149, RZ, 0x7fff8, P1 ;  /* 0x0007fff8ff957807 */ /* 0x000fe40000800000 */
[----:B------:R-:W-:Y:S01]  /*2910*/  ISETP.GE.U32.AND P6, PT, R4, 0x7fffffa8, PT ;  /* 0x7fffffa80400780c */ /* 0x000fe20003fc6070 */
[C---:B------:R-:W-:Y:S01]  /*2920*/  VIADD R4, R182.reuse, 0xffffffe0 ;  /* 0xffffffe0b6047836 */ /* 0x040fe20000000000 */
[----:B------:R-:W-:Y:S01]  /*2930*/  ISETP.GE.U32.AND P1, PT, R5, 0x7fffffa7, PT ;  /* 0x7fffffa70500780c */ /* 0x000fe20003f26070 */
[----:B------:R-:W-:Y:S01]  /*2940*/  VIADD R5, R182, 0xffffffe2 ;  /* 0xffffffe2b6057836 */ /* 0x000fe20000000000 */
[----:B------:R-:W-:Y:S02]  /*2950*/  SEL R155, RZ, 0x1fffe, P5 ;  /* 0x0001fffeff9b7807 */ /* 0x000fe40002800000 */
[----:B------:R-:W-:Y:S01]  /*2960*/  ISETP.GE.U32.AND P5, PT, R0, 0x7fffffa2, PT ;  /* 0x7fffffa20000780c */ /* 0x000fe20003fa6070 */
[----:B------:R-:W-:Y:S01]  /*2970*/  VIADD R0, R182, 0xffffffe3 ;  /* 0xffffffe3b6007836 */ /* 0x000fe20000000000 */
[----:B------:R-:W-:-:S02]  /*2980*/  SEL R152, RZ, 0x4, P1 ;  /* 0x00000004ff987807 */ /* 0x000fc40000800000 */
[----:B------:R-:W-:Y:S01]  /*2990*/  ISETP.GE.U32.AND P1, PT, R4, 0x7fffffa1, PT ;  /* 0x7fffffa10400780c */ /* 0x000fe20003f26070 */
[----:B------:R-:W-:Y:S01]  /*29a0*/  VIADD R4, R182, 0xffffffcc ;  /* 0xffffffccb6047836 */ /* 0x000fe20000000000 */
[----:B------:R-:W-:Y:S02]  /*29b0*/  SEL R153, RZ, 0x7fff8, P6 ;  /* 0x0007fff8ff997807 */ /* 0x000fe40003000000 */
[----:B------:R-:W-:Y:S02]  /*29c0*/  ISETP.GE.U32.AND P6, PT, R5, 0x7fffffa3, PT ;  /* 0x7fffffa30500780c */ /* 0x000fe40003fc6070 */
[----:B------:R-:W-:Y:S02]  /*29d0*/  SEL R159, RZ, 0x1fffe, P5 ;  /* 0x0001fffeff9f7807 */ /* 0x000fe40002800000 */
[----:B------:R-:W-:Y:S01]  /*29e0*/  ISETP.GE.U32.AND P5, PT, R0, 0x7fffffa4, PT ;  /* 0x7fffffa40000780c */ /* 0x000fe20003fa6070 */
[C---:B------:R-:W-:Y:S01]  /*29f0*/  VIADD R0, R182.reuse, 0xffffffcd ;  /* 0xffffffcdb6007836 */ /* 0x040fe20000000000 */
[----:B------:R-:W-:Y:S01]  /*2a00*/  SEL R156, RZ, 0x4, P6 ;  /* 0x00000004ff9c7807 */ /* 0x000fe20003000000 */
[----:B------:R-:W-:Y:S01]  /*2a10*/  VIADD R5, R182, 0xffffffce ;  /* 0xffffffceb6057836 */ /* 0x000fe20000000000 */
[----:B------:R-:W-:-:S02]  /*2a20*/  ISETP.GE.U32.AND P6, PT, R4, 0x7fffff8d, PT ;  /* 0x7fffff8d0400780c */ /* 0x000fc40003fc6070 */
[----:B------:R-:W-:Y:S02]  /*2a30*/  SEL R157, RZ, 0x7fff8, P5 ;  /* 0x0007fff8ff9d7807 */ /* 0x000fe40002800000 */
[----:B------:R-:W-:Y:S01]  /*2a40*/  ISETP.GE.U32.AND P5, PT, R0, 0x7fffff8e, PT ;  /* 0x7fffff8e0000780c */ /* 0x000fe20003fa6070 */
[C---:B------:R-:W-:Y:S01]  /*2a50*/  VIADD R0, R182.reuse, 0xffffffcf ;  /* 0xffffffcfb6007836 */ /* 0x040fe20000000000 */
[----:B------:R-:W-:Y:S02]  /*2a60*/  SEL R4, RZ, 0x1, P6 ;  /* 0x00000001ff047807 */ /* 0x000fe40003000000 */
[----:B------:R-:W-:Y:S01]  /*2a70*/  ISETP.GE.U32.AND P6, PT, R5, 0x7fffff8f, PT ;  /* 0x7fffff8f0500780c */ /* 0x000fe20003fc6070 */
[C---:B------:R-:W-:Y:S01]  /*2a80*/  VIADD R5, R182.reuse, 0xffffffc8 ;  /* 0xffffffc8b6057836 */ /* 0x040fe20000000000 */
[----:B------:R-:W-:Y:S01]  /*2a90*/  SEL R7, RZ, 0x1fffe, P5 ;  /* 0x0001fffeff077807 */ /* 0x000fe20002800000 */
[----:B------:R-:W-:Y:S01]  /*2aa0*/  VIADD R6, R182, 0xffffffc9 ;  /* 0xffffffc9b6067836 */ /* 0x000fe20000000000 */
[----:B------:R-:W-:-:S02]  /*2ab0*/  ISETP.GE.U32.AND P5, PT, R0, 0x7fffff90, PT ;  /* 0x7fffff900000780c */ /* 0x000fc40003fa6070 */
[----:B------:R-:W-:Y:S02]  /*2ac0*/  SEL R0, RZ, 0x4, P6 ;  /* 0x00000004ff007807 */ /* 0x000fe40003000000 */
[----:B------:R-:W-:Y:S02]  /*2ad0*/  ISETP.GE.U32.AND P6, PT, R5, 0x7fffff89, PT ;  /* 0x7fffff890500780c */ /* 0x000fe40003fc6070 */
[----:B------:R-:W-:Y:S02]  /*2ae0*/  SEL R5, RZ, 0x7fff8, P5 ;  /* 0x0007fff8ff057807 */ /* 0x000fe40002800000 */
[----:B------:R-:W-:Y:S01]  /*2af0*/  ISETP.GE.U32.AND P5, PT, R6, 0x7fffff8a, PT ;  /* 0x7fffff8a0600780c */ /* 0x000fe20003fa6070 */
[C---:B------:R-:W-:Y:S01]  /*2b00*/  VIADD R6, R182.reuse, 0xffffffcb ;  /* 0xffffffcbb6067836 */ /* 0x040fe20000000000 */
[----:B0-----:R-:W-:Y:S02]  /*2b10*/  SEL R8, RZ, 0x1, P6 ;  /* 0x00000001ff087807 */ /* 0x001fe40003000000 */
[----:B------:R-:W-:Y:S01]  /*2b20*/  ISETP.GE.U32.AND P6, PT, R9, 0x7fffff8b, PT ;  /* 0x7fffff8b0900780c */ /* 0x000fe20003fc6070 */
[----:B------:R-:W-:Y:S01]  /*2b30*/  VIADD R9, R182, 0xffffffc4 ;  /* 0xffffffc4b6097836 */ /* 0x000fe20000000000 */
[----:B------:R-:W-:-:S02]  /*2b40*/  SEL R11, RZ, 0x1fffe, P5 ;  /* 0x0001fffeff0b7807 */ /* 0x000fc40002800000 */
[----:B------:R-:W-:Y:S02]  /*2b50*/  ISETP.GE.U32.AND P5, PT, R6, 0x7fffff8c, PT ;  /* 0x7fffff8c0600780c */ /* 0x000fe40003fa6070 */
[----:B------:R-:W-:Y:S02]  /*2b60*/  SEL R6, RZ, 0x4, P6 ;  /* 0x00000004ff067807 */ /* 0x000fe40003000000 */
[----:B------:R-:W-:Y:S02]  /*2b70*/  ISETP.GE.U32.AND P6, PT, R9, 0x7fffff85, PT ;  /* 0x7fffff850900780c */ /* 0x000fe40003fc6070 */
        /* <DEDUP_REMOVED lines=9> */
[----:B------:R-:W-:Y:S02]  /*2c10*/  ISETP.GE.U32.AND P6, PT, R13, 0x7fffff82, PT ;  /* 0x7fffff820d00780c */ /* 0x000fe40003fc6070 */
        /* <DEDUP_REMOVED lines=11> */
[----:B------:R-:W-:Y:S01]  /*2cd0*/  ISETP.GE.U32.AND P5, PT, R72, 0x7fffff9f, PT ;  /* 0x7fffff9f4800780c */ /* 0x000fe20003fa6070 */
[----:B------:R-:W-:Y:S01]  /*2ce0*/  VIADD R72, R182, 0xffffffd9 ;  /* 0xffffffd9b6487836 */ /* 0x000fe20000000000 */
[----:B------:R-:W-:Y:S02]  /*2cf0*/  SEL R85, RZ, 0x1fffe, P6 ;  /* 0x0001fffeff557807 */ /* 0x000fe40003000000 */
[----:B------:R-:W-:Y:S02]  /*2d00*/  ISETP.GE.U32.AND P6, PT, R18, 0x7fffffa0, PT ;  /* 0x7fffffa01200780c */ /* 0x000fe40003fc6070 */
[----:B------:R-:W-:-:S02]  /*2d10*/  SEL R18, RZ, 0x4, P5 ;  /* 0x00000004ff127807 */ /* 0x000fc40002800000 */
[----:B------:R-:W-:Y:S02]  /*2d20*/  ISETP.GE.U32.AND P5, PT, R73, 0x7fffff99, PT ;  /* 0x7fffff994900780c */ /* 0x000fe40003fa6070 */
[----:B------:R-:W-:Y:S02]  /*2d30*/  SEL R73, RZ, 0x7fff8, P6 ;  /* 0x0007fff8ff497807 */ /* 0x000fe40003000000 */
[----:B------:R-:W-:Y:S01]  /*2d40*/  ISETP.GE.U32.AND P6, PT, R72, 0x7fffff9a, PT ;  /* 0x7fffff9a4800780c */ /* 0x000fe20003fc6070 */
[C---:B------:R-:W-:Y:S01]  /*2d50*/  VIADD R72, R182.reuse, 0xffffffdb ;  /* 0xffffffdbb6487836 */ /* 0x040fe20000000000 */
[----:B------:R-:W-:Y:S02]  /*2d60*/  SEL R84, RZ, 0x1, P5 ;  /* 0x00000001ff547807 */ /* 0x000fe40002800000 */
[----:B------:R-:W-:Y:S01]  /*2d70*/  ISETP.GE.U32.AND P5, PT, R117, 0x7fffff9b, PT ;  /* 0x7fffff9b7500780c */ /* 0x000fe20003fa6070 */
[----:B------:R-:W-:Y:S01]  /*2d80*/  VIADD R117, R182, 0xffffffd5 ;  /* 0xffffffd5b6757836 */ /* 0x000fe20000000000 */
        /* <DEDUP_REMOVED lines=12> */
[----:B------:R-:W-:Y:S01]  /*2e50*/  VIADD R117, R182, 0xffffffd1 ;  /* 0xffffffd1b6757836 */ /* 0x000fe20000000000 */
        /* <DEDUP_REMOVED lines=8> */
[----:B------:R-:W-:Y:S01]  /*2ee0*/  ISETP.GE.U32.AND P6, PT, R117, 0x7fffffb7, PT ;  /* 0x7fffffb77500780c */ /* 0x000fe20003fc6070 */
[----:B------:R-:W-:Y:S01]  /*2ef0*/  VIADD R117, R182, 0xffffffc0 ;  /* 0xffffffc0b6757836 */ /* 0x000fe20000000000 */
[----:B------:R-:W-:-:S02]  /*2f00*/  SEL R140, RZ, 0x4, P5 ;  /* 0x00000004ff8c7807 */ /* 0x000fc40002800000 */
[----:B------:R-:W-:Y:S01]  /*2f10*/  ISETP.GE.U32.AND P5, PT, R146, 0x7fffff94, PT ;  /* 0x7fffff949200780c */ /* 0x000fe20003fa6070 */
[----:B------:R-:W-:Y:S01]  /*2f20*/  IMAD.IADD R146, R16, 0x1, R143 ;  /* 0x0000000110927824 */ /* 0x000fe200078e028f */
[----:B------:R-:W-:Y:S02]  /*2f30*/  SEL R16, RZ, 0x1, P1 ;  /* 0x00000001ff107807 */ /* 0x000fe40000800000 */
[----:B------:R-:W-:Y:S02]  /*2f40*/  SEL R143, RZ, 0x7fff8, P5 ;  /* 0x0007fff8ff8f7807 */ /* 0x000fe40002800000 */
[----:B------:R-:W-:Y:S01]  /*2f50*/  ISETP.GE.U32.AND P5, PT, R117, 0x7fffff81, PT ;  /* 0x7fffff817500780c */ /* 0x000fe20003fa6070 */
[----:B------:R-:W-:Y:S02]  /*2f60*/  IMAD.IADD R150, R150, 0x1, R151 ;  /* 0x0000000196967824 */ /* 0x000fe400078e0297 */
[----:B------:R-:W-:Y:S01]  /*2f70*/  IMAD.IADD R159, R16, 0x1, R159 ;  /* 0x00000001109f7824 */ /* 0x000fe200078e029f */
[----:B------:R-:W-:Y:S01]  /*2f80*/  SEL R16, RZ, 0x1, P5 ;  /* 0x00000001ff107807 */ /* 0x000fe20002800000 */
[----:B------:R-:W-:Y:S01]  /*2f90*/  IMAD.IADD R8, R8, 0x1, R11 ;  /* 0x0000000108087824 */ /* 0x000fe200078e020b */
[----:B------:R-:W-:-:S03]  /*2fa0*/  LOP3.LUT R150, R150, 0x3, RZ, 0xc0, !PT ;  /* 0x0000000396967812 */ /* 0x000fc600078ec0ff */
[----:B------:R-:W-:Y:S01]  /*2fb0*/  IMAD.IADD R16, R16, 0x1, R19 ;  /* 0x0000000110107824 */ /* 0x000fe200078e0213 */
[----:B------:R-:W-:Y:S01]  /*2fc0*/  IADD3 R148, PT, PT, R150, R149, R148 ;  /* 0x0000009596947210 */ /* 0x000fe20007ffe094 */
[----:B------:R-:W-:Y:S01]  /*2fd0*/  IMAD.IADD R4, R4, 0x1, R7 ;  /* 0x0000000104047824 */ /* 0x000fe200078e0207 */
[----:B------:R-:W-:Y:S01]  /*2fe0*/  LOP3.LUT R8, R8, 0x3, RZ, 0xc0, !PT ;  /* 0x0000000308087812 */ /* 0x000fe200078ec0ff */
[----:B------:R-:W-:Y:S01]  /*2ff0*/  IMAD.IADD R154, R154, 0x1, R155 ;  /* 0x000000019a9a7824 */ /* 0x000fe200078e029b */
[----:B------:R-:W-:Y:S01]  /*3000*/  LOP3.LUT R159, R159, 0x3, RZ, 0xc0, !PT ;  /* 0x000000039f9f7812 */ /* 0x000fe200078ec0ff */
[----:B------:R-:W-:Y:S01]  /*3010*/  IMAD.IADD R12, R12, 0x1, R15 ;  /* 0x000000010c0c7824 */ /* 0x000fe200078e020f */
[----:B------:R-:W-:Y:S01]  /*3020*/  LOP3.LUT R16, R16, 0x3, RZ, 0xc0, !PT ;  /* 0x0000000310107812 */ /* 0x000fe200078ec0ff */
[----:B------:R-:W-:Y:S01]  /*3030*/  IMAD.IADD R84, R84, 0x1, R137 ;  /* 0x0000000154547824 */ /* 0x000fe200078e0289 */
[----:B------:R-:W-:Y:S01]  /*3040*/  IADD3 R6, PT, PT, R8, R9, R6 ;  /* 0x0000000908067210 */ /* 0x000fe20007ffe006 */
[----:B------:R-:W-:Y:S01]  /*3050*/  IMAD.IADD R142, R142, 0x1, R145 ;  /* 0x000000018e8e7824 */ /* 0x000fe200078e0291 */
[----:B------:R-:W-:Y:S01]  /*3060*/  LOP3.LUT R4, R4, 0x3, RZ, 0xc0, !PT ;  /* 0x0000000304047812 */ /* 0x000fe200078ec0ff */
[----:B------:R-:W-:Y:S01]  /*3070*/  IMAD.SHL.U32 R9, R148, 0x100, RZ ;  /* 0x0000010094097824 */ /* 0x000fe200078e00ff */
[----:B------:R-:W-:Y:S01]  /*3080*/  LOP3.LUT R146, R146, 0x3, RZ, 0xc0, !PT ;  /* 0x0000000392927812 */ /* 0x000fe200078ec0ff */
[----:B------:R-:W-:Y:S01]  /*3090*/  IMAD.IADD R136, R136, 0x1, R141 ;  /* 0x0000000188887824 */ /* 0x000fe200078e028d */
[----:B------:R-:W-:-:S02]  /*30a0*/  LOP3.LUT R154, R154, 0x3, RZ, 0xc0, !PT ;  /* 0x000000039a9a7812 */ /* 0x000fc400078ec0ff */
[----:B------:R-:W-:Y:S02]  /*30b0*/  IADD3 R156, PT, PT, R159, R157, R156 ;  /* 0x0000009d9f9c7210 */ /* 0x000fe40007ffe09c */
[----:B------:R-:W-:Y:S02]  /*30c0*/  LOP3.LUT R12, R12, 0x3, RZ, 0xc0, !PT ;  /* 0x000000030c0c7812 */ /* 0x000fe400078ec0ff */
[----:B------:R-:W-:Y:S02]  /*30d0*/  IADD3 R14, PT, PT, R16, R17, R14 ;  /* 0x00000011100e7210 */ /* 0x000fe40007ffe00e */
[----:B------:R-:W-:Y:S02]  /*30e0*/  LOP3.LUT R84, R84, 0x3, RZ, 0xc0, !PT ;  /* 0x0000000354547812 */ /* 0x000fe400078ec0ff */
[----:B------:R-:W-:Y:S02]  /*30f0*/  LOP3.LUT R142, R142, 0x3, RZ, 0xc0, !PT ;  /* 0x000000038e8e7812 */ /* 0x000fe400078ec0ff */
[----:B------:R-:W-:Y:S01]  /*3100*/  IADD3 R0, PT, PT, R4, R5, R0 ;  /* 0x0000000504007210 */ /* 0x000fe20007ffe000 */
[----:B------:R-:W-:Y:S01]  /*3110*/  IMAD.SHL.U32 R6, R6, 0x100, RZ ;  /* 0x0000010006067824 */ /* 0x000fe200078e00ff */
[----:B------:R-:W-:-:S02]  /*3120*/  IADD3 R144, PT, PT, R146, R147, R144 ;  /* 0x0000009392907210 */ /* 0x000fc40007ffe090 */
[----:B------:R-:W-:Y:S02]  /*3130*/  IADD3 R152, PT, PT, R154, R153, R152 ;  /* 0x000000999a987210 */ /* 0x000fe40007ffe098 */
[----:B------:R-:W-:Y:S02]  /*3140*/  IADD3 R10, PT, PT, R12, R13, R10 ;  /* 0x0000000d0c0a7210 */ /* 0x000fe40007ffe00a */
[----:B------:R-:W-:Y:S02]  /*3150*/  LOP3.LUT R5, R156, 0xf, RZ, 0xc0, !PT ;  /* 0x0000000f9c057812 */ /* 0x000fe400078ec0ff */
[----:B------:R-:W-:Y:S02]  /*3160*/  LOP3.LUT R7, R14, 0xf, RZ, 0xc0, !PT ;  /* 0x0000000f0e077812 */ /* 0x000fe400078ec0ff */
[----:B------:R-:W-:Y:S01]  /*3170*/  LOP3.LUT R9, R9, 0xf00, RZ, 0xe2, !PT ;  /* 0x00000f0009097812 */ /* 0x000fe200078ee2ff */
[----:B------:R-:W-:Y:S01]  /*3180*/  IMAD.IADD R20, R20, 0x1, R85 ;  /* 0x0000000114147824 */ /* 0x000fe200078e0255 */
[----:B------:R-:W-:-:S02]  /*3190*/  LOP3.LUT R136, R136, 0x3, RZ, 0xc0, !PT ;  /* 0x0000000388887812 */ /* 0x000fc400078ec0ff */
[----:B------:R-:W-:Y:S02]  /*31a0*/  IADD3 R72, PT, PT, R84, R135, R72 ;  /* 0x0000008754487210 */ /* 0x000fe40007ffe048 */
[----:B------:R-:W-:Y:S01]  /*31b0*/  IADD3 R140, PT, PT, R142, R143, R140 ;  /* 0x0000008f8e8c7210 */ /* 0x000fe20007ffe08c */
[----:B------:R-:W-:Y:S01]  /*31c0*/  IMAD R152, R152, 0x10, R5 ;  /* 0x0000001098987824 */ /* 0x000fe200078e0205 */
[----:B------:R-:W-:Y:S01]  /*31d0*/  IADD3 R134, PT, PT, R136, R139, R134 ;  /* 0x0000008b88867210 */ /* 0x000fe20007ffe086 */
[----:B------:R-:W-:Y:S01]  /*31e0*/  IMAD R7, R10, 0x10, R7 ;  /* 0x000000100a077824 */ /* 0x000fe200078e0207 */
[----:B------:R-:W-:Y:S01]  /*31f0*/  LOP3.LUT R5, R6, 0xf00, RZ, 0xe2, !PT ;  /* 0x00000f0006057812 */ /* 0x000fe200078ee2ff */
[----:B------:R-:W-:Y:S01]  /*3200*/  IMAD R144, R144, 0x1000, R9 ;  /* 0x0000100090907824 */ /* 0x000fe200078e0209 */
[----:B------:R-:W-:Y:S01]  /*3210*/  LOP3.LUT R9, R140, 0xf, RZ, 0xc0, !PT ;  /* 0x0000000f8c097812 */ /* 0x000fe200078ec0ff */
[----:B------:R-:W-:Y:S01]  /*3220*/  IMAD.SHL.U32 R72, R72, 0x100, RZ ;  /* 0x0000010048487824 */ /* 0x000fe200078e00ff */
[----:B------:R-:W-:Y:S01]  /*3230*/  LOP3.LUT R20, R20, 0x3, RZ, 0xc0, !PT ;  /* 0x0000000314147812 */ /* 0x000fe200078ec0ff */
[----:B------:R-:W-:Y:S01]  /*3240*/  IMAD R0, R0, 0x1000, R5 ;  /* 0x0000100000007824 */ /* 0x000fe200078e0205 */
[----:B------:R-:W-:Y:S01]  /*3250*/  LOP3.LUT R7, R7, 0xff, RZ, 0xc0, !PT ;  /* 0x000000ff07077812 */ /* 0x000fe200078ec0ff */
[----:B------:R-:W-:Y:S01]  /*3260*/  IMAD R9, R134, 0x10, R9 ;  /* 0x0000001086097824 */ /* 0x000fe200078e0209 */
[----:B------:R-:W-:-:S02]  /*3270*/  IADD3 R18, PT, PT, R20, R73, R18 ;  /* 0x0000004914127210 */ /* 0x000fc40007ffe012 */
[----:B------:R-:W-:Y:S01]  /*3280*/  LOP3.LUT R5, R72, 0xf00, RZ, 0xe2, !PT ;  /* 0x00000f0048057812 */ /* 0x000fe200078ee2ff */
[----:B------:R-:W-:Y:S01]  /*3290*/  IMAD.IADD R7, R0, 0x1, R7 ;  /* 0x0000000100077824 */ /* 0x000fe200078e0207 */
[----:B------:R-:W-:Y:S02]  /*32a0*/  LOP3.LUT R11, R152, 0xff, RZ, 0xc0, !PT ;  /* 0x000000ff980b7812 */ /* 0x000fe400078ec0ff */
[----:B------:R-:W-:Y:S01]  /*32b0*/  LOP3.LUT R0, R9, 0xff, RZ, 0xc0, !PT ;  /* 0x000000ff09007812 */ /* 0x000fe200078ec0ff */
[----:B------:R-:W-:Y:S01]  /*32c0*/  IMAD R5, R18, 0x1000, R5 ;  /* 0x0000100012057824 */ /* 0x000fe200078e0205 */
[-C--:B------:R-:W-:Y:S01]  /*32d0*/  IADD3 R4, P0, PT, R184, R24.reuse, RZ ;  /* 0x00000018b8047210 */ /* 0x080fe20007f1e0ff */
[----:B------:R-:W-:Y:S02]  /*32e0*/  IMAD.IADD R8, R144, 0x1, R11 ;  /* 0x0000000190087824 */ /* 0x000fe400078e020b */
[----:B------:R-:W-:Y:S01]  /*32f0*/  IMAD.IADD R20, R5, 0x1, R0 ;  /* 0x0000000105147824 */ /* 0x000fe200078e0200 */
[----:B------:R-:W-:Y:S01]  /*3300*/  SHF.R.S32.HI R72, RZ, 0x1f, R158 ;  /* 0x0000001fff487819 */ /* 0x000fe2000001149e */
[----:B------:R-:W-:Y:S01]  /*3310*/  IMAD.X R5, R183, 0x1, R25, P0 ;  /* 0x00000001b7057824 */ /* 0x000fe200000e0619 */
[----:B-1----:R-:W-:-:S02]  /*3320*/  IADD3 R2, P0, PT, R158, R24, RZ ;  /* 0x000000189e027210 */ /* 0x002fc40007f1e0ff */
[----:B------:R-:W-:Y:S01]  /*3330*/  LOP3.LUT R8, R8, 0xffff, RZ, 0xc0, !PT ;  /* 0x0000ffff08087812 */ /* 0x000fe200078ec0ff */
[----:B------:R-:W-:Y:S01]  /*3340*/  IMAD R73, R122, 0x18, RZ ;  /* 0x000000187a497824 */ /* 0x000fe200078e02ff */
[----:B------:R-:W-:Y:S01]  /*3350*/  STL [R1+0x108], R184 ;  /* 0x000108b801007387 */ /* 0x000fe20000100800 */
[----:B------:R-:W-:Y:S01]  /*3360*/  IMAD.X R3, R72, 0x1, R25, P0 ;  /* 0x0000000148037824 */ /* 0x000fe200000e0619 */
[----:B------:R-:W-:Y:S02]  /*3370*/  SHF.R.U32.HI R0, RZ, 0x7, R8 ;  /* 0x00000007ff007819 */ /* 0x000fe40000011608 */
[----:B------:R-:W-:Y:S04]  /*3380*/  STL [R1+0x10c], R158 ;  /* 0x00010c9e01007387 */ /* 0x000fe80000100800 */
[----:B------:R-:W-:Y:S04]  /*3390*/  STL [R1+0x210], R183 ;  /* 0x000210b701007387 */ /* 0x000fe80000100800 */
[----:B------:R0:W2:Y:S01]  /*33a0*/  @!P4 LDG.E.U8 R171, desc[UR26][R4.64] ;  /* 0x0000001a04abc981 */ /* 0x0000a2000c1e1100 */
[----:B------:R-:W-:-:S03]  /*33b0*/  LOP3.LUT P4, RZ, R0, 0x1, RZ, 0xc0, !PT ;  /* 0x0000000100ff7812 */ /* 0x000fc6000788c0ff */
[----:B------:R1:W-:Y:S04]  /*33c0*/  STL [R1+0x214], R72 ;  /* 0x0002144801007387 */ /* 0x0003e80000100800 */
[----:B------:R3:W2:Y:S01]  /*33d0*/  @!P2 LDG.E.U8 R177, desc[UR26][R2.64] ;  /* 0x0000001a02b1a981 */ /* 0x0006a2000c1e1100 */
[----:B0-----:R-:W-:Y:S02]  /*33e0*/  IADD3 R4, P2, PT, R73, R24, RZ ;  /* 0x0000001849047210 */ /* 0x001fe40007f5e0ff */
[----:B-1----:R-:W-:Y:S01]  /*33f0*/  SHF.R.S32.HI R72, RZ, 0x1f, R73 ;  /* 0x0000001fff487819 */ /* 0x002fe20000011449 */
[----:B------:R-:W-:Y:S01]  /*3400*/  STL [R1+0xc8], R73 ;  /* 0x0000c84901007387 */ /* 0x000fe20000100800 */
[----:B---3--:R-:W-:-:S03]  /*3410*/  IMAD R2, R122, 0x9, RZ ;  /* 0x000000097a027824 */ /* 0x008fc600078e02ff */
[----:B------:R-:W-:Y:S01]  /*3420*/  STL [R1+0x208], R72 ;  /* 0x0002084801007387 */ /* 0x000fe20000100800 */
[----:B------:R-:W-:Y:S01]  /*3430*/  PRMT R20, R7, 0x5410, R20 ;  /* 0x0000541007147816 */ /* 0x000fe20000000014 */
[----:B------:R-:W-:Y:S02]  /*3440*/  IMAD.X R5, R72, 0x1, R25, P2 ;  /* 0x0000000148057824 */ /* 0x000fe400010e0619 */
[----:B------:R0:W-:Y:S01]  /*3450*/  STL [R1+0x104], R2 ;  /* 0x0001040201007387 */ /* 0x0001e20000100800 */
[----:B------:R-:W-:Y:S01]  /*3460*/  SHF.R.S32.HI R7, RZ, 0x1f, R2 ;  /* 0x0000001fff077819 */ /* 0x000fe20000011402 */
[----:B------:R-:W-:Y:S02]  /*3470*/  VIADD R0, R182, 0xfffffff5 ;  /* 0xfffffff5b6007836 */ /* 0x000fe40000000000 */
[----:B------:R1:W3:Y:S01]  /*3480*/  @P4 LDG.E.U8 R170, desc[UR26][R4.64] ;  /* 0x0000001a04aa4981 */ /* 0x0002e2000c1e1100 */
[----:B0-----:R-:W-:Y:S02]  /*3490*/  IADD3 R2, P2, PT, R2, R24, RZ ;  /* 0x0000001802027210 */ /* 0x001fe40007f5e0ff */
[----:B------:R-:W-:-:S02]  /*34a0*/  ISETP.GE.U32.AND P0, PT, R0, 0x7fffffb6, PT ;  /* 0x7fffffb60000780c */ /* 0x000fc40003f06070 */
[----:B------:R-:W-:Y:S01]  /*34b0*/  SHF.R.U64 R0, R20, 0x1f, RZ ;  /* 0x0000001f14007819 */ /* 0x000fe200000012ff */
[----:B------:R-:W-:Y:S02]  /*34c0*/  IMAD.X R3, R7, 0x1, R25, P2 ;  /* 0x0000000107037824 */ /* 0x000fe400010e0619 */
[----:B-1----:R-:W-:Y:S01]  /*34d0*/  IMAD.SHL.U32 R4, R122, 0x20, RZ ;  /* 0x000000207a047824 */ /* 0x002fe200078e00ff */
[----:B------:R-:W-:Y:S01]  /*34e0*/  STL [R1+0x20c], R7 ;  /* 0x00020c0701007387 */ /* 0x000fe20000100800 */
[----:B------:R-:W-:-:S03]  /*34f0*/  LOP3.LUT P2, RZ, R0, 0x1, RZ, 0xc0, !PT ;  /* 0x0000000100ff7812 */ /* 0x000fc6000784c0ff */
[----:B------:R0:W2:Y:S01]  /*3500*/  @!P6 LDG.E.U8 R169, desc[UR26][R2.64] ;  /* 0x0000001a02a9e981 */ /* 0x0000a2000c1e1100 */
[----:B------:R-:W-:-:S03]  /*3510*/  SHF.R.S32.HI R5, RZ, 0x1f, R4 ;  /* 0x0000001fff057819 */ /* 0x000fc60000011404 */
[----:B------:R1:W-:Y:S01]  /*3520*/  STL [R1+0xa8], R4 ;  /* 0x0000a80401007387 */ /* 0x0003e20000100800 */
[-C--:B0-----:R-:W-:Y:S01]  /*3530*/  IADD3 R2, P6, PT, R4, R24.reuse, RZ ;  /* 0x0000001804027210 */ /* 0x081fe20007fde0ff */
[----:B-1----:R-:W-:Y:S02]  /*3540*/  IMAD R4, R122, 0xa, RZ ;  /* 0x0000000a7a047824 */ /* 0x002fe400078e02ff */
[----:B------:R-:W-:Y:S01]  /*3550*/  STL [R1+0x200], R5 ;  /* 0x0002000501007387 */ /* 0x000fe20000100800 */
[----:B------:R-:W-:Y:S01]  /*3560*/  SHF.R.U64 R0, R20, 0x17, RZ ;  /* 0x0000001714007819 */ /* 0x000fe200000012ff */
[----:B------:R-:W-:Y:S02]  /*3570*/  IMAD.X R3, R5, 0x1, R25, P6 ;  /* 0x0000000105037824 */ /* 0x000fe400030e0619 */
[----:B------:R0:W-:Y:S01]  /*3580*/  STL [R1+0x100], R4 ;  /* 0x0001000401007387 */ /* 0x0001e20000100800 */
[----:B------:R-:W-:Y:S01]  /*3590*/  SHF.R.S32.HI R73, RZ, 0x1f, R4 ;  /* 0x0000001fff497819 */ /* 0x000fe20000011404 */
[----:B------:R-:W-:Y:S01]  /*35a0*/  IMAD R72, R122, 0x28, RZ ;  /* 0x000000287a487824 */ /* 0x000fe200078e02ff */
[----:B------:R-:W-:Y:S01]  /*35b0*/  LOP3.LUT P4, RZ, R0, 0x1, RZ, 0xc0, !PT ;  /* 0x0000000100ff7812 */ /* 0x000fe2000788c0ff */
[----:B------:R1:W2:Y:S01]  /*35c0*/  @P2 LDG.E.U8 R167, desc[UR26][R2.64] ;  /* 0x0000001a02a72981 */ /* 0x0002a2000c1e1100 */
[----:B0-----:R-:W-:Y:S01]  /*35d0*/  IADD3 R4, P6, PT, R4, R24, RZ ;  /* 0x0000001804047210 */ /* 0x001fe20007fde0ff */
[----:B------:R-:W-:Y:S01]  /*35e0*/  VIADD R0, R182, 0xfffffff4 ;  /* 0xfffffff4b6007836 */ /* 0x000fe20000000000 */
[----:B------:R-:W-:-:S03]  /*35f0*/  SHF.R.S32.HI R7, RZ, 0x1f, R72 ;  /* 0x0000001fff077819 */ /* 0x000fc60000011448 */
[--C-:B------:R-:W-:Y:S01]  /*3600*/  IMAD.X R5, R73, 0x1, R25.reuse, P6 ;  /* 0x0000000149057824 */ /* 0x100fe200030e0619 */
[----:B-1----:R-:W-:Y:S01]  /*3610*/  IADD3 R2, P6, PT, R72, R24, RZ ;  /* 0x0000001848027210 */ /* 0x002fe20007fde0ff */
[----:B------:R0:W-:Y:S01]  /*3620*/  STL [R1+0x88], R72 ;  /* 0x0000884801007387 */ /* 0x0001e20000100800 */
[----:B------:R-:W-:Y:S01]  /*3630*/  ISETP.GE.U32.AND P2, PT, R0, 0x7fffffb5, PT ;  /* 0x7fffffb50000780c */ /* 0x000fe20003f46070 */
[----:B------:R-:W-:Y:S02]  /*3640*/  VIADD R0, R182, 0xfffffff3 ;  /* 0xfffffff3b6007836 */ /* 0x000fe40000000000 */
[----:B------:R-:W-:Y:S01]  /*3650*/  IMAD.X R3, R7, 0x1, R25, P6 ;  /* 0x0000000107037824 */ /* 0x000fe200030e0619 */
[----:B------:R-:W-:Y:S04]  /*3660*/  STL [R1+0x204], R73 ;  /* 0x0002044901007387 */ /* 0x000fe80000100800 */
[----:B------:R1:W2:Y:S01]  /*3670*/  @!P0 LDG.E.U8 R168, desc[UR26][R4.64] ;  /* 0x0000001a04a88981 */ /* 0x0002a2000c1e1100 */
[----:B0-----:R-:W-:Y:S01]  /*3680*/  IMAD R72, R122, 0xb, RZ ;  /* 0x0000000b7a487824 */ /* 0x001fe200078e02ff */
[----:B------:R-:W-:-:S02]  /*3690*/  ISETP.GE.U32.AND P0, PT, R0, 0x7fffffb4, PT ;  /* 0x7fffffb40000780c */ /* 0x000fc40003f06070 */
[----:B------:R0:W-:Y:S01]  /*36a0*/  STL [R1+0x1fc], R7 ;  /* 0x0001fc0701007387 */ /* 0x0001e20000100800 */
[----:B------:R-:W-:-:S03]  /*36b0*/  SHF.R.U64 R0, R20, 0xf, RZ ;  /* 0x0000000f14007819 */ /* 0x000fc600000012ff */
[----:B------:R4:W2:Y:S01]  /*36c0*/  @P4 LDG.E.U8 R166, desc[UR26][R2.64] ;  /* 0x0000001a02a64981 */ /* 0x0008a2000c1e1100 */
[----:B-1----:R-:W-:Y:S01]  /*36d0*/  IMAD R4, R122, 0x30, RZ ;  /* 0x000000307a047824 */ /* 0x002fe200078e02ff */
[----:B0-----:R-:W-:Y:S02]  /*36e0*/  SHF.R.S32.HI R7, RZ, 0x1f, R72 ;  /* 0x0000001fff077819 */ /* 0x001fe40000011448 */
[----:B----4-:R-:W-:Y:S01]  /*36f0*/  IADD3 R2, P6, PT, R72, R24, RZ ;  /* 0x0000001848027210 */ /* 0x010fe20007fde0ff */
[----:B------:R0:W-:Y:S01]  /*3700*/  STL [R1+0xfc], R72 ;  /* 0x0000fc4801007387 */ /* 0x0001e20000100800 */
[----:B------:R-:W-:-:S03]  /*3710*/  LOP3.LUT P4, RZ, R0, 0x1, RZ, 0xc0, !PT ;  /* 0x0000000100ff7812 */ /* 0x000fc6000788c0ff */
[----:B------:R1:W-:Y:S01]  /*3720*/  STL [R1+0x1f8], R7 ;  /* 0x0001f80701007387 */ /* 0x0003e20000100800 */
[----:B------:R-:W-:-:S03]  /*3730*/  IMAD.X R3, R7, 0x1, R25, P6 ;  /* 0x0000000107037824 */ /* 0x000fc600030e0619 */
[----:B------:R4:W-:Y:S01]  /*3740*/  STL [R1+0x68], R4 ;  /* 0x0000680401007387 */ /* 0x0009e20000100800 */
[----:B0-----:R-:W-:Y:S01]  /*3750*/  IMAD R72, R122, 0xc, RZ ;  /* 0x0000000c7a487824 */ /* 0x001fe200078e02ff */
[----:B------:R-:W-:Y:S02]  /*3760*/  PRMT R18, RZ, 0x7610, R18 ;  /* 0x00007610ff127816 */ /* 0x000fe40000000012 */
[----:B------:R0:W2:Y:S01]  /*3770*/  @!P2 LDG.E.U8 R165, desc[UR26][R2.64] ;  /* 0x0000001a02a5a981 */ /* 0x0000a2000c1e1100 */
[----:B-1----:R-:W-:Y:S02]  /*3780*/  SHF.R.S32.HI R7, RZ, 0x1f, R4 ;  /* 0x0000001fff077819 */ /* 0x002fe40000011404 */
[----:B----4-:R-:W-:-:S03]  /*3790*/  IADD3 R4, P6, PT, R4, R24, RZ ;  /* 0x0000001804047210 */ /* 0x010fc60007fde0ff */
[----:B------:R1:W-:Y:S01]  /*37a0*/  STL [R1+0x1f4], R7 ;  /* 0x0001f40701007387 */ /* 0x0003e20000100800 */
[----:B------:R-:W-:Y:S02]  /*37b0*/  VIADD R0, R182, 0xfffffff2 ;  /* 0xfffffff2b6007836 */ /* 0x000fe40000000000 */
[----:B------:R-:W-:Y:S01]  /*37c0*/  IMAD.X R5, R7, 0x1, R25, P6 ;  /* 0x0000000107057824 */ /* 0x000fe200030e0619 */
[----:B0-----:R-:W-:Y:S02]  /*37d0*/  IADD3 R2, P6, PT, R72, R24, RZ ;  /* 0x0000001848027210 */ /* 0x001fe40007fde0ff */
[----:B------:R-:W-:Y:S02]  /*37e0*/  ISETP.GE.U32.AND P2, PT, R0, 0x7fffffb3, PT ;  /* 0x7fffffb30000780c */ /* 0x000fe40003f46070 */
[----:B------:R0:W4:Y:S01]  /*37f0*/  @P4 LDG.E.U8 R18, desc[UR26][R4.64] ;  /* 0x0000001a04124981 */ /* 0x000122000c1e1100 */
[----:B-1----:R-:W-:Y:S02]  /*3800*/  SHF.R.S32.HI R7, RZ, 0x1f, R72 ;  /* 0x0000001fff077819 */ /* 0x002fe40000011448 */
[----:B------:R-:W-:-:S03]  /*3810*/  SHF.R.U64 R0, R20, 0x7, RZ ;  /* 0x0000000714007819 */ /* 0x000fc600000012ff */
[----:B------:R-:W-:Y:S01]  /*3820*/  IMAD.X R3, R7, 0x1, R25, P6 ;  /* 0x0000000107037824 */ /* 0x000fe200030e0619 */
[----:B------:R-:W-:Y:S01]  /*3830*/  STL [R1+0xf8], R72 ;  /* 0x0000f84801007387 */ /* 0x000fe20000100800 */
[----:B0-----:R-:W-:-:S03]  /*3840*/  IMAD R4, R122, 0x38, RZ ;  /* 0x000000387a047824 */ /* 0x001fc600078e02ff */
[----:B------:R-:W-:Y:S01]  /*3850*/  STL [R1+0x1f0], R7 ;  /* 0x0001f00701007387 */ /* 0x000fe20000100800 */
[----:B------:R-:W-:-:S03]  /*3860*/  LOP3.LUT P4, RZ, R0, 0x1, RZ, 0xc0, !PT ;  /* 0x0000000100ff7812 */ /* 0x000fc6000788c0ff */
[----:B------:R0:W2:Y:S01]  /*3870*/  @!P0 LDG.E.U8 R163, desc[UR26][R2.64] ;  /* 0x0000001a02a38981 */ /* 0x0000a2000c1e1100 */
[----:B------:R-:W-:-:S03]  /*3880*/  SHF.R.S32.HI R5, RZ, 0x1f, R4 ;  /* 0x0000001fff057819 */ /* 0x000fc60000011404 */
[----:B------:R1:W-:Y:S01]  /*3890*/  STL [R1+0x48], R4 ;  /* 0x0000480401007387 */ /* 0x0003e20000100800 */
[----:B------:R-:W-:Y:S01]  /*38a0*/  VIADD R0, R182, 0xfffffff1 ;  /* 0xfffffff1b6007836 */ /* 0x000fe20000000000 */
[-C--:B0-----:R-:W-:Y:S01]  /*38b0*/  IADD3 R2, P6, PT, R4, R24.reuse, RZ ;  /* 0x0000001804027210 */ /* 0x081fe20007fde0ff */
[C---:B-1----:R-:W-:Y:S01]  /*38c0*/  IMAD R4, R122.reuse, 0xd, RZ ;  /* 0x0000000d7a047824 */ /* 0x042fe200078e02ff */
[----:B------:R-:W-:Y:S01]  /*38d0*/  STL [R1+0x1e8], R5 ;  /* 0x0001e80501007387 */ /* 0x000fe20000100800 */
[----:B------:R-:W-:Y:S02]  /*38e0*/  PRMT R17, RZ, 0x7610, R17 ;  /* 0x00007610ff117816 */ /* 0x000fe40000000011 */
[----:B------:R-:W-:Y:S01]  /*38f0*/  IMAD.X R3, R5, 0x1, R25, P6 ;  /* 0x0000000105037824 */ /* 0x000fe200030e0619 */
[----:B------:R0:W-:Y:S01]  /*3900*/  STL [R1+0xf4], R4 ;  /* 0x0000f40401007387 */ /* 0x0001e20000100800 */
[----:B------:R-:W-:Y:S01]  /*3910*/  SHF.R.S32.HI R73, RZ, 0x1f, R4 ;  /* 0x0000001fff497819 */ /* 0x000fe20000011404 */
[----:B------:R-:W-:Y:S01]  /*3920*/  IMAD R72, R122, 0xe, RZ ;  /* 0x0000000e7a487824 */ /* 0x000fe200078e02ff */
[----:B------:R-:W-:Y:S01]  /*3930*/  ISETP.GE.U32.AND P0, PT, R0, 0x7fffffb2, PT ;  /* 0x7fffffb20000780c */ /* 0x000fe20003f06070 */
[----:B------:R-:W-:Y:S01]  /*3940*/  VIADD R0, R182, 0xfffffff0 ;  /* 0xfffffff0b6007836 */ /* 0x000fe20000000000 */
[----:B------:R1:W2:Y:S01]  /*3950*/  @P4 LDG.E.U8 R17, desc[UR26][R2.64] ;  /* 0x0000001a02114981 */ /* 0x0002a2000c1e1100 */
[----:B0-----:R-:W-:-:S02]  /*3960*/  IADD3 R4, P6, PT, R4, R24, RZ ;  /* 0x0000001804047210 */ /* 0x001fc40007fde0ff */
[----:B------:R-:W-:-:S03]  /*3970*/  SHF.R.S32.HI R7, RZ, 0x1f, R72 ;  /* 0x0000001fff077819 */ /* 0x000fc60000011448 */
[--C-:B------:R-:W-:Y:S01]  /*3980*/  IMAD.X R5, R73, 0x1, R25.reuse, P6 ;  /* 0x0000000149057824 */ /* 0x100fe200030e0619 */
[----:B-1----:R-:W-:Y:S02]  /*3990*/  IADD3 R2, P6, PT, R72, R24, RZ ;  /* 0x0000001848027210 */ /* 0x002fe40007fde0ff */
[----:B------:R-:W-:Y:S01]  /*39a0*/  PRMT R6, RZ, 0x7610, R6 ;  /* 0x00007610ff067816 */ /* 0x000fe20000000006 */
[----:B------:R0:W-:Y:S01]  /*39b0*/  STL [R1+0xf0], R72 ;  /* 0x0000f04801007387 */ /* 0x0001e20000100800 */
[----:B------:R-:W-:Y:S01]  /*39c0*/  ISETP.GE.U32.AND P4, PT, R0, 0x7fffffb1, PT ;  /* 0x7fffffb10000780c */ /* 0x000fe20003f86070 */
[----:B------:R-:W-:Y:S01]  /*39d0*/  IMAD.X R3, R7, 0x1, R25, P6 ;  /* 0x0000000107037824 */ /* 0x000fe200030e0619 */
[----:B------:R-:W-:Y:S02]  /*39e0*/  PRMT R159, RZ, 0x7610, R159 ;  /* 0x00007610ff9f7816 */ /* 0x000fe4000000009f */
[----:B------:R-:W-:Y:S01]  /*39f0*/  SHF.R.U32.HI R0, RZ, 0xe, R8 ;  /* 0x0000000eff007819 */ /* 0x000fe20000011608 */
[----:B------:R1:W2:Y:S01]  /*3a00*/  @!P2 LDG.E.U8 R6, desc[UR26][R4.64] ;  /* 0x0000001a0406a981 */ /* 0x0002a2000c1e1100 */
[----:B0-----:R-:W-:-:S03]  /*3a10*/  IMAD R72, R122, 0xf, RZ ;  /* 0x0000000f7a487824 */ /* 0x001fc600078e02ff */
[----:B------:R-:W-:Y:S01]  /*3a20*/  STL [R1+0x1ec], R73 ;  /* 0x0001ec4901007387 */ /* 0x000fe20000100800 */
[----:B------:R-:W-:Y:S02]  /*3a30*/  LOP3.LUT P2, RZ, R0, 0x1, RZ, 0xc0, !PT ;  /* 0x0000000100ff7812 */ /* 0x000fe4000784c0ff */
[----:B------:R-:W-:Y:S01]  /*3a40*/  SHF.R.U32.HI R0, RZ, 0xd, R8 ;  /* 0x0000000dff007819 */ /* 0x000fe20000011608 */
[----:B------:R0:W-:Y:S01]  /*3a50*/  STL [R1+0x1e4], R7 ;  /* 0x0001e40701007387 */ /* 0x0001e20000100800 */
[----:B-1----:R-:W-:-:S03]  /*3a60*/  IMAD R4, R122, 0x11, RZ ;  /* 0x000000117a047824 */ /* 0x002fc600078e02ff */
[----:B------:R1:W2:Y:S01]  /*3a70*/  @!P0 LDG.E.U8 R159, desc[UR26][R2.64] ;  /* 0x0000001a029f8981 */ /* 0x0002a2000c1e1100 */
[----:B------:R-:W-:Y:S02]  /*3a80*/  LOP3.LUT P0, RZ, R0, 0x1, RZ, 0xc0, !PT ;  /* 0x0000000100ff7812 */ /* 0x000fe4000780c0ff */
[----:B0-----:R-:W-:Y:S02]  /*3a90*/  SHF.R.S32.HI R7, RZ, 0x1f, R72 ;  /* 0x0000001fff077819 */ /* 0x001fe40000011448 */
[----:B-1----:R-:W-:Y:S01]  /*3aa0*/  IADD3 R2, P6, PT, R72, R24, RZ ;  /* 0x0000001848027210 */ /* 0x002fe20007fde0ff */
[----:B------:R-:W-:Y:S01]  /*3ab0*/  STL [R1+0xec], R72 ;  /* 0x0000ec4801007387 */ /* 0x000fe20000100800 */
[----:B------:R-:W-:Y:S02]  /*3ac0*/  PRMT R0, RZ, 0x7610, R0 ;  /* 0x00007610ff007816 */ /* 0x000fe40000000000 */
[----:B------:R-:W-:Y:S01]  /*3ad0*/  SHF.R.S32.HI R73, RZ, 0x1f, R4 ;  /* 0x0000001fff497819 */ /* 0x000fe20000011404 */
[----:B------:R0:W-:Y:S01]  /*3ae0*/  STL [R1+0x1e0], R7 ;  /* 0x0001e00701007387 */ /* 0x0001e20000100800 */
[----:B------:R-:W-:Y:S01]  /*3af0*/  IMAD.X R3, R7, 0x1, R25, P6 ;  /* 0x0000000107037824 */ /* 0x000fe200030e0619 */
[----:B------:R-:W-:-:S02]  /*3b00*/  SHF.R.U32.HI R5, RZ, 0xb, R8 ;  /* 0x0000000bff057819 */ /* 0x000fc40000011608 */
[----:B------:R1:W-:Y:S04]  /*3b10*/  STL [R1+0xe4], R4 ;  /* 0x0000e40401007387 */ /* 0x0003e80000100800 */
[----:B------:R5:W2:Y:S01]  /*3b20*/  @!P4 LDG.E.U8 R0, desc[UR26][R2.64] ;  /* 0x0000001a0200c981 */ /* 0x000aa2000c1e1100 */
[----:B0-----:R-:W-:Y:S01]  /*3b30*/  IMAD R7, R122, 0x12, RZ ;  /* 0x000000127a077824 */ /* 0x001fe200078e02ff */
[-C--:B-1----:R-:W-:Y:S02]  /*3b40*/  IADD3 R4, P6, PT, R4, R24.reuse, RZ ;  /* 0x0000001804047210 */ /* 0x082fe40007fde0ff */
[----:B------:R-:W-:Y:S02]  /*3b50*/  LOP3.LUT P4, RZ, R5, 0x1, RZ, 0xc0, !PT ;  /* 0x0000000105ff7812 */ /* 0x000fe4000788c0ff */
[----:B------:R-:W-:Y:S01]  /*3b60*/  SHF.R.S32.HI R72, RZ, 0x1f, R7 ;  /* 0x0000001fff487819 */ /* 0x000fe20000011407 */
[----:B------:R-:W-:Y:S01]  /*3b70*/  IMAD.X R5, R73, 0x1, R25, P6 ;  /* 0x0000000149057824 */ /* 0x000fe200030e0619 */
[----:B-----5:R-:W-:-:S02]  /*3b80*/  IADD3 R2, P6, PT, R7, R24, RZ ;  /* 0x0000001807027210 */ /* 0x020fc40007fde0ff */
[----:B------:R-:W-:Y:S01]  /*3b90*/  PRMT R15, RZ, 0x7610, R15 ;  /* 0x00007610ff0f7816 */ /* 0x000fe2000000000f */
[----:B------:R0:W-:Y:S01]  /*3ba0*/  STL [R1+0xe0], R7 ;  /* 0x0000e00701007387 */ /* 0x0001e20000100800 */
[----:B------:R-:W-:Y:S01]  /*3bb0*/  PRMT R13, RZ, 0x7610, R13 ;  /* 0x00007610ff0d7816 */ /* 0x000fe2000000000d */
[----:B------:R-:W-:Y:S02]  /*3bc0*/  IMAD.X R3, R72, 0x1, R25, P6 ;  /* 0x0000000148037824 */ /* 0x000fe400030e0619 */
[----:B------:R1:W-:Y:S04]  /*3bd0*/  STL [R1+0x1dc], R73 ;  /* 0x0001dc4901007387 */ /* 0x0003e80000100800 */
[----:B------:R5:W2:Y:S01]  /*3be0*/  @P2 LDG.E.U8 R15, desc[UR26][R4.64] ;  /* 0x0000001a040f2981 */ /* 0x000aa2000c1e1100 */
[----:B0-----:R-:W-:-:S03]  /*3bf0*/  SHF.R.U32.HI R7, RZ, 0xf, R8 ;  /* 0x0000000fff077819 */ /* 0x001fc60000011608 */
[----:B------:R0:W2:Y:S01]  /*3c00*/  @P0 LDG.E.U8 R13, desc[UR26][R2.64] ;  /* 0x0000001a020d0981 */ /* 0x0000a2000c1e1100 */
[C---:B-1----:R-:W-:Y:S01]  /*3c10*/  IMAD.SHL.U32 R73, R122.reuse, 0x10, RZ ;  /* 0x000000107a497824 */ /* 0x042fe200078e00ff */
[----:B------:R-:W-:Y:S02]  /*3c20*/  LOP3.LUT P2, RZ, R7, 0x1, RZ, 0xc0, !PT ;  /* 0x0000000107ff7812 */ /* 0x000fe4000784c0ff */
[----:B------:R1:W-:Y:S01]  /*3c30*/  STL [R1+0x1d8], R72 ;  /* 0x0001d84801007387 */ /* 0x0003e20000100800 */
[----:B-----5:R-:W-:Y:S01]  /*3c40*/  IMAD R4, R122, 0x13, RZ ;  /* 0x000000137a047824 */ /* 0x020fe200078e02ff */
[----:B------:R-:W-:Y:S02]  /*3c50*/  SHF.R.U32.HI R7, RZ, 0xc, R8 ;  /* 0x0000000cff077819 */ /* 0x000fe40000011608 */
[----:B0-----:R-:W-:Y:S02]  /*3c60*/  IADD3 R2, P6, PT, R73, R24, RZ ;  /* 0x0000001849027210 */ /* 0x001fe40007fde0ff */
[----:B-1----:R-:W-:Y:S01]  /*3c70*/  SHF.R.S32.HI R72, RZ, 0x1f, R73 ;  /* 0x0000001fff487819 */ /* 0x002fe20000011449 */
[----:B------:R0:W-:Y:S01]  /*3c80*/  STL [R1+0xe8], R73 ;  /* 0x0000e84901007387 */ /* 0x0001e20000100800 */
[----:B------:R-:W-:-:S03]  /*3c90*/  PRMT R19, RZ, 0x7610, R19 ;  /* 0x00007610ff137816 */ /* 0x000fc60000000013 */
[----:B------:R-:W-:Y:S01]  /*3ca0*/  STL [R1+0x1d4], R72 ;  /* 0x0001d44801007387 */ /* 0x000fe20000100800 */
[----:B------:R-:W-:Y:S01]  /*3cb0*/  IMAD.X R3, R72, 0x1, R25, P6 ;  /* 0x0000000148037824 */ /* 0x000fe200030e0619 */
[----:B------:R-:W-:Y:S02]  /*3cc0*/  LOP3.LUT P0, RZ, R7, 0x1, RZ, 0xc0, !PT ;  /* 0x0000000107ff7812 */ /* 0x000fe4000780c0ff */
[----:B------:R1:W-:Y:S01]  /*3cd0*/  STL [R1+0xdc], R4 ;  /* 0x0000dc0401007387 */ /* 0x0003e20000100800 */
[----:B------:R-:W-:Y:S02]  /*3ce0*/  SHF.R.U32.HI R5, RZ, 0x8, R8 ;  /* 0x00000008ff057819 */ /* 0x000fe40000011608 */
[----:B0-----:R-:W-:Y:S01]  /*3cf0*/  SHF.R.S32.HI R73, RZ, 0x1f, R4 ;  /* 0x0000001fff497819 */ /* 0x001fe20000011404 */
[----:B------:R-:W-:Y:S01]  /*3d00*/  IMAD R7, R122, 0x14, RZ ;  /* 0x000000147a077824 */ /* 0x000fe200078e02ff */
[----:B------:R0:W5:Y:S01]  /*3d10*/  @P2 LDG.E.U8 R19, desc[UR26][R2.64] ;  /* 0x0000001a02132981 */ /* 0x000162000c1e1100 */
[----:B------:R-:W-:-:S02]  /*3d20*/  LOP3.LUT P2, RZ, R5, 0x1, RZ, 0xc0, !PT ;  /* 0x0000000105ff7812 */ /* 0x000fc4000784c0ff */
[----:B-1----:R-:W-:Y:S02]  /*3d30*/  IADD3 R4, P6, PT, R4, R24, RZ ;  /* 0x0000001804047210 */ /* 0x002fe40007fde0ff */
[----:B------:R-:W-:-:S03]  /*3d40*/  SHF.R.S32.HI R72, RZ, 0x1f, R7 ;  /* 0x0000001fff487819 */ /* 0x000fc60000011407 */
[----:B------:R-:W-:Y:S01]  /*3d50*/  IMAD.X R5, R73, 0x1, R25, P6 ;  /* 0x0000000149057824 */ /* 0x000fe200030e0619 */
[----:B0-----:R-:W-:Y:S01]  /*3d60*/  IADD3 R2, P6, PT, R7, R24, RZ ;  /* 0x0000001807027210 */ /* 0x001fe20007fde0ff */
[----:B------:R0:W-:Y:S01]  /*3d70*/  STL [R1+0xd8], R7 ;  /* 0x0000d80701007387 */ /* 0x0001e20000100800 */
[----:B------:R-:W-:Y:S02]  /*3d80*/  PRMT R11, RZ, 0x7610, R11 ;  /* 0x00007610ff0b7816 */ /* 0x000fe4000000000b */
[----:B------:R-:W-:Y:S01]  /*3d90*/  PRMT R9, RZ, 0x7610, R9 ;  /* 0x00007610ff097816 */ /* 0x000fe20000000009 */
[----:B------:R1:W-:Y:S01]  /*3da0*/  STL [R1+0x1d0], R73 ;  /* 0x0001d04901007387 */ /* 0x0003e20000100800 */
[----:B------:R-:W-:-:S03]  /*3db0*/  IMAD.X R3, R72, 0x1, R25, P6 ;  /* 0x0000000148037824 */ /* 0x000fc600030e0619 */
[----:B------:R-:W2:Y:S01]  /*3dc0*/  @P0 LDG.E.U8 R11, desc[UR26][R4.64] ;  /* 0x0000001a040b0981 */ /* 0x000ea2000c1e1100 */
[----:B0-----:R-:W-:Y:S01]  /*3dd0*/  SHF.R.U32.HI R7, RZ, 0xa, R8 ;  /* 0x0000000aff077819 */ /* 0x001fe20000011608 */
[----:B-1----:R-:W-:Y:S02]  /*3de0*/  IMAD R73, R122, 0x15, RZ ;  /* 0x000000157a497824 */ /* 0x002fe400078e02ff */
[----:B------:R0:W-:Y:S01]  /*3df0*/  STL [R1+0x1cc], R72 ;  /* 0x0001cc4801007387 */ /* 0x0001e20000100800 */
[----:B------:R-:W-:-:S03]  /*3e00*/  LOP3.LUT P0, RZ, R7, 0x1, RZ, 0xc0, !PT ;  /* 0x0000000107ff7812 */ /* 0x000fc6000780c0ff */
[----:B------:R1:W2:Y:S01]  /*3e10*/  @P4 LDG.E.U8 R9, desc[UR26][R2.64] ;  /* 0x0000001a02094981 */ /* 0x0002a2000c1e1100 */
[----:B------:R-:W-:-:S03]  /*3e20*/  SHF.R.U32.HI R7, RZ, 0x9, R8 ;  /* 0x00000009ff077819 */ /* 0x000fc60000011608 */
[----:B------:R1:W-:Y:S01]  /*3e30*/  STL [R1+0xd4], R73 ;  /* 0x0000d44901007387 */ /* 0x0003e20000100800 */
[----:B0-----:R-:W-:Y:S02]  /*3e40*/  SHF.R.S32.HI R72, RZ, 0x1f, R73 ;  /* 0x0000001fff487819 */ /* 0x001fe40000011449 */
[-C--:B-1----:R-:W-:Y:S01]  /*3e50*/  IADD3 R2, P6, PT, R73, R24.reuse, RZ ;  /* 0x0000001849027210 */ /* 0x082fe20007fde0ff */
[----:B------:R-:W-:Y:S01]  /*3e60*/  IMAD R73, R122, 0x16, RZ ;  /* 0x000000167a497824 */ /* 0x000fe200078e02ff */
[----:B------:R-:W-:Y:S01]  /*3e70*/  LOP3.LUT P4, RZ, R7, 0x1, RZ, 0xc0, !PT ;  /* 0x0000000107ff7812 */ /* 0x000fe2000788c0ff */
[----:B------:R0:W-:Y:S02]  /*3e80*/  STL [R1+0x1c8], R72 ;  /* 0x0001c84801007387 */ /* 0x0001e40000100800 */
[----:B------:R-:W-:Y:S01]  /*3e90*/  IMAD.X R3, R72, 0x1, R25, P6 ;  /* 0x0000000148037824 */ /* 0x000fe200030e0619 */
[----:B------:R-:W-:Y:S01]  /*3ea0*/  PRMT R7, RZ, 0x7610, R7 ;  /* 0x00007610ff077816 */ /* 0x000fe20000000007 */
[----:B------:R-:W-:Y:S01]  /*3eb0*/  IMAD R5, R122, 0x17, RZ ;  /* 0x000000177a057824 */ /* 0x000fe200078e02ff */
[----:B------:R-:W-:Y:S01]  /*3ec0*/  IADD3 R84, P6, PT, R73, R24, RZ ;  /* 0x0000001849547210 */ /* 0x000fe20007fde0ff */
[----:B------:R-:W-:Y:S01]  /*3ed0*/  STL [R1+0xd0], R73 ;  /* 0x0000d04901007387 */ /* 0x000fe20000100800 */
[----:B------:R-:W-:-:S02]  /*3ee0*/  SHF.R.U32.HI R4, RZ, 0x4, R8 ;  /* 0x00000004ff047819 */ /* 0x000fc40000011608 */
[----:B0-----:R-:W-:Y:S01]  /*3ef0*/  SHF.R.S32.HI R72, RZ, 0x1f, R73 ;  /* 0x0000001fff487819 */ /* 0x001fe20000011449 */
[----:B------:R-:W-:Y:S01]  /*3f00*/  STL [R1+0xcc], R5 ;  /* 0x0000cc0501007387 */ /* 0x000fe20000100800 */
[----:B------:R-:W-:-:S03]  /*3f10*/  SHF.R.S32.HI R135, RZ, 0x1f, R5 ;  /* 0x0000001fff877819 */ /* 0x000fc60000011405 */
[----:B------:R0:W-:Y:S01]  /*3f20*/  STL [R1+0x1c4], R72 ;  /* 0x0001c44801007387 */ /* 0x0001e20000100800 */
[----:B------:R-:W-:-:S03]  /*3f30*/  IMAD.X R85, R72, 0x1, R25, P6 ;  /* 0x0000000148557824 */ /* 0x000fc600030e0619 */
[----:B------:R1:W2:Y:S01]  /*3f40*/  @P0 LDG.E.U8 R7, desc[UR26][R2.64] ;  /* 0x0000001a02070981 */ /* 0x0002a2000c1e1100 */
[----:B------:R-:W-:Y:S02]  /*3f50*/  LOP3.LUT P0, RZ, R4, 0x1, RZ, 0xc0, !PT ;  /* 0x0000000104ff7812 */ /* 0x000fe4000780c0ff */
[----:B------:R-:W-:Y:S02]  /*3f60*/  PRMT R4, RZ, 0x7610, R4 ;  /* 0x00007610ff047816 */ /* 0x000fe40000000004 */
[----:B0-----:R-:W-:Y:S01]  /*3f70*/  IADD3 R72, P6, PT, R5, R24, RZ ;  /* 0x0000001805487210 */ /* 0x001fe20007fde0ff */
[C---:B------:R-:W-:Y:S01]  /*3f80*/  IMAD R141, R122.reuse, 0x19, RZ ;  /* 0x000000197a8d7824 */ /* 0x040fe200078e02ff */
[----:B------:R-:W-:Y:S02]  /*3f90*/  SHF.R.U32.HI R5, RZ, 0x6, R8 ;  /* 0x00000006ff057819 */ /* 0x000fe40000011608 */
[----:B------:R0:W2:Y:S01]  /*3fa0*/  @P4 LDG.E.U8 R4, desc[UR26][R84.64] ;  /* 0x0000001a54044981 */ /* 0x0000a2000c1e1100 */
[----:B-1----:R-:W-:Y:S01]  /*3fb0*/  PRMT R2, RZ, 0x7610, R2 ;  /* 0x00007610ff027816 */ /* 0x002fe20000000002 */
[----:B------:R-:W-:Y:S01]  /*3fc0*/  IMAD.X R73, R135, 0x1, R25, P6 ;  /* 0x0000000187497824 */ /* 0x000fe200030e0619 */
[----:B------:R-:W-:Y:S01]  /*3fd0*/  LOP3.LUT P4, RZ, R5, 0x1, RZ, 0xc0, !PT ;  /* 0x0000000105ff7812 */ /* 0x000fe2000788c0ff */
[----:B------:R1:W-:Y:S04]  /*3fe0*/  STL [R1+0x1c0], R135 ;  /* 0x0001c08701007387 */ /* 0x0003e80000100800 */
[----:B------:R3:W2:Y:S01]  /*3ff0*/  @P2 LDG.E.U8 R2, desc[UR26][R72.64] ;  /* 0x0000001a48022981 */ /* 0x0006a2000c1e1100 */
[----:B0-----:R-:W-:Y:S01]  /*4000*/  IMAD R84, R122, 0x1a, RZ ;  /* 0x0000001a7a547824 */ /* 0x001fe200078e02ff */
[----:B-1----:R-:W-:-:S02]  /*4010*/  SHF.R.S32.HI R135, RZ, 0x1f, R141 ;  /* 0x0000001fff877819 */ /* 0x002fc4000001148d */
[----:B------:R0:W-:Y:S01]  /*4020*/  STL [R1+0xc4], R141 ;  /* 0x0000c48d01007387 */ /* 0x0001e20000100800 */
[----:B---3--:R-:W-:-:S03]  /*4030*/  IADD3 R72, P6, PT, R141, R24, RZ ;  /* 0x000000188d487210 */ /* 0x008fc60007fde0ff */
[----:B------:R-:W-:Y:S01]  /*4040*/  STL [R1+0x1bc], R135 ;  /* 0x0001bc8701007387 */ /* 0x000fe20000100800 */
[----:B------:R-:W-:Y:S02]  /*4050*/  SHF.R.U32.HI R3, RZ, 0x5, R8 ;  /* 0x00000005ff037819 */ /* 0x000fe40000011608 */
[----:B------:R-:W-:Y:S01]  /*4060*/  PRMT R16, RZ, 0x7610, R16 ;  /* 0x00007610ff107816 */ /* 0x000fe20000000010 */
[----:B------:R-:W-:Y:S01]  /*4070*/  IMAD.X R73, R135, 0x1, R25, P6 ;  /* 0x0000000187497824 */ /* 0x000fe200030e0619 */
[----:B------:R1:W-:Y:S01]  /*4080*/  STL [R1+0xc0], R84 ;  /* 0x0000c05401007387 */ /* 0x0003e20000100800 */
[----:B------:R-:W-:Y:S01]  /*4090*/  SHF.R.S32.HI R142, RZ, 0x1f, R84 ;  /* 0x0000001fff8e7819 */ /* 0x000fe20000011454 */
[----:B0-----:R-:W-:Y:S01]  /*40a0*/  IMAD R141, R122, 0x1b, RZ ;  /* 0x0000001b7a8d7824 */ /* 0x001fe200078e02ff */
[----:B------:R-:W-:Y:S01]  /*40b0*/  LOP3.LUT P2, RZ, R3, 0x1, RZ, 0xc0, !PT ;  /* 0x0000000103ff7812 */ /* 0x000fe2000784c0ff */
[----:B------:R0:W3:Y:S01]  /*40c0*/  @P4 LDG.E.U8 R16, desc[UR26][R72.64] ;  /* 0x0000001a48104981 */ /* 0x0000e2000c1e1100 */
[----:B-1----:R-:W-:-:S02]  /*40d0*/  IADD3 R84, P6, PT, R84, R24, RZ ;  /* 0x0000001854547210 */ /* 0x002fc40007fde0ff */
[----:B------:R-:W-:Y:S02]  /*40e0*/  SHF.R.U32.HI R3, RZ, 0x1, R8 ;  /* 0x00000001ff037819 */ /* 0x000fe40000011608 */
[----:B------:R-:W-:Y:S01]  /*40f0*/  SHF.R.S32.HI R135, RZ, 0x1f, R141 ;  /* 0x0000001fff877819 */ /* 0x000fe2000001148d */
[--C-:B------:R-:W-:Y:S01]  /*4100*/  IMAD.X R85, R142, 0x1, R25.reuse, P6 ;  /* 0x000000018e557824 */ /* 0x100fe200030e0619 */
[----:B0-----:R-:W-:Y:S02]  /*4110*/  IADD3 R72, P6, PT, R141, R24, RZ ;  /* 0x000000188d487210 */ /* 0x001fe40007fde0ff */
[----:B------:R-:W-:Y:S01]  /*4120*/  PRMT R14, RZ, 0x7610, R14 ;  /* 0x00007610ff0e7816 */ /* 0x000fe2000000000e */
[----:B------:R0:W-:Y:S01]  /*4130*/  STL [R1+0xbc], R141 ;  /* 0x0000bc8d01007387 */ /* 0x0001e20000100800 */
[----:B------:R-:W-:Y:S01]  /*4140*/  LOP3.LUT P4, RZ, R3, 0x1, RZ, 0xc0, !PT ;  /* 0x0000000103ff7812 */ /* 0x000fe2000788c0ff */
[----:B------:R-:W-:Y:S01]  /*4150*/  IMAD.X R73, R135, 0x1, R25, P6 ;  /* 0x0000000187497824 */ /* 0x000fe200030e0619 */
[----:B------:R-:W-:-:S02]  /*4160*/  PRMT R12, RZ, 0x7610, R12 ;  /* 0x00007610ff0c7816 */ /* 0x000fc4000000000c */
[----:B------:R-:W-:Y:S01]  /*4170*/  SHF.R.U32.HI R3, RZ, 0x3, R8 ;  /* 0x00000003ff037819 */ /* 0x000fe20000011608 */
[----:B------:R-:W-:Y:S01]  /*4180*/  STL [R1+0x1b8], R142 ;  /* 0x0001b88e01007387 */ /* 0x000fe20000100800 */
[----:B0-----:R-:W-:-:S03]  /*4190*/  IMAD R141, R122, 0x1c, RZ ;  /* 0x0000001c7a8d7824 */ /* 0x001fc600078e02ff */
[----:B------:R0:W2:Y:S01]  /*41a0*/  @P2 LDG.E.U8 R14, desc[UR26][R84.64] ;  /* 0x0000001a540e2981 */ /* 0x0000a2000c1e1100 */
[----:B------:R-:W-:-:S03]  /*41b0*/  LOP3.LUT P2, RZ, R3, 0x1, RZ, 0xc0, !PT ;  /* 0x0000000103ff7812 */ /* 0x000fc6000784c0ff */
[----:B------:R1:W-:Y:S04]  /*41c0*/  STL [R1+0x1b4], R135 ;  /* 0x0001b48701007387 */ /* 0x0003e80000100800 */
[----:B------:R1:W2:Y:S01]  /*41d0*/  @P0 LDG.E.U8 R12, desc[UR26][R72.64] ;  /* 0x0000001a480c0981 */ /* 0x0002a2000c1e1100 */
[----:B0-----:R-:W-:Y:S01]  /*41e0*/  IMAD R84, R122, 0x1d, RZ ;  /* 0x0000001d7a547824 */ /* 0x001fe200078e02ff */
[----:B-1----:R-:W-:Y:S02]  /*41f0*/  SHF.R.S32.HI R135, RZ, 0x1f, R141 ;  /* 0x0000001fff877819 */ /* 0x002fe4000001148d */
[----:B------:R0:W-:Y:S01]  /*4200*/  STL [R1+0xb8], R141 ;  /* 0x0000b88d01007387 */ /* 0x0001e20000100800 */
[----:B------:R-:W-:-:S03]  /*4210*/  IADD3 R72, P6, PT, R141, R24, RZ ;  /* 0x000000188d487210 */ /* 0x000fc60007fde0ff */
        /* <DEDUP_REMOVED lines=8> */
[----:B------:R0:W2:Y:S01]  /*42a0*/  @P2 LDG.E.U8 R10, desc[UR26][R72.64] ;  /* 0x0000001a480a2981 */ /* 0x0000a2000c1e1100 */
[----:B-1----:R-:W-:-:S02]  /*42b0*/  IADD3 R84, P6, PT, R84, R24, RZ ;  /* 0x0000001854547210 */ /* 0x002fc40007fde0ff */
[----:B------:R-:W-:-:S03]  /*42c0*/  SHF.R.S32.HI R135, RZ, 0x1f, R141 ;  /* 0x0000001fff877819 */ /* 0x000fc6000001148d */
[--C-:B------:R-:W-:Y:S01]  /*42d0*/  IMAD.X R85, R142, 0x1, R25.reuse, P6 ;  /* 0x000000018e557824 */ /* 0x100fe200030e0619 */
[----:B0-----:R-:W-:Y:S01]  /*42e0*/  IADD3 R72, P6, PT, R141, R24, RZ ;  /* 0x000000188d487210 */ /* 0x001fe20007fde0ff */
[----:B------:R0:W-:Y:S01]  /*42f0*/  STL [R1+0xb0], R141 ;  /* 0x0000b08d01007387 */ /* 0x0001e20000100800 */
[----:B------:R-:W-:Y:S02]  /*4300*/  SHF.R.U64 R3, R20, 0x1e, RZ ;  /* 0x0000001e14037819 */ /* 0x000fe400000012ff */
[----:B------:R-:W-:Y:S01]  /*4310*/  PRMT R8, RZ, 0x7610, R8 ;  /* 0x00007610ff087816 */ /* 0x000fe20000000008 */
[----:B------:R-:W-:Y:S01]  /*4320*/  IMAD.X R73, R135, 0x1, R25, P6 ;  /* 0x0000000187497824 */ /* 0x000fe200030e0619 */
[----:B------:R-:W-:Y:S01]  /*4330*/  PRMT R5, RZ, 0x7610, R5 ;  /* 0x00007610ff057816 */ /* 0x000fe20000000005 */
[----:B------:R-:W-:Y:S01]  /*4340*/  STL [R1+0x1ac], R142 ;  /* 0x0001ac8e01007387 */ /* 0x000fe20000100800 */
[----:B------:R-:W-:Y:S01]  /*4350*/  LOP3.LUT P2, RZ, R3, 0x1, RZ, 0xc0, !PT ;  /* 0x0000000103ff7812 */ /* 0x000fe2000784c0ff */
[----:B0-----:R-:W-:-:S02]  /*4360*/  IMAD R141, R122, 0x1f, RZ ;  /* 0x0000001f7a8d7824 */ /* 0x001fc400078e02ff */
[----:B------:R0:W-:Y:S01]  /*4370*/  STL [R1+0x1a8], R135 ;  /* 0x0001a88701007387 */ /* 0x0001e20000100800 */
[----:B------:R-:W-:-:S03]  /*4380*/  SHF.R.U64 R3, R20, 0x1d, RZ ;  /* 0x0000001d14037819 */ /* 0x000fc600000012ff */
[----:B------:R1:W2:Y:S01]  /*4390*/  @P0 LDG.E.U8 R8, desc[UR26][R84.64] ;  /* 0x0000001a54080981 */ /* 0x0002a2000c1e1100 */
[----:B------:R-:W-:-:S03]  /*43a0*/  LOP3.LUT P0, RZ, R3, 0x1, RZ, 0xc0, !PT ;  /* 0x0000000103ff7812 */ /* 0x000fc6000780c0ff */
[----:B------:R4:W2:Y:S01]  /*43b0*/  @P4 LDG.E.U8 R5, desc[UR26][R72.64] ;  /* 0x0000001a48054981 */ /* 0x0008a2000c1e1100 */
[----:B0-----:R-:W-:Y:S01]  /*43c0*/  SHF.R.S32.HI R135, RZ, 0x1f, R141 ;  /* 0x0000001fff877819 */ /* 0x001fe2000001148d */
[----:B-1----:R-:W-:Y:S01]  /*43d0*/  IMAD R84, R122, 0x21, RZ ;  /* 0x000000217a547824 */ /* 0x002fe200078e02ff */
[----:B------:R-:W-:Y:S02]  /*43e0*/  SHF.R.U64 R3, R20, 0x1c, RZ ;  /* 0x0000001c14037819 */ /* 0x000fe400000012ff */
[----:B----4-:R-:W-:Y:S01]  /*43f0*/  IADD3 R72, P6, PT, R141, R24, RZ ;  /* 0x000000188d487210 */ /* 0x010fe20007fde0ff */
[----:B------:R0:W-:Y:S01]  /*4400*/  STL [R1+0xac], R141 ;  /* 0x0000ac8d01007387 */ /* 0x0001e20000100800 */
[----:B------:R-:W-:-:S03]  /*4410*/  LOP3.LUT P4, RZ, R3, 0x1, RZ, 0xc0, !PT ;  /* 0x0000000103ff7812 */ /* 0x000fc6000788c0ff */
[----:B------:R-:W-:Y:S01]  /*4420*/  STL [R1+0x1a4], R135 ;  /* 0x0001a48701007387 */ /* 0x000fe20000100800 */
[----:B------:R-:W-:-:S03]  /*4430*/  IMAD.X R73, R135, 0x1, R25, P6 ;  /* 0x0000000187497824 */ /* 0x000fc600030e0619 */
[----:B------:R1:W-:Y:S01]  /*4440*/  STL [R1+0xa4], R84 ;  /* 0x0000a45401007387 */ /* 0x0003e20000100800 */
[----:B0-----:R-:W-:Y:S01]  /*4450*/  SHF.R.S32.HI R141, RZ, 0x1f, R84 ;  /* 0x0000001fff8d7819 */ /* 0x001fe20000011454 */
[----:B------:R-:W-:Y:S01]  /*4460*/  IMAD R142, R122, 0x22, RZ ;  /* 0x000000227a8e7824 */ /* 0x000fe200078e02ff */
[----:B------:R-:W-:Y:S02]  /*4470*/  PRMT R3, RZ, 0x7610, R3 ;  /* 0x00007610ff037816 */ /* 0x000fe40000000003 */
[----:B------:R-:W-:Y:S02]  /*4480*/  PRMT R134, RZ, 0x7610, R134 ;  /* 0x00007610ff867816 */ /* 0x000fe40000000086 */
[----:B-1----:R-:W-:Y:S01]  /*4490*/  IADD3 R84, P6, PT, R84, R24, RZ ;  /* 0x0000001854547210 */ /* 0x002fe20007fde0ff */
[----:B------:R-:W-:Y:S04]  /*44a0*/  STL [R1+0xa0], R142 ;  /* 0x0000a08e01007387 */ /* 0x000fe80000100800 */
[----:B------:R-:W-:Y:S01]  /*44b0*/  IMAD.X R85, R141, 0x1, R25, P6 ;  /* 0x000000018d557824 */ /* 0x000fe200030e0619 */
[----:B------:R0:W-:Y:S01]  /*44c0*/  STL [R1+0x1a0], R141 ;  /* 0x0001a08d01007387 */ /* 0x0001e20000100800 */
[----:B------:R-:W-:-:S03]  /*44d0*/  SHF.R.U64 R135, R20, 0x1b, RZ ;  /* 0x0000001b14877819 */ /* 0x000fc600000012ff */
[----:B------:R1:W4:Y:S01]  /*44e0*/  @!P1 LDG.E.U8 R3, desc[UR26][R72.64] ;  /* 0x0000001a48039981 */ /* 0x000322000c1e1100 */
[----:B------:R-:W-:-:S03]  /*44f0*/  LOP3.LUT P1, RZ, R135, 0x1, RZ, 0xc0, !PT ;  /* 0x0000000187ff7812 */ /* 0x000fc6000782c0ff */
[----:B------:R1:W2:Y:S01]  /*4500*/  @P2 LDG.E.U8 R134, desc[UR26][R84.64] ;  /* 0x0000001a54862981 */ /* 0x0002a2000c1e1100 */
[----:B0-----:R-:W-:Y:S02]  /*4510*/  SHF.R.S32.HI R141, RZ, 0x1f, R142 ;  /* 0x0000001fff8d7819 */ /* 0x001fe4000001148e */
[----:B-1----:R-:W-:Y:S02]  /*4520*/  IADD3 R72, P6, PT, R142, R24, RZ ;  /* 0x000000188e487210 */ /* 0x002fe40007fde0ff */
[----:B------:R-:W-:Y:S01]  /*4530*/  PRMT R136, RZ, 0x7610, R136 ;  /* 0x00007610ff887816 */ /* 0x000fe20000000088 */
[----:B------:R-:W-:Y:S01]  /*4540*/  IMAD R84, R122, 0x23, RZ ;  /* 0x000000237a547824 */ /* 0x000fe200078e02ff */
[----:B------:R-:W-:Y:S01]  /*4550*/  SHF.R.U64 R135, R20, 0x1a, RZ ;  /* 0x0000001a14877819 */ /* 0x000fe200000012ff */
[----:B------:R-:W-:Y:S01]  /*4560*/  IMAD.X R73, R141, 0x1, R25, P6 ;  /* 0x000000018d497824 */ /* 0x000fe200030e0619 */
[----:B------:R0:W-:Y:S01]  /*4570*/  STL [R1+0x19c], R141 ;  /* 0x00019c8d01007387 */ /* 0x0001e20000100800 */
[----:B------:R-:W-:Y:S01]  /*4580*/  IMAD R143, R122, 0x24, RZ ;  /* 0x000000247a8f7824 */ /* 0x000fe200078e02ff */
[----:B------:R-:W-:-:S02]  /*4590*/  SHF.R.S32.HI R142, RZ, 0x1f, R84 ;  /* 0x0000001fff8e7819 */ /* 0x000fc40000011454 */
[----:B------:R1:W-:Y:S01]  /*45a0*/  STL [R1+0x9c], R84 ;  /* 0x00009c5401007387 */ /* 0x0003e20000100800 */
[----:B------:R-:W-:Y:S02]  /*45b0*/  LOP3.LUT P2, RZ, R135, 0x1, RZ, 0xc0, !PT ;  /* 0x0000000187ff7812 */ /* 0x000fe4000784c0ff */
[----:B------:R-:W-:Y:S01]  /*45c0*/  SHF.R.U64 R135, R20, 0x19, RZ ;  /* 0x0000001914877819 */ /* 0x000fe200000012ff */
[----:B------:R1:W2:Y:S01]  /*45d0*/  @P0 LDG.E.U8 R136, desc[UR26][R72.64] ;  /* 0x0000001a48880981 */ /* 0x0002a2000c1e1100 */
[----:B0-----:R-:W-:Y:S02]  /*45e0*/  SHF.R.S32.HI R141, RZ, 0x1f, R143 ;  /* 0x0000001fff8d7819 */ /* 0x001fe4000001148f */
[-C--:B-1----:R-:W-:Y:S02]  /*45f0*/  IADD3 R84, P6, PT, R84, R24.reuse, RZ ;  /* 0x0000001854547210 */ /* 0x082fe40007fde0ff */
[----:B------:R-:W-:-:S03]  /*4600*/  IADD3 R72, P0, PT, R143, R24, RZ ;  /* 0x000000188f487210 */ /* 0x000fc60007f1e0ff */
[----:B------:R-:W-:Y:S01]  /*4610*/  IMAD.X R85, R142, 0x1, R25, P6 ;  /* 0x000000018e557824 */ /* 0x000fe200030e0619 */
[----:B------:R-:W-:Y:S02]  /*4620*/  LOP3.LUT P6, RZ, R135, 0x1, RZ, 0xc0, !PT ;  /* 0x0000000187ff7812 */ /* 0x000fe400078cc0ff */
[----:B------:R-:W-:Y:S01]  /*4630*/  PRMT R135, RZ, 0x7610, R135 ;  /* 0x00007610ff877816 */ /* 0x000fe20000000087 */
[----:B------:R-:W-:Y:S02]  /*4640*/  IMAD.X R73, R141, 0x1, R25, P0 ;  /* 0x000000018d497824 */ /* 0x000fe400000e0619 */
[----:B------:R-:W-:Y:S01]  /*4650*/  IMAD R146, R122, 0x25, RZ ;  /* 0x000000257a927824 */ /* 0x000fe200078e02ff */
[----:B------:R0:W-:Y:S04]  /*4660*/  STL [R1+0x98], R143 ;  /* 0x0000988f01007387 */ /* 0x0001e80000100800 */
[----:B------:R1:W2:Y:S01]  /*4670*/  @P1 LDG.E.U8 R135, desc[UR26][R72.64] ;  /* 0x0000001a48871981 */ /* 0x0002a2000c1e1100 */
[----:B------:R-:W-:-:S03]  /*4680*/  SHF.R.S32.HI R144, RZ, 0x1f, R146 ;  /* 0x0000001fff907819 */ /* 0x000fc60000011492 */
[----:B------:R-:W-:Y:S01]  /*4690*/  STL [R1+0x198], R142 ;  /* 0x0001988e01007387 */ /* 0x000fe20000100800 */
[C---:B0-----:R-:W-:Y:S02]  /*46a0*/  LOP3.LUT R143, R133.reuse, 0x6c, RZ, 0xfc, !PT ;  /* 0x0000006c858f7812 */ /* 0x041fe400078efcff */
[----:B-1----:R-:W-:Y:S01]  /*46b0*/  IADD3 R72, P0, PT, R146, R24, RZ ;  /* 0x0000001892487210 */ /* 0x002fe20007f1e0ff */
[----:B------:R0:W-:Y:S01]  /*46c0*/  STL [R1+0x194], R141 ;  /* 0x0001948d01007387 */ /* 0x0001e20000100800 */
[----:B------:R-:W-:Y:S01]  /*46d0*/  PRMT R139, RZ, 0x7610, R139 ;  /* 0x00007610ff8b7816 */ /* 0x000fe2000000008b */
[----:B------:R-:W-:Y:S01]  /*46e0*/  IMAD R145, R122, 0x26, RZ ;  /* 0x000000267a917824 */ /* 0x000fe200078e02ff */
[----:B------:R-:W-:Y:S01]  /*46f0*/  PRMT R137, RZ, 0x7610, R137 ;  /* 0x00007610ff897816 */ /* 0x000fe20000000089 */
[----:B------:R-:W-:Y:S01]  /*4700*/  IMAD.X R73, R144, 0x1, R25, P0 ;  /* 0x0000000190497824 */ /* 0x000fe200000e0619 */
[----:B------:R-:W-:Y:S02]  /*4710*/  IABS R149, R143 ;  /* 0x0000008f00957213 */ /* 0x000fe40000000000 */
[C---:B0-----:R-:W-:Y:S01]  /*4720*/  LOP3.LUT R141, R133.reuse, 0x6a, RZ, 0xfc, !PT ;  /* 0x0000006a858d7812 */ /* 0x041fe200078efcff */
[----:B------:R0:W-:Y:S03]  /*4730*/  STL [R1+0x94], R146 ;  /* 0x0000949201007387 */ /* 0x0001e60000100800 */
[----:B------:R-:W-:Y:S01]  /*4740*/  IABS R142, R141 ;  /* 0x0000008d008e7213 */ /* 0x000fe20000000000 */
[----:B------:R1:W2:Y:S01]  /*4750*/  @P2 LDG.E.U8 R139, desc[UR26][R72.64] ;  /* 0x0000001a488b2981 */ /* 0x0002a2000c1e1100 */
[----:B------:R-:W-:-:S03]  /*4760*/  LOP3.LUT R150, R133, 0x72, RZ, 0xfc, !PT ;  /* 0x0000007285967812 */ /* 0x000fc600078efcff */
[----:B------:R-:W-:Y:S04]  /*4770*/  STL [R1+0x90], R145 ;  /* 0x0000909101007387 */ /* 0x000fe80000100800 */
[----:B------:R5:W2:Y:S01]  /*4780*/  @P4 LDG.E.U8 R137, desc[UR26][R84.64] ;  /* 0x0000001a54894981 */ /* 0x000aa2000c1e1100 */
[----:B-1----:R-:W-:-:S03]  /*4790*/  IMAD.HI.U32 R72, R138, R149, RZ ;  /* 0x000000958a487227 */ /* 0x002fc600078e00ff */
[----:B------:R1:W-:Y:S01]  /*47a0*/  STL [R1+0x190], R144 ;  /* 0x0001909001007387 */ /* 0x0003e20000100800 */
[----:B0-----:R-:W-:Y:S01]  /*47b0*/  IABS R146, R150 ;  /* 0x0000009600927213 */ /* 0x001fe20000000000 */
[----:B------:R-:W-:Y:S01]  /*47c0*/  IMAD.MOV R72, RZ, RZ, -R72 ;  /* 0x000000ffff487224 */ /* 0x000fe200078e0a48 */
[----:B------:R-:W-:Y:S01]  /*47d0*/  LOP3.LUT R157, R133, 0x70, RZ, 0xfc, !PT ;  /* 0x00000070859d7812 */ /* 0x000fe200078efcff */
[----:B-----5:R-:W-:Y:S01]  /*47e0*/  IMAD.HI.U32 R85, R138, R142, RZ ;  /* 0x0000008e8a557227 */ /* 0x020fe200078e00ff */
[----:B------:R-:W-:Y:S02]  /*47f0*/  IADD3 R84, P0, PT, R145, R24, RZ ;  /* 0x0000001891547210 */ /* 0x000fe40007f1e0ff */
[----:B-1----:R-:W-:Y:S01]  /*4800*/  SHF.R.S32.HI R144, RZ, 0x1f, R145 ;  /* 0x0000001fff907819 */ /* 0x002fe20000011491 */
[----:B------:R-:W-:Y:S01]  /*4810*/  IMAD.MOV R73, RZ, RZ, -R85 ;  /* 0x000000ffff497224 */ /* 0x000fe200078e0a55 */
[----:B------:R-:W-:Y:S01]  /*4820*/  PRMT R140, RZ, 0x7610, R140 ;  /* 0x00007610ff8c7816 */ /* 0x000fe2000000008c */
[----:B------:R-:W-:-:S02]  /*4830*/  IMAD R149, R129, R72, R149 ;  /* 0x0000004881957224 */ /* 0x000fc400078e0295 */
[----:B------:R-:W-:Y:S01]  /*4840*/  IMAD.X R85, R144, 0x1, R25, P0 ;  /* 0x0000000190557824 */ /* 0x000fe200000e0619 */
[----:B------:R-:W-:Y:S01]  /*4850*/  IABS R147, R157 ;  /* 0x0000009d00937213 */ /* 0x000fe20000000000 */
[C---:B------:R-:W-:Y:S01]  /*4860*/  IMAD.HI.U32 R72, R138.reuse, R146, RZ ;  /* 0x000000928a487227 */ /* 0x040fe200078e00ff */
[----:B------:R-:W-:Y:S02]  /*4870*/  LOP3.LUT R153, R133, 0x78, RZ, 0xfc, !PT ;  /* 0x0000007885997812 */ /* 0x000fe400078efcff */
[----:B------:R0:W5:Y:S01]  /*4880*/  @P6 LDG.E.U8 R140, desc[UR26][R84.64] ;  /* 0x0000001a548c6981 */ /* 0x000162000c1e1100 */
[----:B------:R-:W-:Y:S01]  /*4890*/  IMAD R142, R129, R73, R142 ;  /* 0x00000049818e7224 */ /* 0x000fe200078e028e */
[C---:B------:R-:W-:Y:S01]  /*48a0*/  LOP3.LUT R158, R133.reuse, 0x6e, RZ, 0xfc, !PT ;  /* 0x0000006e859e7812 */ /* 0x040fe200078efcff */
[----:B------:R-:W-:Y:S01]  /*48b0*/  IMAD.MOV R72, RZ, RZ, -R72 ;  /* 0x000000ffff487224 */ /* 0x000fe200078e0a48 */
[----:B------:R-:W-:Y:S01]  /*48c0*/  LOP3.LUT R152, R133, 0x76, RZ, 0xfc, !PT ;  /* 0x0000007685987812 */ /* 0x000fe200078efcff */
[----:B------:R-:W-:Y:S01]  /*48d0*/  IMAD.HI.U32 R73, R138, R147, RZ ;  /* 0x000000938a497227 */ /* 0x000fe200078e00ff */
[----:B------:R1:W-:Y:S01]  /*48e0*/  STL [R1+0x18c], R144 ;  /* 0x00018c9001007387 */ /* 0x0003e20000100800 */
[----:B0-----:R-:W-:-:S02]  /*48f0*/  IABS R85, R153 ;  /* 0x0000009900557213 */ /* 0x001fc40000000000 */
[----:B------:R-:W-:Y:S01]  /*4900*/  IMAD R146, R129, R72, R146 ;  /* 0x0000004881927224 */ /* 0x000fe200078e0292 */
[----:B------:R-:W-:Y:S01]  /*4910*/  IABS R148, R158 ;  /* 0x0000009e00947213 */ /* 0x000fe20000000000 */
[----:B------:R-:W-:Y:S01]  /*4920*/  IMAD.MOV R73, RZ, RZ, -R73 ;  /* 0x000000ffff497224 */ /* 0x000fe200078e0a49 */
[C---:B------:R-:W-:Y:S01]  /*4930*/  LOP3.LUT R184, R133.reuse, 0x7e, RZ, 0xfc, !PT ;  /* 0x0000007e85b87812 */ /* 0x040fe200078efcff */
[C---:B------:R-:W-:Y:S01]  /*4940*/  IMAD.HI.U32 R72, R138.reuse, R85, RZ ;  /* 0x000000558a487227 */ /* 0x040fe200078e00ff */
[----:B-1----:R-:W-:Y:S02]  /*4950*/  IABS R144, R152 ;  /* 0x0000009800907213 */ /* 0x002fe40000000000 */
[----:B------:R-:W-:Y:S01]  /*4960*/  LOP3.LUT R151, R133, 0x74, RZ, 0xfc, !PT ;  /* 0x0000007485977812 */ /* 0x000fe200078efcff */
[----:B------:R-:W-:Y:S01]  /*4970*/  IMAD.HI.U32 R84, R138, R148, RZ ;  /* 0x000000948a547227 */ /* 0x000fe200078e00ff */
[----:B------:R-:W-:-:S03]  /*4980*/  IABS R183, R184 ;  /* 0x000000b800b77213 */ /* 0x000fc60000000000 */
[----:B------:R-:W-:Y:S02]  /*4990*/  IMAD R147, R129, R73, R147 ;  /* 0x0000004981937224 */ /* 0x000fe400078e0293 */
[----:B------:R-:W-:Y:S02]  /*49a0*/  IMAD.MOV R72, RZ, RZ, -R72 ;  /* 0x000000ffff487224 */ /* 0x000fe400078e0a48 */
[----:B------:R-:W-:Y:S01]  /*49b0*/  IMAD.HI.U32 R73, R138, R144, RZ ;  /* 0x000000908a497227 */ /* 0x000fe200078e00ff */
[----:B------:R-:W-:-:S03]  /*49c0*/  IABS R145, R151 ;  /* 0x0000009700917213 */ /* 0x000fc60000000000 */
[----:B------:R-:W-:Y:S02]  /*49d0*/  IMAD.MOV R84, RZ, RZ, -R84 ;  /* 0x000000ffff547224 */ /* 0x000fe400078e0a54 */
[----:B------:R-:W-:Y:S01]  /*49e0*/  IMAD R85, R129, R72, R85 ;  /* 0x0000004881557224 */ /* 0x000fe200078e0255 */
[C---:B------:R-:W-:Y:S01]  /*49f0*/  LOP3.LUT R154, R133.reuse, 0x7a, RZ, 0xfc, !PT ;  /* 0x0000007a859a7812 */ /* 0x040fe200078efcff */
[----:B------:R-:W-:Y:S02]  /*4a00*/  IMAD.MOV R73, RZ, RZ, -R73 ;  /* 0x000000ffff497224 */ /* 0x000fe400078e0a49 */
[----:B------:R-:W-:Y:S01]  /*4a10*/  IMAD.HI.U32 R72, R138, R183, RZ ;  /* 0x000000b78a487227 */ /* 0x000fe200078e00ff */
[----:B------:R-:W-:-:S03]  /*4a20*/  LOP3.LUT R155, R133, 0x7c, RZ, 0xfc, !PT ;  /* 0x0000007c859b7812 */ /* 0x000fc600078efcff */
[----:B------:R-:W-:Y:S02]  /*4a30*/  IMAD R148, R129, R84, R148 ;  /* 0x0000005481947224 */ /* 0x000fe400078e0294 */
[----:B------:R-:W-:-:S04]  /*4a40*/  IMAD.HI.U32 R84, R138, R145, RZ ;  /* 0x000000918a547227 */ /* 0x000fc800078e00ff */
[C---:B------:R-:W-:Y:S01]  /*4a50*/  IMAD R144, R129.reuse, R73, R144 ;  /* 0x0000004981907224 */ /* 0x040fe200078e0290 */
[----:B------:R-:W-:Y:S01]  /*4a60*/  IABS R73, R154 ;  /* 0x0000009a00497213 */ /* 0x000fe20000000000 */
[----:B------:R-:W-:Y:S01]  /*4a70*/  IMAD.MOV R72, RZ, RZ, -R72 ;  /* 0x000000ffff487224 */ /* 0x000fe200078e0a48 */
[----:B------:R-:W-:Y:S01]  /*4a80*/  IABS R156, R155 ;  /* 0x0000009b009c7213 */ /* 0x000fe20000000000 */
[----:B------:R-:W-:Y:S02]  /*4a90*/  IMAD.MOV R84, RZ, RZ, -R84 ;  /* 0x000000ffff547224 */ /* 0x000fe400078e0a54 */
[----:B------:R-:W-:Y:S01]  /*4aa0*/  IMAD R183, R129, R72, R183 ;  /* 0x0000004881b77224 */ /* 0x000fe200078e02b7 */
[----:B------:R-:W-:Y:S01]  /*4ab0*/  SHF.R.U64 R72, R20, 0x18, RZ ;  /* 0x0000001814487819 */ /* 0x000fe200000012ff */
[----:B------:R-:W-:-:S03]  /*4ac0*/  IMAD.HI.U32 R185, R138, R73, RZ ;  /* 0x000000498ab97227 */ /* 0x000fc600078e00ff */
[----:B------:R-:W-:Y:S01]  /*4ad0*/  LOP3.LUT P0, RZ, R72, 0x1, RZ, 0xc0, !PT ;  /* 0x0000000148ff7812 */ /* 0x000fe2000780c0ff */
[----:B------:R-:W-:Y:S01]  /*4ae0*/  IMAD R145, R129, R84, R145 ;  /* 0x0000005481917224 */ /* 0x000fe200078e0291 */
[----:B------:R-:W-:Y:S01]  /*4af0*/  IADD3 R72, P1, PT, R189, R24, RZ ;  /* 0x00000018bd487210 */ /* 0x000fe20007f3e0ff */
[----:B------:R-:W-:-:S04]  /*4b00*/  IMAD.HI.U32 R84, R138, R156, RZ ;  /* 0x0000009c8a547227 */ /* 0x000fc800078e00ff */
[----:B------:R-:W-:-:S04]  /*4b10*/  IMAD.MOV R138, RZ, RZ, -R185 ;  /* 0x000000ffff8a7224 */ /* 0x000fc800078e0ab9 */
[C---:B------:R-:W-:Y:S02]  /*4b20*/  IMAD R138, R129.reuse, R138, R73 ;  /* 0x0000008a818a7224 */ /* 0x040fe400078e0249 */
[----:B------:R-:W-:Y:S01]  /*4b30*/  IMAD.X R73, R188, 0x1, R25, P1 ;  /* 0x00000001bc497824 */ /* 0x000fe200008e0619 */
[C---:B------:R-:W-:Y:S02]  /*4b40*/  ISETP.GT.U32.AND P1, PT, R129.reuse, R124, PT ;  /* 0x0000007c8100720c */ /* 0x040fe40003f24070 */
[C---:B------:R-:W-:Y:S01]  /*4b50*/  ISETP.GT.U32.AND P4, PT, R129.reuse, R183, PT ;  /* 0x000000b78100720c */ /* 0x040fe20003f84070 */
[----:B------:R-:W-:Y:S01]  /*4b60*/  IMAD.MOV R84, RZ, RZ, -R84 ;  /* 0x000000ffff547224 */ /* 0x000fe200078e0a54 */
[----:B------:R-:W-:-:S03]  /*4b70*/  ISETP.GT.U32.AND P2, PT, R129, R128, PT ;  /* 0x000000808100720c */ /* 0x000fc60003f44070 */
[----:B------:R-:W-:-:S06]  /*4b80*/  IMAD R156, R129, R84, R156 ;  /* 0x00000054819c7224 */ /* 0x000fcc00078e029c */
[--C-:B------:R-:W-:Y:S01]  /*4b90*/  @!P1 IMAD.IADD R124, R124, 0x1, -R129.reuse ;  /* 0x000000017c7c9824 */ /* 0x100fe200078e0a81 */
[----:B------:R-:W-:Y:S02]  /*4ba0*/  ISETP.GT.U32.AND P1, PT, R129, R114, PT ;  /* 0x000000728100720c */ /* 0x000fe40003f24070 */
[----:B------:R-:W-:Y:S01]  /*4bb0*/  PRMT R84, RZ, 0x7610, R84 ;  /* 0x00007610ff547816 */ /* 0x000fe20000000054 */
[----:B------:R-:W-:Y:S01]  /*4bc0*/  @!P4 IMAD.IADD R183, R183, 0x1, -R129 ;  /* 0x00000001b7b7c824 */ /* 0x000fe200078e0a81 */
[----:B------:R-:W-:-:S04]  /*4bd0*/  ISETP.GT.U32.AND P4, PT, R129, R115, PT ;  /* 0x000000738100720c */ /* 0x000fc80003f84070 */
[----:B------:R0:W2:Y:S01]  /*4be0*/  @P0 LDG.E.U8 R84, desc[UR26][R72.64] ;  /* 0x0000001a48540981 */ /* 0x0000a2000c1e1100 */
[----:B------:R-:W-:-:S04]  /*4bf0*/  ISETP.GT.U32.AND P0, PT, R129, R121, PT ;  /* 0x000000798100720c */ /* 0x000fc80003f04070 */
[--C-:B------:R-:W-:Y:S01]  /*4c00*/  @!P1 IMAD.IADD R114, R114, 0x1, -R129.reuse ;  /* 0x0000000172729824 */ /* 0x100fe200078e0a81 */
[C---:B------:R-:W-:Y:S01]  /*4c10*/  ISETP.GT.U32.AND P1, PT, R129.reuse, R104, PT ;  /* 0x000000688100720c */ /* 0x040fe20003f24070 */
[--C-:B------:R-:W-:Y:S01]  /*4c20*/  @!P2 IMAD.IADD R128, R128, 0x1, -R129.reuse ;  /* 0x000000018080a824 */ /* 0x100fe200078e0a81 */
[----:B------:R-:W-:Y:S01]  /*4c30*/  ISETP.GT.U32.AND P2, PT, R129, R116, PT ;  /* 0x000000748100720c */ /* 0x000fe20003f44070 */
[----:B------:R-:W-:Y:S01]  /*4c40*/  @!P4 IMAD.IADD R115, R115, 0x1, -R129 ;  /* 0x000000017373c824 */ /* 0x000fe200078e0a81 */
[----:B------:R-:W-:-:S04]  /*4c50*/  ISETP.GT.U32.AND P4, PT, R129, R108, PT ;  /* 0x0000006c8100720c */ /* 0x000fc80003f84070 */
[----:B------:R-:W-:Y:S01]  /*4c60*/  @!P0 IMAD.IADD R121, R121, 0x1, -R129 ;  /* 0x0000000179798824 */ /* 0x000fe200078e0a81 */
[----:B------:R-:W-:-:S04]  /*4c70*/  ISETP.GT.U32.AND P0, PT, R129, R110, PT ;  /* 0x0000006e8100720c */ /* 0x000fc80003f04070 */
[--C-:B------:R-:W-:Y:S01]  /*4c80*/  @!P1 IMAD.IADD R104, R104, 0x1, -R129.reuse ;  /* 0x0000000168689824 */ /* 0x100fe200078e0a81 */
[C---:B------:R-:W-:Y:S01]  /*4c90*/  ISETP.GT.U32.AND P1, PT, R129.reuse, R97, PT ;  /* 0x000000618100720c */ /* 0x040fe20003f24070 */
[--C-:B------:R-:W-:Y:S01]  /*4ca0*/  @!P2 IMAD.IADD R116, R116, 0x1, -R129.reuse ;  /* 0x000000017474a824 */ /* 0x100fe200078e0a81 */
[C---:B------:R-:W-:Y:S01]  /*4cb0*/  ISETP.GT.U32.AND P2, PT, R129.reuse, R109, PT ;  /* 0x0000006d8100720c */ /* 0x040fe20003f44070 */
[----:B------:R-:W-:Y:S01]  /*4cc0*/  @!P4 IMAD.IADD R108, R108, 0x1, -R129 ;  /* 0x000000016c6cc824 */ /* 0x000fe200078e0a81 */
[----:B------:R-:W-:-:S04]  /*4cd0*/  ISETP.GT.U32.AND P4, PT, R129, R98, PT ;  /* 0x000000628100720c */ /* 0x000fc80003f84070 */
[----:B------:R-:W-:Y:S01]  /*4ce0*/  @!P0 IMAD.IADD R110, R110, 0x1, -R129 ;  /* 0x000000016e6e8824 */ /* 0x000fe200078e0a81 */
[----:B------:R-:W-:-:S04]  /*4cf0*/  ISETP.GT.U32.AND P0, PT, R129, R103, PT ;  /* 0x000000678100720c */ /* 0x000fc80003f04070 */
[--C-:B------:R-:W-:Y:S01]  /*4d00*/  @!P1 IMAD.IADD R97, R97, 0x1, -R129.reuse ;  /* 0x0000000161619824 */ /* 0x100fe200078e0a81 */
[----:B------:R-:W-:Y:S01]  /*4d10*/  ISETP.GT.U32.AND P1, PT, R129, R90, PT ;  /* 0x0000005a8100720c */ /* 0x000fe20003f24070 */
[--C-:B------:R-:W-:Y:S01]  /*4d20*/  @!P2 IMAD.IADD R109, R109, 0x1, -R129.reuse ;  /* 0x000000016d6da824 */ /* 0x100fe200078e0a81 */
[C---:B------:R-:W-:Y:S01]  /*4d30*/  ISETP.GT.U32.AND P2, PT, R129.reuse, R102, PT ;  /* 0x000000668100720c */ /* 0x040fe20003f44070 */
[----:B------:R-:W-:Y:S01]  /*4d40*/  @!P4 IMAD.IADD R98, R98, 0x1, -R129 ;  /* 0x000000016262c824 */ /* 0x000fe200078e0a81 */
[----:B------:R-:W-:-:S04]  /*4d50*/  ISETP.GT.U32.AND P4, PT, R129, R91, PT ;  /* 0x0000005b8100720c */ /* 0x000fc80003f84070 */
[----:B------:R-:W-:Y:S01]  /*4d60*/  @!P0 IMAD.IADD R103, R103, 0x1, -R129 ;  /* 0x0000000167678824 */ /* 0x000fe200078e0a81 */
        /* <DEDUP_REMOVED lines=211> */
[----:B------:R-:W-:Y:S01]  /*5aa0*/  @!P2 IMAD.IADD R22, R22, 0x1, -R129 ;  /* 0x000000011616a824 */ /* 0x000fe200078e0a81 */
[----:B------:R-:W-:Y:S01]  /*5ab0*/  ISETP.GT.U32.AND P2, PT, R129, R148, PT ;  /* 0x000000948100720c */ /* 0x000fe20003f44070 */
[----:B------:R-:W-:Y:S01]  /*5ac0*/  STL [R1+0x8c], R189 ;  /* 0x00008cbd01007387 */ /* 0x000fe20000100800 */
[----:B0-----:R-:W-:-:S03]  /*5ad0*/  SHF.R.U64 R72, R20, 0x16, RZ ;  /* 0x0000001614487819 */ /* 0x001fc600000012ff */
[----:B------:R0:W-:Y:S01]  /*5ae0*/  STL [R1+0x188], R188 ;  /* 0x000188bc01007387 */ /* 0x0001e20000100800 */
[--C-:B------:R-:W-:Y:S01]  /*5af0*/  @!P0 IMAD.IADD R149, R149, 0x1, -R129.reuse ;  /* 0x0000000195958824 */ /* 0x100fe200078e0a81 */
[----:B------:R-:W-:Y:S01]  /*5b00*/  ISETP.GT.U32.AND P0, PT, R129, R145, PT ;  /* 0x000000918100720c */ /* 0x000fe20003f04070 */
[--C-:B------:R-:W-:Y:S01]  /*5b10*/  @!P4 IMAD.IADD R147, R147, 0x1, -R129.reuse ;  /* 0x000000019393c824 */ /* 0x100fe200078e0a81 */
[----:B------:R-:W-:Y:S02]  /*5b20*/  ISETP.GT.U32.AND P4, PT, R129, R85, PT ;  /* 0x000000558100720c */ /* 0x000fe40003f84070 */
[----:B------:R-:W-:Y:S02]  /*5b30*/  @!P1 IMAD.IADD R138, R138, 0x1, -R129 ;  /* 0x000000018a8a9824 */ /* 0x000fe400078e0a81 */
[----:B0-----:R-:W-:Y:S01]  /*5b40*/  IMAD R188, R122, 0x29, RZ ;  /* 0x000000297abc7824 */ /* 0x001fe200078e02ff */
[----:B------:R-:W-:-:S04]  /*5b50*/  LOP3.LUT P1, RZ, R72, 0x1, RZ, 0xc0, !PT ;  /* 0x0000000148ff7812 */ /* 0x000fc8000782c0ff */
[----:B------:R-:W-:Y:S02]  /*5b60*/  SHF.R.S32.HI R185, RZ, 0x1f, R188 ;  /* 0x0000001fffb97819 */ /* 0x000fe400000114bc */
[----:B------:R-:W-:Y:S01]  /*5b70*/  IADD3 R72, P6, PT, R188, R24, RZ ;  /* 0x00000018bc487210 */ /* 0x000fe20007fde0ff */
[----:B------:R-:W-:Y:S01]  /*5b80*/  @!P2 IMAD.IADD R148, R148, 0x1, -R129 ;  /* 0x000000019494a824 */ /* 0x000fe200078e0a81 */
[----:B------:R-:W-:-:S03]  /*5b90*/  ISETP.GT.U32.AND P2, PT, R129, R144, PT ;  /* 0x000000908100720c */ /* 0x000fc60003f44070 */
[----:B------:R-:W-:Y:S01]  /*5ba0*/  IMAD.X R73, R185, 0x1, R25, P6 ;  /* 0x00000001b9497824 */ /* 0x000fe200030e0619 */
[----:B------:R-:W-:Y:S01]  /*5bb0*/  ISETP.GT.U32.AND P6, PT, R129, R156, PT ;  /* 0x0000009c8100720c */ /* 0x000fe20003fc4070 */
[--C-:B------:R-:W-:Y:S01]  /*5bc0*/  @!P0 IMAD.IADD R145, R145, 0x1, -R129.reuse ;  /* 0x0000000191918824 */ /* 0x100fe200078e0a81 */
[----:B------:R-:W-:Y:S01]  /*5bd0*/  ISETP.GE.AND P0, PT, R133, RZ, PT ;  /* 0x000000ff8500720c */ /* 0x000fe20003f06270 */
[----:B------:R-:W-:Y:S01]  /*5be0*/  @!P4 IMAD.IADD R85, R85, 0x1, -R129 ;  /* 0x000000015555c824 */ /* 0x000fe200078e0a81 */
[----:B------:R-:W-:Y:S02]  /*5bf0*/  ISETP.GE.AND P4, PT, R131, RZ, PT ;  /* 0x000000ff8300720c */ /* 0x000fe40003f86270 */
[----:B------:R-:W-:Y:S01]  /*5c00*/  PRMT R131, RZ, 0x7610, R131 ;  /* 0x00007610ff837816 */ /* 0x000fe20000000083 */
[----:B------:R-:W-:Y:S02]  /*5c10*/  IMAD R133, R122, 0x2a, RZ ;  /* 0x0000002a7a857824 */ /* 0x000fe400078e02ff */
[----:B------:R-:W-:Y:S01]  /*5c20*/  @!P2 IMAD.IADD R144, R144, 0x1, -R129 ;  /* 0x000000019090a824 */ /* 0x000fe200078e0a81 */
[----:B------:R-:W-:-:S02]  /*5c30*/  ISETP.GE.AND P2, PT, R132, RZ, PT ;  /* 0x000000ff8400720c */ /* 0x000fc40003f46270 */
[----:B------:R0:W2:Y:S01]  /*5c40*/  @P1 LDG.E.U8 R131, desc[UR26][R72.64] ;  /* 0x0000001a48831981 */ /* 0x0000a2000c1e1100 */
[----:B------:R-:W-:Y:S01]  /*5c50*/  @!P6 IMAD.IADD R156, R156, 0x1, -R129 ;  /* 0x000000019c9ce824 */ /* 0x000fe200078e0a81 */
[----:B------:R-:W-:Y:S01]  /*5c60*/  SHF.R.S32.HI R132, RZ, 0x1f, R133 ;  /* 0x0000001fff847819 */ /* 0x000fe20000011485 */
[----:B------:R-:W-:Y:S01]  /*5c70*/  IMAD.MOV.U32 R129, RZ, RZ, R128 ;  /* 0x000000ffff817224 */ /* 0x000fe200078e0080 */
[----:B------:R-:W-:Y:S02]  /*5c80*/  SHF.R.U64 R128, R20, 0x15, RZ ;  /* 0x0000001514807819 */ /* 0x000fe400000012ff */
[----:B0-----:R-:W-:Y:S01]  /*5c90*/  IADD3 R72, P6, PT, R133, R24, RZ ;  /* 0x0000001885487210 */ /* 0x001fe20007fde0ff */
[----:B------:R-:W-:Y:S01]  /*5ca0*/  @!P0 IMAD.MOV R129, RZ, RZ, -R129 ;  /* 0x000000ffff818224 */ /* 0x000fe200078e0a81 */
[----:B------:R-:W-:-:S03]  /*5cb0*/  ISETP.GE.AND P0, PT, R184, RZ, PT ;  /* 0x000000ffb800720c */ /* 0x000fc60003f06270 */
[----:B------:R-:W-:Y:S01]  /*5cc0*/  IMAD.X R73, R132, 0x1, R25, P6 ;  /* 0x0000000184497824 */ /* 0x000fe200030e0619 */
[----:B------:R-:W-:Y:S01]  /*5cd0*/  LOP3.LUT P6, RZ, R128, 0x1, RZ, 0xc0, !PT ;  /* 0x0000000180ff7812 */ /* 0x000fe200078cc0ff */
[----:B------:R-:W-:Y:S01]  /*5ce0*/  STL [R1+0x84], R188 ;  /* 0x000084bc01007387 */ /* 0x000fe20000100800 */
[----:B------:R-:W-:Y:S02]  /*5cf0*/  PRMT R128, RZ, 0x7610, R128 ;  /* 0x00007610ff807816 */ /* 0x000fe40000000080 */
[----:B------:R-:W-:Y:S01]  /*5d00*/  ISETP.GE.AND P1, PT, R130, RZ, PT ;  /* 0x000000ff8200720c */ /* 0x000fe20003f26270 */
[----:B------:R-:W-:Y:S01]  /*5d10*/  STL [R1+0x184], R185 ;  /* 0x000184b901007387 */ /* 0x000fe20000100800 */
[----:B------:R-:W-:-:S03]  /*5d20*/  IMAD.MOV.U32 R130, RZ, RZ, R183 ;  /* 0x000000ffff827224 */ /* 0x000fc600078e00b7 */
[----:B------:R0:W-:Y:S01]  /*5d30*/  STL [R1+0x80], R133 ;  /* 0x0000808501007387 */ /* 0x0001e20000100800 */
[----:B------:R-:W-:Y:S01]  /*5d40*/  @!P0 IMAD.MOV R130, RZ, RZ, -R130 ;  /* 0x000000ffff828224 */ /* 0x000fe200078e0a82 */
[----:B------:R-:W-:Y:S02]  /*5d50*/  ISETP.GE.AND P0, PT, R125, RZ, PT ;  /* 0x000000ff7d00720c */ /* 0x000fe40003f06270 */
[----:B------:R1:W-:Y:S04]  /*5d60*/  STL [R1+0x180], R132 ;  /* 0x0001808401007387 */ /* 0x0003e80000100800 */
[----:B------:R3:W2:Y:S01]  /*5d70*/  @P6 LDG.E.U8 R128, desc[UR26][R72.64] ;  /* 0x0000001a48806981 */ /* 0x0006a2000c1e1100 */
[----:B0-----:R-:W-:Y:S02]  /*5d80*/  IMAD R133, R122, 0x2b, RZ ;  /* 0x0000002b7a857824 */ /* 0x001fe400078e02ff */
[----:B------:R-:W-:Y:S01]  /*5d90*/  IMAD.MOV.U32 R125, RZ, RZ, R121 ;  /* 0x000000ffff7d7224 */ /* 0x000fe200078e0079 */
[----:B------:R-:W-:-:S02]  /*5da0*/  SHF.R.U64 R121, R20, 0x14, RZ ;  /* 0x0000001414797819 */ /* 0x000fc400000012ff */
[----:B-1----:R-:W-:Y:S02]  /*5db0*/  SHF.R.S32.HI R132, RZ, 0x1f, R133 ;  /* 0x0000001fff847819 */ /* 0x002fe40000011485 */
[----:B---3--:R-:W-:-:S05]  /*5dc0*/  IADD3 R72, P6, PT, R133, R24, RZ ;  /* 0x0000001885487210 */ /* 0x008fca0007fde0ff */
[----:B------:R-:W-:Y:S01]  /*5dd0*/  IMAD.X R73, R132, 0x1, R25, P6 ;  /* 0x0000000184497824 */ /* 0x000fe200030e0619 */
[----:B------:R-:W-:Y:S01]  /*5de0*/  LOP3.LUT P6, RZ, R121, 0x1, RZ, 0xc0, !PT ;  /* 0x0000000179ff7812 */ /* 0x000fe200078cc0ff */
[----:B------:R-:W-:Y:S01]  /*5df0*/  STL [R1+0x7c], R133 ;  /* 0x00007c8501007387 */ /* 0x000fe20000100800 */
[----:B------:R-:W-:-:S03]  /*5e00*/  PRMT R121, RZ, 0x7610, R121 ;  /* 0x00007610ff797816 */ /* 0x000fc60000000079 */
[----:B------:R0:W-:Y:S01]  /*5e10*/  STL [R1+0x17c], R132 ;  /* 0x00017c8401007387 */ /* 0x0001e20000100800 */
[----:B------:R-:W-:Y:S01]  /*5e20*/  @!P4 IMAD.MOV R125, RZ, RZ, -R125 ;  /* 0x000000ffff7dc224 */ /* 0x000fe200078e0a7d */
[----:B------:R-:W-:Y:S01]  /*5e30*/  ISETP.GE.AND P4, PT, R127, RZ, PT ;  /* 0x000000ff7f00720c */ /* 0x000fe20003f86270 */
[----:B------:R-:W-:Y:S01]  /*5e40*/  @!P2 IMAD.MOV R124, RZ, RZ, -R124 ;  /* 0x000000ffff7ca224 */ /* 0x000fe200078e0a7c */
[----:B------:R-:W-:Y:S01]  /*5e50*/  ISETP.GE.AND P2, PT, R126, RZ, PT ;  /* 0x000000ff7e00720c */ /* 0x000fe20003f46270 */
[----:B------:R-:W-:-:S03]  /*5e60*/  @!P1 IMAD.MOV R116, RZ, RZ, -R116 ;  /* 0x000000ffff749224 */ /* 0x000fc600078e0a74 */
[----:B------:R1:W3:Y:S01]  /*5e70*/  @P6 LDG.E.U8 R121, desc[UR26][R72.64] ;  /* 0x0000001a48796981 */ /* 0x0002e2000c1e1100 */
[----:B0-----:R-:W-:Y:S01]  /*5e80*/  IMAD R132, R122, 0x2c, RZ ;  /* 0x0000002c7a847824 */ /* 0x001fe200078e02ff */
[----:B------:R-:W-:Y:S01]  /*5e90*/  ISETP.GE.AND P1, PT, R118, RZ, PT ;  /* 0x000000ff7600720c */ /* 0x000fe20003f26270 */
[----:B------:R-:W-:Y:S01]  /*5ea0*/  IMAD.MOV.U32 R118, RZ, RZ, R114 ;  /* 0x000000ffff767224 */ /* 0x000fe200078e0072 */
[----:B------:R-:W-:Y:S02]  /*5eb0*/  SHF.R.U64 R114, R20, 0x13, RZ ;  /* 0x0000001314727819 */ /* 0x000fe400000012ff */
[----:B------:R-:W-:Y:S02]  /*5ec0*/  SHF.R.S32.HI R127, RZ, 0x1f, R132 ;  /* 0x0000001fff7f7819 */ /* 0x000fe40000011484 */
[----:B-1----:R-:W-:-:S05]  /*5ed0*/  IADD3 R72, P6, PT, R132, R24, RZ ;  /* 0x0000001884487210 */ /* 0x002fca0007fde0ff */
[----:B------:R-:W-:Y:S01]  /*5ee0*/  IMAD.X R73, R127, 0x1, R25, P6 ;  /* 0x000000017f497824 */ /* 0x000fe200030e0619 */
[----:B------:R-:W-:Y:S01]  /*5ef0*/  LOP3.LUT P6, RZ, R114, 0x1, RZ, 0xc0, !PT ;  /* 0x0000000172ff7812 */ /* 0x000fe200078cc0ff */
[----:B------:R-:W-:Y:S01]  /*5f00*/  @!P2 IMAD.MOV R118, RZ, RZ, -R118 ;  /* 0x000000ffff76a224 */ /* 0x000fe200078e0a76 */
[----:B------:R-:W-:Y:S02]  /*5f10*/  PRMT R114, RZ, 0x7610, R114 ;  /* 0x00007610ff727816 */ /* 0x000fe40000000072 */
[----:B------:R-:W-:Y:S01]  /*5f20*/  ISETP.GE.AND P2, PT, R120, RZ, PT ;  /* 0x000000ff7800720c */ /* 0x000fe20003f46270 */
[----:B------:R-:W-:Y:S02]  /*5f30*/  IMAD R120, R122, 0x2d, RZ ;  /* 0x0000002d7a787824 */ /* 0x000fe400078e02ff */
[----:B------:R-:W-:Y:S01]  /*5f40*/  @!P0 IMAD.MOV R115, RZ, RZ, -R115 ;  /* 0x000000ffff738224 */ /* 0x000fe200078e0a73 */
[----:B------:R-:W-:Y:S01]  /*5f50*/  ISETP.GE.AND P0, PT, R119, RZ, PT ;  /* 0x000000ff7700720c */ /* 0x000fe20003f06270 */
[----:B------:R-:W-:Y:S01]  /*5f60*/  @!P4 IMAD.MOV R110, RZ, RZ, -R110 ;  /* 0x000000ffff6ec224 */ /* 0x000fe200078e0a6e */
[----:B------:R-:W-:Y:S01]  /*5f70*/  ISETP.GE.AND P4, PT, R111, RZ, PT ;  /* 0x000000ff6f00720c */ /* 0x000fe20003f86270 */
[----:B------:R-:W-:Y:S01]  /*5f80*/  IMAD.MOV.U32 R111, RZ, RZ, R108 ;  /* 0x000000ffff6f7224 */ /* 0x000fe200078e006c */
[----:B------:R-:W-:Y:S01]  /*5f90*/  SHF.R.S32.HI R119, RZ, 0x1f, R120 ;  /* 0x0000001fff777819 */ /* 0x000fe20000011478 */
[----:B------:R0:W2:Y:S01]  /*5fa0*/  @P6 LDG.E.U8 R114, desc[UR26][R72.64] ;  /* 0x0000001a48726981 */ /* 0x0000a2000c1e1100 */
[----:B------:R-:W-:-:S02]  /*5fb0*/  SHF.R.U64 R108, R20, 0x12, RZ ;  /* 0x00000012146c7819 */ /* 0x000fc400000012ff */
[----:B0-----:R-:W-:-:S05]  /*5fc0*/  IADD3 R72, P6, PT, R120, R24, RZ ;  /* 0x0000001878487210 */ /* 0x001fca0007fde0ff */
        /* <DEDUP_REMOVED lines=28> */
[----:B------:R-:W-:Y:S01]  /*6190*/  SHF.R.U64 R96, R20, 0x10, RZ ;  /* 0x0000001014607819 */ /* 0x000fe200000012ff */
[----:B------:R-:W-:Y:S01]  /*61a0*/  @!P2 IMAD.MOV R97, RZ, RZ, -R97 ;  /* 0x000000ffff61a224 */ /* 0x000fe200078e0a61 */
[----:B------:R-:W-:-:S02]  /*61b0*/  ISETP.GE.AND P2, PT, R101, RZ, PT ;  /* 0x000000ff6500720c */ /* 0x000fc40003f46270 */
[----:B0-----:R-:W-:-:S05]  /*61c0*/  IADD3 R72, P6, PT, R107, R24, RZ ;  /* 0x000000186b487210 */ /* 0x001fca0007fde0ff */
[----:B------:R-:W-:Y:S01]  /*61d0*/  IMAD.X R73, R105, 0x1, R25, P6 ;  /* 0x0000000169497824 */ /* 0x000fe200030e0619 */
[----:B------:R-:W-:Y:S02]  /*61e0*/  LOP3.LUT P6, RZ, R96, 0x1, RZ, 0xc0, !PT ;  /* 0x0000000160ff7812 */ /* 0x000fe400078cc0ff */
[----:B------:R-:W-:Y:S01]  /*61f0*/  PRMT R96, RZ, 0x7610, R96 ;  /* 0x00007610ff607816 */ /* 0x000fe20000000060 */
[----:B------:R-:W-:Y:S02]  /*6200*/  IMAD R101, R122, 0x31, RZ ;  /* 0x000000317a657824 */ /* 0x000fe400078e02ff */
[----:B------:R-:W-:Y:S01]  /*6210*/  @!P4 IMAD.MOV R100, RZ, RZ, -R100 ;  /* 0x000000ffff64c224 */ /* 0x000fe200078e0a64 */
[----:B------:R-:W-:Y:S01]  /*6220*/  ISETP.GE.AND P4, PT, R99, RZ, PT ;  /* 0x000000ff6300720c */ /* 0x000fe20003f86270 */
[----:B------:R-:W-:Y:S01]  /*6230*/  @!P2 IMAD.MOV R90, RZ, RZ, -R90 ;  /* 0x000000ffff5aa224 */ /* 0x000fe200078e0a5a */
[----:B------:R-:W-:Y:S02]  /*6240*/  SHF.R.S32.HI R99, RZ, 0x1f, R101 ;  /* 0x0000001fff637819 */ /* 0x000fe40000011465 */
[----:B------:R-:W-:-:S03]  /*6250*/  ISETP.GE.AND P2, PT, R93, RZ, PT ;  /* 0x000000ff5d00720c */ /* 0x000fc60003f46270 */
[----:B------:R0:W2:Y:S01]  /*6260*/  @P6 LDG.E.U8 R96, desc[UR26][R72.64] ;  /* 0x0000001a48606981 */ /* 0x0000a2000c1e1100 */
[----:B------:R-:W-:Y:S02]  /*6270*/  SHF.R.U64 R93, R20, 0xe, RZ ;  /* 0x0000000e145d7819 */ /* 0x000fe400000012ff */
        /* <DEDUP_REMOVED lines=25> */
[----:B------:R-:W-:-:S03]  /*6410*/  SHF.R.S32.HI R83, RZ, 0x1f, R87 ;  /* 0x0000001fff537819 */ /* 0x000fc60000011457 */
[----:B------:R0:W2:Y:S01]  /*6420*/  @P6 LDG.E.U8 R82, desc[UR26][R72.64] ;  /* 0x0000001a48526981 */ /* 0x0000a2000c1e1100 */
[----:B------:R-:W-:Y:S02]  /*6430*/  ISETP.GE.AND P2, PT, R76, RZ, PT ;  /* 0x000000ff4c00720c */ /* 0x000fe40003f46270 */
[----:B------:R-:W-:Y:S01]  /*6440*/  SHF.R.U64 R76, R20, 0xc, RZ ;  /* 0x0000000c144c7819 */ /* 0x000fe200000012ff */
[----:B------:R-:W-:Y:S01]  /*6450*/  @!P4 IMAD.MOV R79, RZ, RZ, -R79 ;  /* 0x000000ffff4fc224 */ /* 0x000fe200078e0a4f */
[----:B0-----:R-:W-:Y:S02]  /*6460*/  IADD3 R72, P6, PT, R87, R24, RZ ;  /* 0x0000001857487210 */ /* 0x001fe40007fde0ff */
[----:B------:R-:W-:-:S03]  /*6470*/  ISETP.GE.AND P4, PT, R81, RZ, PT ;  /* 0x000000ff5100720c */ /* 0x000fc60003f86270 */
[----:B------:R-:W-:Y:S01]  /*6480*/  IMAD.X R73, R83, 0x1, R25, P6 ;  /* 0x0000000153497824 */ /* 0x000fe200030e0619 */
[----:B------:R-:W-:Y:S02]  /*6490*/  LOP3.LUT P6, RZ, R76, 0x1, RZ, 0xc0, !PT ;  /* 0x000000014cff7812 */ /* 0x000fe400078cc0ff */
[----:B------:R-:W-:Y:S01]  /*64a0*/  PRMT R76, RZ, 0x7610, R76 ;  /* 0x00007610ff4c7816 */ /* 0x000fe2000000004c */
[----:B------:R-:W-:Y:S02]  /*64b0*/  IMAD R81, R122, 0x34, RZ ;  /* 0x000000347a517824 */ /* 0x000fe400078e02ff */
[----:B------:R-:W-:Y:S01]  /*64c0*/  @!P1 IMAD.MOV R77, RZ, RZ, -R77 ;  /* 0x000000ffff4d9224 */ /* 0x000fe200078e0a4d */
[----:B------:R-:W-:Y:S01]  /*64d0*/  ISETP.GE.AND P1, PT, R78, RZ, PT ;  /* 0x000000ff4e00720c */ /* 0x000fe20003f26270 */
[----:B------:R-:W-:Y:S01]  /*64e0*/  @!P0 IMAD.MOV R70, RZ, RZ, -R70 ;  /* 0x000000ffff468224 */ /* 0x000fe200078e0a46 */
[----:B------:R-:W-:Y:S01]  /*64f0*/  ISETP.GE.AND P0, PT, R68, RZ, PT ;  /* 0x000000ff4400720c */ /* 0x000fe20003f06270 */
[----:B------:R-:W-:Y:S01]  /*6500*/  @!P4 IMAD.MOV R75, RZ, RZ, -R75 ;  /* 0x000000ffff4bc224 */ /* 0x000fe200078e0a4b */
[----:B------:R-:W-:-:S03]  /*6510*/  SHF.R.S32.HI R78, RZ, 0x1f, R81 ;  /* 0x0000001fff4e7819 */ /* 0x000fc60000011451 */
[----:B------:R0:W2:Y:S01]  /*6520*/  @P6 LDG.E.U8 R76, desc[UR26][R72.64] ;  /* 0x0000001a484c6981 */ /* 0x0000a2000c1e1100 */
[----:B------:R-:W-:Y:S02]  /*6530*/  IADD3 R68, P6, PT, R81, R24, RZ ;  /* 0x0000001851447210 */ /* 0x000fe40007fde0ff */
[----:B------:R-:W-:Y:S01]  /*6540*/  ISETP.GE.AND P4, PT, R71, RZ, PT ;  /* 0x000000ff4700720c */ /* 0x000fe20003f86270 */
[----:B------:R-:W-:Y:S01]  /*6550*/  @!P2 IMAD.MOV R74, RZ, RZ, -R74 ;  /* 0x000000ffff4aa224 */ /* 0x000fe200078e0a4a */
[----:B------:R-:W-:Y:S02]  /*6560*/  SHF.R.U64 R71, R20, 0xb, RZ ;  /* 0x0000000b14477819 */ /* 0x000fe400000012ff */
[----:B------:R-:W-:Y:S01]  /*6570*/  ISETP.GE.AND P2, PT, R69, RZ, PT ;  /* 0x000000ff4500720c */ /* 0x000fe20003f46270 */
[----:B------:R-:W-:Y:S01]  /*6580*/  IMAD.X R69, R78, 0x1, R25, P6 ;  /* 0x000000014e457824 */ /* 0x000fe200030e0619 */
[----:B------:R-:W-:Y:S02]  /*6590*/  LOP3.LUT P6, RZ, R71, 0x1, RZ, 0xc0, !PT ;  /* 0x0000000147ff7812 */ /* 0x000fe400078cc0ff */
[----:B------:R-:W-:Y:S01]  /*65a0*/  PRMT R71, RZ, 0x7610, R71 ;  /* 0x00007610ff477816 */ /* 0x000fe20000000047 */
[----:B0-----:R-:W-:-:S05]  /*65b0*/  IMAD R73, R122, 0x35, RZ ;  /* 0x000000357a497824 */ /* 0x001fca00078e02ff */
[----:B------:R-:W-:-:S05]  /*65c0*/  SHF.R.S32.HI R72, RZ, 0x1f, R73 ;  /* 0x0000001fff487819 */ /* 0x000fca0000011449 */
[----:B------:R0:W2:Y:S02]  /*65d0*/  @P6 LDG.E.U8 R71, desc[UR26][R68.64] ;  /* 0x0000001a44476981 */ /* 0x0000a4000c1e1100 */
[----:B0-----:R-:W-:Y:S02]  /*65e0*/  IMAD.MOV.U32 R68, RZ, RZ, R64 ;  /* 0x000000ffff447224 */ /* 0x001fe400078e0040 */
[----:B------:R-:W-:Y:S01]  /*65f0*/  IMAD.MOV.U32 R69, RZ, RZ, R62 ;  /* 0x000000ffff457224 */ /* 0x000fe200078e003e */
[----:B------:R-:W-:Y:S01]  /*6600*/  IADD3 R62, P6, PT, R73, R24, RZ ;  /* 0x00000018493e7210 */ /* 0x000fe20007fde0ff */
[----:B------:R-:W-:Y:S01]  /*6610*/  @!P1 IMAD.MOV R68, RZ, RZ, -R68 ;  /* 0x000000ffff449224 */ /* 0x000fe200078e0a44 */
[----:B------:R-:W-:Y:S02]  /*6620*/  SHF.R.U64 R64, R20, 0xa, RZ ;  /* 0x0000000a14407819 */ /* 0x000fe400000012ff */
[----:B------:R-:W-:Y:S01]  /*6630*/  ISETP.GE.AND P1, PT, R65, RZ, PT ;  /* 0x000000ff4100720c */ /* 0x000fe20003f26270 */
[----:B------:R-:W-:-:S02]  /*6640*/  IMAD.MOV.U32 R65, RZ, RZ, R63 ;  /* 0x000000ffff417224 */ /* 0x000fc400078e003f */
[----:B------:R-:W-:Y:S01]  /*6650*/  IMAD.X R63, R72, 0x1, R25, P6 ;  /* 0x00000001483f7824 */ /* 0x000fe200030e0619 */
[----:B------:R-:W-:Y:S02]  /*6660*/  LOP3.LUT P6, RZ, R64, 0x1, RZ, 0xc0, !PT ;  /* 0x0000000140ff7812 */ /* 0x000fe400078cc0ff */
[----:B------:R-:W-:Y:S01]  /*6670*/  PRMT R64, RZ, 0x7610, R64 ;  /* 0x00007610ff407816 */ /* 0x000fe20000000040 */
[----:B------:R-:W-:Y:S01]  /*6680*/  @!P2 IMAD.MOV R69, RZ, RZ, -R69 ;  /* 0x000000ffff45a224 */ /* 0x000fe200078e0a45 */
[----:B------:R-:W-:Y:S01]  /*6690*/  ISETP.GE.AND P2, PT, R67, RZ, PT ;  /* 0x000000ff4300720c */ /* 0x000fe20003f46270 */
[----:B------:R-:W-:Y:S02]  /*66a0*/  IMAD R67, R122, 0x36, RZ ;  /* 0x000000367a437824 */ /* 0x000fe400078e02ff */
[----:B------:R-:W-:Y:S01]  /*66b0*/  @!P0 IMAD.MOV R65, RZ, RZ, -R65 ;  /* 0x000000ffff418224 */ /* 0x000fe200078e0a41 */
[----:B------:R-:W-:Y:S02]  /*66c0*/  ISETP.GE.AND P0, PT, R66, RZ, PT ;  /* 0x000000ff4200720c */ /* 0x000fe40003f06270 */
[----:B------:R-:W-:-:S03]  /*66d0*/  SHF.R.S32.HI R66, RZ, 0x1f, R67 ;  /* 0x0000001fff427819 */ /* 0x000fc60000011443 */
[----:B------:R0:W2:Y:S02]  /*66e0*/  @P6 LDG.E.U8 R64, desc[UR26][R62.64] ;  /* 0x0000001a3e406981 */ /* 0x0000a4000c1e1100 */
[----:B0-----:R-:W-:Y:S01]  /*66f0*/  IMAD.MOV.U32 R62, RZ, RZ, R56 ;  /* 0x000000ffff3e7224 */ /* 0x001fe200078e0038 */
[----:B------:R-:W-:Y:S01]  /*6700*/  IADD3 R56, P6, PT, R67, R24, RZ ;  /* 0x0000001843387210 */ /* 0x000fe20007fde0ff */
[----:B------:R-:W-:Y:S01]  /*6710*/  IMAD.MOV.U32 R63, RZ, RZ, R58 ;  /* 0x000000ffff3f7224 */ /* 0x000fe200078e003a */
[----:B------:R-:W-:Y:S01]  /*6720*/  SHF.R.U64 R58, R20, 0x9, RZ ;  /* 0x00000009143a7819 */ /* 0x000fe200000012ff */
[----:B------:R-:W-:Y:S01]  /*6730*/  @!P4 IMAD.MOV R62, RZ, RZ, -R62 ;  /* 0x000000ffff3ec224 */ /* 0x000fe200078e0a3e */
[----:B------:R-:W-:Y:S01]  /*6740*/  ISETP.GE.AND P4, PT, R59, RZ, PT ;  /* 0x000000ff3b00720c */ /* 0x000fe20003f86270 */
[----:B------:R-:W-:Y:S02]  /*6750*/  IMAD.MOV.U32 R59, RZ, RZ, R57 ;  /* 0x000000ffff3b7224 */ /* 0x000fe400078e0039 */
[----:B------:R-:W-:Y:S01]  /*6760*/  IMAD.X R57, R66, 0x1, R25, P6 ;  /* 0x0000000142397824 */ /* 0x000fe200030e0619 */
[----:B------:R-:W-:-:S02]  /*6770*/  LOP3.LUT P6, RZ, R58, 0x1, RZ, 0xc0, !PT ;  /* 0x000000013aff7812 */ /* 0x000fc400078cc0ff */
        /* <DEDUP_REMOVED lines=16> */
[----:B------:R-:W-:Y:S01]  /*6880*/  LOP3.LUT P6, RZ, R52, 0x1, RZ, 0xc0, !PT ;  /* 0x0000000134ff7812 */ /* 0x000fe200078cc0ff */
[----:B------:R-:W-:Y:S01]  /*6890*/  @!P1 IMAD.MOV R57, RZ, RZ, -R57 ;  /* 0x000000ffff399224 */ /* 0x000fe200078e0a39 */
[----:B------:R-:W-:Y:S01]  /*68a0*/  PRMT R52, RZ, 0x7610, R52 ;  /* 0x00007610ff347816 */ /* 0x000fe20000000034 */
[----:B------:R-:W-:Y:S01]  /*68b0*/  @!P0 IMAD.MOV R46, RZ, RZ, -R46 ;  /* 0x000000ffff2e8224 */ /* 0x000fe200078e0a2e */
[----:B------:R-:W-:Y:S01]  /*68c0*/  ISETP.GE.AND P1, PT, R55, RZ, PT ;  /* 0x000000ff3700720c */ /* 0x000fe20003f26270 */
[----:B------:R-:W-:Y:S01]  /*68d0*/  IMAD R55, R122, 0x39, RZ ;  /* 0x000000397a377824 */ /* 0x000fe200078e02ff */
[----:B------:R-:W-:Y:S01]  /*68e0*/  ISETP.GE.AND P0, PT, R47, RZ, PT ;  /* 0x000000ff2f00720c */ /* 0x000fe20003f06270 */
[----:B------:R-:W-:-:S02]  /*68f0*/  IMAD.MOV.U32 R47, RZ, RZ, R45 ;  /* 0x000000ffff2f7224 */ /* 0x000fc400078e002d */
[----:B------:R-:W-:Y:S01]  /*6900*/  @!P4 IMAD.MOV R53, RZ, RZ, -R53 ;  /* 0x000000ffff35c224 */ /* 0x000fe200078e0a35 */
[----:B------:R-:W-:Y:S01]  /*6910*/  ISETP.GE.AND P4, PT, R54, RZ, PT ;  /* 0x000000ff3600720c */ /* 0x000fe20003f86270 */
[----:B------:R-:W-:Y:S02]  /*6920*/  @!P2 IMAD.MOV R47, RZ, RZ, -R47 ;  /* 0x000000ffff2fa224 */ /* 0x000fe400078e0a2f */
[----:B------:R0:W2:Y:S01]  /*6930*/  @P6 LDG.E.U8 R52, desc[UR26][R50.64] ;  /* 0x0000001a32346981 */ /* 0x0000a2000c1e1100 */
[----:B------:R-:W-:Y:S02]  /*6940*/  SHF.R.S32.HI R54, RZ, 0x1f, R55 ;  /* 0x0000001fff367819 */ /* 0x000fe40000011437 */
[----:B------:R-:W-:Y:S02]  /*6950*/  ISETP.GE.AND P2, PT, R48, RZ, PT ;  /* 0x000000ff3000720c */ /* 0x000fe40003f46270 */
[----:B------:R-:W-:Y:S01]  /*6960*/  SHF.R.U64 R48, R20, 0x6, RZ ;  /* 0x0000000614307819 */ /* 0x000fe200000012ff */
[----:B0-----:R-:W-:Y:S01]  /*6970*/  IMAD.MOV.U32 R50, RZ, RZ, R44 ;  /* 0x000000ffff327224 */ /* 0x001fe200078e002c */
[----:B------:R-:W-:-:S05]  /*6980*/  IADD3 R44, P6, PT, R55, R24, RZ ;  /* 0x00000018372c7210 */ /* 0x000fca0007fde0ff */
[----:B------:R-:W-:Y:S01]  /*6990*/  IMAD.X R45, R54, 0x1, R25, P6 ;  /* 0x00000001362d7824 */ /* 0x000fe200030e0619 */
[----:B------:R-:W-:Y:S02]  /*69a0*/  LOP3.LUT P6, RZ, R48, 0x1, RZ, 0xc0, !PT ;  /* 0x0000000130ff7812 */ /* 0x000fe400078cc0ff */
[----:B------:R-:W-:Y:S01]  /*69b0*/  PRMT R48, RZ, 0x7610, R48 ;  /* 0x00007610ff307816 */ /* 0x000fe20000000030 */
[----:B------:R-:W-:Y:S02]  /*69c0*/  IMAD R51, R122, 0x3a, RZ ;  /* 0x0000003a7a337824 */ /* 0x000fe400078e02ff */
[----:B------:R-:W-:Y:S01]  /*69d0*/  @!P4 IMAD.MOV R50, RZ, RZ, -R50 ;  /* 0x000000ffff32c224 */ /* 0x000fe200078e0a32 */
[----:B------:R-:W-:Y:S02]  /*69e0*/  ISETP.GE.AND P4, PT, R49, RZ, PT ;  /* 0x000000ff3100720c */ /* 0x000fe40003f86270 */
[----:B------:R-:W-:-:S05]  /*69f0*/  SHF.R.S32.HI R49, RZ, 0x1f, R51 ;  /* 0x0000001fff317819 */ /* 0x000fca0000011433 */
[----:B------:R0:W3:Y:S01]  /*6a00*/  @P6 LDG.E.U8 R48, desc[UR26][R44.64] ;  /* 0x0000001a2c306981 */ /* 0x0000e2000c1e1100 */
[----:B------:R-:W-:Y:S01]  /*6a10*/  @!P2 IMAD.MOV R42, RZ, RZ, -R42 ;  /* 0x000000ffff2aa224 */ /* 0x000fe200078e0a2a */
[----:B------:R-:W-:Y:S01]  /*6a20*/  ISETP.GE.AND P2, PT, R39, RZ, PT ;  /* 0x000000ff2700720c */ /* 0x000fe20003f46270 */
[----:B0-----:R-:W-:Y:S01]  /*6a30*/  IMAD.MOV.U32 R44, RZ, RZ, R38 ;  /* 0x000000ffff2c7224 */ /* 0x001fe200078e0026 */
[----:B------:R-:W-:-:S03]  /*6a40*/  IADD3 R38, P6, PT, R51, R24, RZ ;  /* 0x0000001833267210 */ /* 0x000fc60007fde0ff */
[----:B------:R-:W-:Y:S01]  /*6a50*/  @!P1 IMAD.MOV R44, RZ, RZ, -R44 ;  /* 0x000000ffff2c9224 */ /* 0x000fe200078e0a2c */
[----:B------:R-:W-:Y:S02]  /*6a60*/  ISETP.GE.AND P1, PT, R41, RZ, PT ;  /* 0x000000ff2900720c */ /* 0x000fe40003f26270 */
[----:B------:R-:W-:Y:S01]  /*6a70*/  SHF.R.U64 R41, R20, 0x5, RZ ;  /* 0x0000000514297819 */ /* 0x000fe200000012ff */
[----:B------:R-:W-:Y:S02]  /*6a80*/  IMAD.X R39, R49, 0x1, R25, P6 ;  /* 0x0000000131277824 */ /* 0x000fe400030e0619 */
[----:B------:R-:W-:Y:S01]  /*6a90*/  @!P0 IMAD.MOV R40, RZ, RZ, -R40 ;  /* 0x000000ffff288224 */ /* 0x000fe200078e0a28 */
[----:B------:R-:W-:Y:S01]  /*6aa0*/  LOP3.LUT P6, RZ, R41, 0x1, RZ, 0xc0, !PT ;  /* 0x0000000129ff7812 */ /* 0x000fe200078cc0ff */
[----:B------:R-:W-:Y:S01]  /*6ab0*/  STL [R1+0x78], R132 ;  /* 0x0000788401007387 */ /* 0x000fe20000100800 */
[----:B------:R-:W-:-:S03]  /*6ac0*/  ISETP.GE.AND P0, PT, R43, RZ, PT ;  /* 0x000000ff2b00720c */ /* 0x000fc60003f06270 */
[----:B------:R-:W-:Y:S01]  /*6ad0*/  STL [R1+0x178], R127 ;  /* 0x0001787f01007387 */ /* 0x000fe20000100800 */
[----:B------:R-:W-:-:S03]  /*6ae0*/  PRMT R41, RZ, 0x7610, R41 ;  /* 0x00007610ff297816 */ /* 0x000fc60000000029 */
[----:B------:R-:W-:Y:S04]  /*6af0*/  STL [R1+0x74], R120 ;  /* 0x0000747801007387 */ /* 0x000fe80000100800 */
[----:B------:R-:W-:Y:S01]  /*6b00*/  STL [R1+0x174], R119 ;  /* 0x0001747701007387 */ /* 0x000fe20000100800 */
[----:B------:R-:W-:-:S03]  /*6b10*/  IMAD R45, R122, 0x3b, RZ ;  /* 0x0000003b7a2d7824 */ /* 0x000fc600078e02ff */
[----:B------:R-:W-:Y:S04]  /*6b20*/  STL [R1+0x70], R113 ;  /* 0x0000707101007387 */ /* 0x000fe80000100800 */
[----:B------:R-:W-:Y:S04]  /*6b30*/  STL [R1+0x170], R112 ;  /* 0x0001707001007387 */ /* 0x000fe80000100800 */
[----:B------:R-:W-:Y:S01]  /*6b40*/  STL [R1+0x6c], R107 ;  /* 0x00006c6b01007387 */ /* 0x000fe20000100800 */
[----:B------:R-:W-:-:S03]  /*6b50*/  @!P1 IMAD.MOV R35, RZ, RZ, -R35 ;  /* 0x000000ffff239224 */ /* 0x000fc600078e0a23 */
[----:B------:R-:W-:Y:S01]  /*6b60*/  STL [R1+0x16c], R105 ;  /* 0x00016c6901007387 */ /* 0x000fe20000100800 */
[----:B------:R-:W-:-:S03]  /*6b70*/  ISETP.GE.AND P1, PT, R32, RZ, PT ;  /* 0x000000ff2000720c */ /* 0x000fc60003f26270 */
[----:B------:R-:W-:Y:S01]  /*6b80*/  STL [R1+0x64], R101 ;  /* 0x0000646501007387 */ /* 0x000fe20000100800 */
[----:B------:R-:W-:-:S03]  /*6b90*/  @!P0 IMAD.MOV R37, RZ, RZ, -R37 ;  /* 0x000000ffff258224 */ /* 0x000fc600078e0a25 */
[----:B------:R-:W-:Y:S01]  /*6ba0*/  STL [R1+0x168], R99 ;  /* 0x0001686301007387 */ /* 0x000fe20000100800 */
[----:B------:R-:W-:-:S03]  /*6bb0*/  SHF.R.S32.HI R43, RZ, 0x1f, R45 ;  /* 0x0000001fff2b7819 */ /* 0x000fc6000001142d */
[----:B------:R-:W-:Y:S01]  /*6bc0*/  STL [R1+0x60], R95 ;  /* 0x0000605f01007387 */ /* 0x000fe20000100800 */
[----:B------:R-:W-:-:S03]  /*6bd0*/  ISETP.GE.AND P0, PT, R34, RZ, PT ;  /* 0x000000ff2200720c */ /* 0x000fc60003f06270 */
[----:B------:R-:W-:Y:S01]  /*6be0*/  STL [R1+0x164], R94 ;  /* 0x0001645e01007387 */ /* 0x000fe20000100800 */
[----:B------:R-:W-:-:S03]  /*6bf0*/  SHF.R.U64 R34, R20, 0x4, RZ ;  /* 0x0000000414227819 */ /* 0x000fc600000012ff */
[----:B------:R0:W4:Y:S01]  /*6c00*/  @P6 LDG.E.U8 R41, desc[UR26][R38.64] ;  /* 0x0000001a26296981 */ /* 0x000122000c1e1100 */
[----:B------:R-:W-:-:S03]  /*6c10*/  IADD3 R32, P6, PT, R45, R24, RZ ;  /* 0x000000182d207210 */ /* 0x000fc60007fde0ff */
[----:B------:R-:W-:Y:S04]  /*6c20*/  STL [R1+0x5c], R87 ;  /* 0x00005c5701007387 */ /* 0x000fe80000100800 */
[----:B------:R-:W-:Y:S01]  /*6c30*/  STL [R1+0x160], R83 ;  /* 0x0001605301007387 */ /* 0x000fe20000100800 */
[----:B0-----:R-:W-:-:S03]  /*6c40*/  IMAD.MOV.U32 R38, RZ, RZ, R33 ;  /* 0x000000ffff267224 */ /* 0x001fc600078e0021 */
[----:B------:R-:W-:Y:S01]  /*6c50*/  STL [R1+0x58], R81 ;  /* 0x0000585101007387 */ /* 0x000fe20000100800 */
[----:B------:R-:W-:-:S03]  /*6c60*/  IMAD.X R33, R43, 0x1, R25, P6 ;  /* 0x000000012b217824 */ /* 0x000fc600030e0619 */
[----:B------:R-:W-:Y:S01]  /*6c70*/  STL [R1+0x15c], R78 ;  /* 0x00015c4e01007387 */ /* 0x000fe20000100800 */
[----:B------:R-:W-:-:S03]  /*6c80*/  LOP3.LUT P6, RZ, R34, 0x1, RZ, 0xc0, !PT ;  /* 0x0000000122ff7812 */ /* 0x000fc600078cc0ff */
[----:B------:R-:W-:Y:S04]  /*6c90*/  STL [R1+0x54], R73 ;  /* 0x0000544901007387 */ /* 0x000fe80000100800 */
[----:B------:R-:W-:Y:S04]  /*6ca0*/  STL [R1+0x154], R72 ;  /* 0x0001544801007387 */ /* 0x000fe80000100800 */
[----:B------:R-:W-:Y:S04]  /*6cb0*/  STL [R1+0x50], R67 ;  /* 0x0000504301007387 */ /* 0x000fe80000100800 */
[----:B------:R-:W-:Y:S04]  /*6cc0*/  STL [R1+0x150], R66 ;  /* 0x0001504201007387 */ /* 0x000fe80000100800 */
[----:B------:R-:W-:Y:S04]  /*6cd0*/  STL [R1+0x4c], R61 ;  /* 0x00004c3d01007387 */ /* 0x000fe80000100800 */
[----:B------:R-:W-:Y:S01]  /*6ce0*/  STL [R1+0x14c], R60 ;  /* 0x00014c3c01007387 */ /* 0x000fe20000100800 */
[----:B------:R-:W-:-:S03]  /*6cf0*/  PRMT R34, RZ, 0x7610, R34 ;  /* 0x00007610ff227816 */ /* 0x000fc60000000022 */
[----:B------:R-:W-:Y:S04]  /*6d00*/  STL [R1+0x44], R55 ;  /* 0x0000443701007387 */ /* 0x000fe80000100800 */
[----:B------:R-:W-:Y:S04]  /*6d10*/  STL [R1+0x148], R54 ;  /* 0x0001483601007387 */ /* 0x000fe80000100800 */
[----:B------:R-:W-:Y:S04]  /*6d20*/  STL [R1+0x40], R51 ;  /* 0x0000403301007387 */ /* 0x000fe80000100800 */
[----:B------:R-:W-:Y:S04]  /*6d30*/  STL [R1+0x144], R49 ;  /* 0x0001443101007387 */ /* 0x000fe80000100800 */
[----:B------:R-:W-:Y:S04]  /*6d40*/  STL [R1+0x3c], R45 ;  /* 0x00003c2d01007387 */ /* 0x000fe80000100800 */
[----:B------:R0:W-:Y:S01]  /*6d50*/  STL [R1+0x140], R43 ;  /* 0x0001402b01007387 */ /* 0x0001e20000100800 */
[----:B------:R-:W-:Y:S01]  /*6d60*/  @!P4 IMAD.MOV R38, RZ, RZ, -R38 ;  /* 0x000000ffff26c224 */ /* 0x000fe200078e0a26 */
[----:B------:R-:W-:-:S02]  /*6d70*/  ISETP.GE.AND P4, PT, R36, RZ, PT ;  /* 0x000000ff2400720c */ /* 0x000fc40003f86270 */
[----:B------:R1:W5:Y:S01]  /*6d80*/  @P6 LDG.E.U8 R34, desc[UR26][R32.64] ;  /* 0x0000001a20226981 */ /* 0x000362000c1e1100 */
[----:B0-----:R-:W-:Y:S02]  /*6d90*/  IMAD R43, R122, 0x3c, RZ ;  /* 0x0000003c7a2b7824 */ /* 0x001fe400078e02ff */
[----:B------:R-:W-:Y:S02]  /*6da0*/  IMAD.MOV.U32 R36, RZ, RZ, R29 ;  /* 0x000000ffff247224 */ /* 0x000fe400078e001d */
[----:B-1----:R-:W-:Y:S01]  /*6db0*/  IMAD.MOV.U32 R33, RZ, RZ, R30 ;  /* 0x000000ffff217224 */ /* 0x002fe200078e001e */
[----:B------:R-:W-:Y:S02]  /*6dc0*/  SHF.R.S32.HI R39, RZ, 0x1f, R43 ;  /* 0x0000001fff277819 */ /* 0x000fe4000001142b */
[----:B------:R-:W-:Y:S02]  /*6dd0*/  IADD3 R30, P6, PT, R43, R24, RZ ;  /* 0x000000182b1e7210 */ /* 0x000fe40007fde0ff */
[----:B------:R-:W-:Y:S01]  /*6de0*/  SHF.R.U64 R29, R20, 0x3, RZ ;  /* 0x00000003141d7819 */ /* 0x000fe200000012ff */
[----:B------:R-:W-:-:S02]  /*6df0*/  IMAD.MOV.U32 R32, RZ, RZ, R31 ;  /* 0x000000ffff207224 */ /* 0x000fc400078e001f */
[----:B------:R-:W-:Y:S01]  /*6e00*/  IMAD.X R31, R39, 0x1, R25, P6 ;  /* 0x00000001271f7824 */ /* 0x000fe200030e0619 */
[----:B------:R-:W-:Y:S02]  /*6e10*/  LOP3.LUT P6, RZ, R29, 0x1, RZ, 0xc0, !PT ;  /* 0x000000011dff7812 */ /* 0x000fe400078cc0ff */
[----:B------:R-:W-:Y:S01]  /*6e20*/  PRMT R29, RZ, 0x7610, R29 ;  /* 0x00007610ff1d7816 */ /* 0x000fe2000000001d */
[----:B------:R-:W-:Y:S01]  /*6e30*/  IMAD R45, R122, 0x3d, RZ ;  /* 0x0000003d7a2d7824 */ /* 0x000fe200078e02ff */
[----:B------:R0:W-:Y:S04]  /*6e40*/  STL [R1+0x38], R43 ;  /* 0x0000382b01007387 */ /* 0x0001e80000100800 */
[----:B------:R1:W-:Y:S05]  /*6e50*/  STL [R1+0x13c], R39 ;  /* 0x00013c2701007387 */ /* 0x0003ea0000100800 */
[----:B------:R1:W5:Y:S01]  /*6e60*/  @P6 LDG.E.U8 R29, desc[UR26][R30.64] ;  /* 0x0000001a1e1d6981 */ /* 0x000362000c1e1100 */
[----:B0-----:R-:W-:Y:S01]  /*6e70*/  SHF.R.S32.HI R43, RZ, 0x1f, R45 ;  /* 0x0000001fff2b7819 */ /* 0x001fe2000001142d */
[----:B-1----:R-:W-:Y:S01]  /*6e80*/  IMAD.MOV.U32 R39, RZ, RZ, R26 ;  /* 0x000000ffff277224 */ /* 0x002fe200078e001a */
[----:B------:R-:W-:Y:S01]  /*6e90*/  IADD3 R26, P6, PT, R45, R24, RZ ;  /* 0x000000182d1a7210 */ /* 0x000fe20007fde0ff */
[----:B------:R-:W-:Y:S01]  /*6ea0*/  IMAD.MOV.U32 R31, RZ, RZ, R28 ;  /* 0x000000ffff1f7224 */ /* 0x000fe200078e001c */
[----:B------:R-:W-:Y:S01]  /*6eb0*/  SHF.R.U64 R28, R20, 0x2, RZ ;  /* 0x00000002141c7819 */ /* 0x000fe200000012ff */
[----:B------:R-:W-:-:S02]  /*6ec0*/  IMAD.MOV.U32 R30, RZ, RZ, R27 ;  /* 0x000000ffff1e7224 */ /* 0x000fc400078e001b */
[----:B------:R-:W-:Y:S01]  /*6ed0*/  IMAD.X R27, R43, 0x1, R25, P6 ;  /* 0x000000012b1b7824 */ /* 0x000fe200030e0619 */
[----:B------:R-:W-:Y:S01]  /*6ee0*/  LOP3.LUT P6, RZ, R28, 0x1, RZ, 0xc0, !PT ;  /* 0x000000011cff7812 */ /* 0x000fe200078cc0ff */
[----:B------:R-:W-:Y:S01]  /*6ef0*/  @!P0 IMAD.MOV R30, RZ, RZ, -R30 ;  /* 0x000000ffff1e8224 */ /* 0x000fe200078e0a1e */
[----:B------:R-:W-:Y:S02]  /*6f00*/  ISETP.GE.AND P0, PT, R164, RZ, PT ;  /* 0x000000ffa400720c */ /* 0x000fe40003f06270 */
[----:B------:R-:W-:Y:S01]  /*6f10*/  PRMT R28, RZ, 0x7610, R28 ;  /* 0x00007610ff1c7816 */ /* 0x000fe2000000001c */
[----:B------:R0:W-:Y:S01]  /*6f20*/  STL [R1+0x34], R45 ;  /* 0x0000342d01007387 */ /* 0x0001e20000100800 */
[----:B------:R-:W-:-:S07]  /*6f30*/  SHF.R.U64 R20, R20, 0x1, RZ ;  /* 0x0000000114147819 */ /* 0x000fce00000012ff */
[----:B------:R1:W5:Y:S01]  /*6f40*/  @P6 LDG.E.U8 R28, desc[UR26][R26.64] ;  /* 0x0000001a1a1c6981 */ /* 0x000362000c1e1100 */
[----:B0-----:R-:W-:Y:S02]  /*6f50*/  IMAD R45, R122, 0x3e, RZ ;  /* 0x0000003e7a2d7824 */ /* 0x001fe400078e02ff */
[----:B-1----:R-:W-:Y:S01]  /*6f60*/  IMAD.MOV.U32 R27, RZ, RZ, R23 ;  /* 0x000000ffff1b7224 */ /* 0x002fe200078e0017 */
[----:B------:R0:W-:Y:S03]  /*6f70*/  STL [R1+0x138], R43 ;  /* 0x0001382b01007387 */ /* 0x0001e60000100800 */
[----:B------:R-:W-:Y:S01]  /*6f80*/  @!P0 IMAD.MOV R27, RZ, RZ, -R27 ;  /* 0x000000ffff1b8224 */ /* 0x000fe200078e0a1b */
[----:B------:R-:W-:Y:S01]  /*6f90*/  LOP3.LUT P0, RZ, R20, 0x1, RZ, 0xc0, !PT ;  /* 0x0000000114ff7812 */ /* 0x000fe2000780c0ff */
[----:B------:R-:W-:Y:S01]  /*6fa0*/  IMAD.MOV.U32 R26, RZ, RZ, R22 ;  /* 0x000000ffff1a7224 */ /* 0x000fe200078e0016 */
[----:B------:R-:W-:-:S02]  /*6fb0*/  IADD3 R22, P6, PT, R45, R24, RZ ;  /* 0x000000182d167210 */ /* 0x000fc40007fde0ff */
[----:B0-----:R-:W-:Y:S02]  /*6fc0*/  SHF.R.S32.HI R43, RZ, 0x1f, R45 ;  /* 0x0000001fff2b7819 */ /* 0x001fe4000001142d */
[----:B------:R-:W-:-:S03]  /*6fd0*/  PRMT R20, RZ, 0x7610, R20 ;  /* 0x00007610ff147816 */ /* 0x000fc60000000014 */
[----:B------:R-:W-:Y:S01]  /*6fe0*/  IMAD.X R23, R43, 0x1, R25, P6 ;  /* 0x000000012b177824 */ /* 0x000fe200030e0619 */
[----:B------:R-:W-:Y:S04]  /*6ff0*/  STL [R1+0x30], R45 ;  /* 0x0000302d01007387 */ /* 0x000fe80000100800 */
[----:B------:R0:W5:Y:S04]  /*7000*/  @P0 LDG.E.U8 R20, desc[UR26][R22.64] ;  /* 0x0000001a16140981 */ /* 0x000168000c1e1100 */
[----:B------:R1:W-:Y:S02]  /*7010*/  STL [R1+0x134], R43 ;  /* 0x0001342b01007387 */ /* 0x0003e40000100800 */
[----:B-1----:R-:W-:-:S05]  /*7020*/  IMAD R43, R122, 0x3f, RZ ;  /* 0x0000003f7a2b7824 */ /* 0x002fca00078e02ff */
[----:B------:R1:W-:Y:S01]  /*7030*/  STL [R1+0x28], R43 ;  /* 0x0000282b01007387 */ /* 0x0003e20000100800 */
[----:B0-----:R-:W-:Y:S02]  /*7040*/  IADD3 R22, P0, PT, R43, R24, RZ ;  /* 0x000000182b167210 */ /* 0x001fe40007f1e0ff */
[----:B------:R-:W-:Y:S02]  /*7050*/  PRMT R24, RZ, 0x7610, R24 ;  /* 0x00007610ff187816 */ /* 0x000fe40000000018 */
[----:B-1----:R-:W-:-:S05]  /*7060*/  SHF.R.S32.HI R43, RZ, 0x1f, R43 ;  /* 0x0000001fff2b7819 */ /* 0x002fca000001142b */
[----:B------:R-:W-:-:S05]  /*7070*/  IMAD.X R23, R43, 0x1, R25, P0 ;  /* 0x000000012b177824 */ /* 0x000fca00000e0619 */
[----:B------:R0:W5:Y:S01]  /*7080*/  @!P5 LDG.E.U8 R24, desc[UR26][R22.64] ;  /* 0x0000001a1618d981 */ /* 0x000162000c1e1100 */
[----:B------:R-:W-:Y:S01]  /*7090*/  @!P2 IMAD.MOV R32, RZ, RZ, -R32 ;  /* 0x000000ffff20a224 */ /* 0x000fe200078e0a20 */
[----:B------:R-:W-:Y:S01]  /*70a0*/  ISETP.GE.AND P2, PT, R162, RZ, PT ;  /* 0x000000ffa200720c */ /* 0x000fe20003f46270 */
[----:B------:R-:W-:Y:S01]  /*70b0*/  @!P4 IMAD.MOV R33, RZ, RZ, -R33 ;  /* 0x000000ffff21c224 */ /* 0x000fe200078e0a21 */
[----:B------:R-:W-:Y:S01]  /*70c0*/  ISETP.GE.AND P4, PT, R161, RZ, PT ;  /* 0x000000ffa100720c */ /* 0x000fe20003f86270 */
[----:B------:R-:W-:Y:S01]  /*70d0*/  @!P1 IMAD.MOV R36, RZ, RZ, -R36 ;  /* 0x000000ffff249224 */ /* 0x000fe200078e0a24 */
[----:B------:R-:W-:Y:S01]  /*70e0*/  ISETP.GE.AND P1, PT, R160, RZ, PT ;  /* 0x000000ffa000720c */ /* 0x000fe20003f26270 */
[----:B------:R-:W-:Y:S04]  /*70f0*/  STS.U8 [R187+UR13], R172 ;  /* 0x000000acbb007988 */ /* 0x000fe8000800000d */
[----:B--2---:R-:W-:Y:S04]  /*7100*/  STS.U8 [R187+UR13+0x400], R171 ;  /* 0x000400abbb007988 */ /* 0x004fe8000800000d */
[----:B------:R-:W-:Y:S01]  /*7110*/  @!P2 IMAD.MOV R31, RZ, RZ, -R31 ;  /* 0x000000ffff1fa224 */ /* 0x000fe200078e0a1f */
[----:B------:R-:W-:Y:S01]  /*7120*/  ISETP.GE.AND P2, PT, R141, RZ, PT ;  /* 0x000000ff8d00720c */ /* 0x000fe20003f46270 */
[----:B------:R-:W-:Y:S01]  /*7130*/  STS.U8 [R187+UR13+0xc00], R170 ;  /* 0x000c00aabb007988 */ /* 0x000fe2000800000d */
[----:B------:R-:W-:Y:S01]  /*7140*/  LOP3.LUT R141, R187, 0x10, RZ, 0x3c, !PT ;  /* 0x00000010bb8d7812 */ /* 0x000fe200078e3cff */
[----:B------:R-:W-:-:S02]  /*7150*/  @!P4 IMAD.MOV R39, RZ, RZ, -R39 ;  /* 0x000000ffff27c224 */ /* 0x000fc400078e0a27 */
[----:B------:R-:W-:Y:S01]  /*7160*/  STS.U8 [R187+UR13+0x1000], R167 ;  /* 0x001000a7bb007988 */ /* 0x000fe2000800000d */
[----:B------:R-:W-:Y:S01]  /*7170*/  @!P1 IMAD.MOV R26, RZ, RZ, -R26 ;  /* 0x000000ffff1a9224 */ /* 0x000fe200078e0a1a */
[----:B------:R-:W-:Y:S02]  /*7180*/  ISETP.GE.AND P4, PT, R143, RZ, PT ;  /* 0x000000ff8f00720c */ /* 0x000fe40003f86270 */
[----:B------:R-:W-:Y:S01]  /*7190*/  STS.U8 [R187+UR13+0x1400], R166 ;  /* 0x001400a6bb007988 */ /* 0x000fe2000800000d */
[----:B------:R-:W-:Y:S02]  /*71a0*/  ISETP.GE.AND P1, PT, R158, RZ, PT ;  /* 0x000000ff9e00720c */ /* 0x000fe40003f26270 */
[----:B------:R-:W-:Y:S01]  /*71b0*/  ISETP.GE.AND P6, PT, R157, RZ, PT ;  /* 0x000000ff9d00720c */ /* 0x000fe20003fc6270 */
[----:B------:R-:W-:Y:S04]  /*71c0*/  STS.U8 [R187+UR13+0x1800], R18 ;  /* 0x00180012bb007988 */ /* 0x000fe8000800000d */
[----:B------:R-:W-:Y:S04]  /*71d0*/  STS.U8 [R187+UR13+0x1c00], R17 ;  /* 0x001c0011bb007988 */ /* 0x000fe8000800000d */
[----:B------:R-:W-:Y:S01]  /*71e0*/  STS.U8 [R187+UR13+0x800], R19 ;  /* 0x00080013bb007988 */ /* 0x000fe2000800000d */
[----:B------:R-:W-:-:S03]  /*71f0*/  LOP3.LUT R133, R187, 0x20, RZ, 0x3c, !PT ;  /* 0x00000020bb857812 */ /* 0x000fc600078e3cff */
[----:B------:R-:W-:Y:S04]  /*7200*/  STS.U8 [R141+UR13+0x80], R173 ;  /* 0x000080ad8d007988 */ /* 0x000fe8000800000d */
[----:B------:R-:W-:Y:S04]  /*7210*/  STS.U8 [R141+UR13+0x480], R169 ;  /* 0x000480a98d007988 */ /* 0x000fe8000800000d */
[----:B------:R-:W-:Y:S04]  /*7220*/  STS.U8 [R141+UR13+0x880], R15 ;  /* 0x0008800f8d007988 */ /* 0x000fe8000800000d */
[----:B------:R-:W-:Y:S01]  /*7230*/  STS.U8 [R141+UR13+0xc80], R16 ;  /* 0x000c80108d007988 */ /* 0x000fe2000800000d */
[----:B------:R-:W-:-:S03]  /*7240*/  ISETP.GE.AND P0, PT, R150, RZ, PT ;  /* 0x000000ff9600720c */ /* 0x000fc60003f06270 */
[----:B------:R-:W-:Y:S04]  /*7250*/  STS.U8 [R141+UR13+0x1080], R134 ;  /* 0x001080868d007988 */ /* 0x000fe8000800000d */
[----:B------:R-:W-:Y:S04]  /*7260*/  STS.U8 [R141+UR13+0x1480], R131 ;  /* 0x001480838d007988 */ /* 0x000fe8000800000d */
[----:B------:R-:W-:Y:S01]  /*7270*/  STS.U8 [R141+UR13+0x1880], R93 ;  /* 0x0018805d8d007988 */ /* 0x000fe2000800000d */
[----:B------:R-:W-:-:S03]  /*7280*/  @!P2 IMAD.MOV R142, RZ, RZ, -R142 ;  /* 0x000000ffff8ea224 */ /* 0x000fc600078e0a8e */
[----:B---3--:R-:W-:Y:S01]  /*7290*/  STS.U8 [R141+UR13+0x1c80], R48 ;  /* 0x001c80308d007988 */ /* 0x008fe2000800000d */
[----:B------:R-:W-:-:S03]  /*72a0*/  @!P4 IMAD.MOV R149, RZ, RZ, -R149 ;  /* 0x000000ffff95c224 */ /* 0x000fc600078e0a95 */
[----:B------:R-:W-:Y:S01]  /*72b0*/  STS.U8 [R133+UR13+0x100], R174 ;  /* 0x000100ae85007988 */ /* 0x000fe2000800000d */
[----:B------:R-:W-:Y:S01]  /*72c0*/  @!P1 IMAD.MOV R148, RZ, RZ, -R148 ;  /* 0x000000ffff949224 */ /* 0x000fe200078e0a94 */
[----:B------:R-:W-:Y:S01]  /*72d0*/  ISETP.GE.AND P2, PT, R151, RZ, PT ;  /* 0x000000ff9700720c */ /* 0x000fe20003f46270 */
[----:B------:R-:W-:Y:S01]  /*72e0*/  @!P6 IMAD.MOV R147, RZ, RZ, -R147 ;  /* 0x000000ffff93e224 */ /* 0x000fe200078e0a93 */
[----:B------:R-:W-:Y:S01]  /*72f0*/  STS.U8 [R133+UR13+0x500], R168 ;  /* 0x000500a885007988 */ /* 0x000fe2000800000d */
[----:B------:R-:W-:Y:S02]  /*7300*/  ISETP.GE.AND P4, PT, R152, RZ, PT ;  /* 0x000000ff9800720c */ /* 0x000fe40003f86270 */
[----:B------:R-:W-:Y:S01]  /*7310*/  ISETP.GE.AND P1, PT, R153, RZ, PT ;  /* 0x000000ff9900720c */ /* 0x000fe20003f26270 */
[----:B------:R-:W-:Y:S01]  /*7320*/  STS.U8 [R133+UR13+0x900], R13 ;  /* 0x0009000d85007988 */ /* 0x000fe2000800000d */
[----:B------:R-:W-:Y:S02]  /*7330*/  ISETP.GE.AND P5, PT, R154, RZ, PT ;  /* 0x000000ff9a00720c */ /* 0x000fe40003fa6270 */
[----:B------:R-:W-:Y:S01]  /*7340*/  ISETP.GE.AND P6, PT, R155, RZ, PT ;  /* 0x000000ff9b00720c */ /* 0x000fe20003fc6270 */
[----:B------:R-:W-:Y:S01]  /*7350*/  STS.U8 [R133+UR13+0xd00], R14 ;  /* 0x000d000e85007988 */ /* 0x000fe2000800000d */
[----:B------:R-:W-:-:S03]  /*7360*/  LOP3.LUT R132, R187, 0x30, RZ, 0x3c, !PT ;  /* 0x00000030bb847812 */ /* 0x000fc600078e3cff */
[----:B------:R-:W-:Y:S04]  /*7370*/  STS.U8 [R133+UR13+0x1100], R136 ;  /* 0x0011008885007988 */ /* 0x000fe8000800000d */
[----:B------:R1:W-:Y:S04]  /*7380*/  STS.U8 [R133+UR13+0x1500], R128 ;  /* 0x0015008085007988 */ /* 0x0003e8000800000d */
[----:B------:R-:W-:Y:S01]  /*7390*/  STS.U8 [R133+UR13+0x1900], R82 ;  /* 0x0019005285007988 */ /* 0x000fe2000800000d */
[----:B------:R-:W-:-:S03]  /*73a0*/  LOP3.LUT R45, R187, 0x40, RZ, 0x3c, !PT ;  /* 0x00000040bb2d7812 */ /* 0x000fc600078e3cff */
[----:B----4-:R-:W-:Y:S04]  /*73b0*/  STS.U8 [R133+UR13+0x1d00], R41 ;  /* 0x001d002985007988 */ /* 0x010fe8000800000d */
[----:B------:R-:W-:Y:S01]  /*73c0*/  STS.U8 [R132+UR13+0x180], R175 ;  /* 0x000180af84007988 */ /* 0x000fe2000800000d */
[----:B------:R-:W-:-:S03]  /*73d0*/  @!P0 IMAD.MOV R146, RZ, RZ, -R146 ;  /* 0x000000ffff928224 */ /* 0x000fc600078e0a92 */
[----:B------:R-:W-:Y:S01]  /*73e0*/  STS.U8 [R132+UR13+0x580], R165 ;  /* 0x000580a584007988 */ /* 0x000fe2000800000d */
[----:B------:R-:W-:-:S03]  /*73f0*/  ISETP.NE.AND P0, PT, R21, RZ, PT ;  /* 0x000000ff1500720c */ /* 0x000fc60003f05270 */
[----:B------:R-:W-:Y:S01]  /*7400*/  STS.U8 [R132+UR13+0x980], R11 ;  /* 0x0009800b84007988 */ /* 0x000fe2000800000d */
[----:B-1----:R-:W-:-:S03]  /*7410*/  LOP3.LUT R128, R186, 0x3f, RZ, 0xc0, !PT ;  /* 0x0000003fba807812 */ /* 0x002fc600078ec0ff */
[----:B------:R-:W-:Y:S01]  /*7420*/  STS.U8 [R132+UR13+0xd80], R12 ;  /* 0x000d800c84007988 */ /* 0x000fe2000800000d */
[----:B------:R-:W-:-:S03]  /*7430*/  LOP3.LUT R21, RZ, R21, RZ, 0x33, !PT ;  /* 0x00000015ff157212 */ /* 0x000fc600078e33ff */
[----:B------:R-:W-:Y:S01]  /*7440*/  STS.U8 [R132+UR13+0x1180], R137 ;  /* 0x0011808984007988 */ /* 0x000fe2000800000d */
[----:B------:R-:W-:-:S03]  /*7450*/  @!P2 IMAD.MOV R145, RZ, RZ, -R145 ;  /* 0x000000ffff91a224 */ /* 0x000fc600078e0a91 */
[----:B------:R-:W-:Y:S01]  /*7460*/  STS.U8 [R132+UR13+0x1580], R121 ;  /* 0x0015807984007988 */ /* 0x000fe2000800000d */
[----:B------:R-:W-:-:S03]  /*7470*/  @!P4 IMAD.MOV R144, RZ, RZ, -R144 ;  /* 0x000000ffff90c224 */ /* 0x000fc600078e0a90 */
[----:B------:R-:W-:Y:S01]  /*7480*/  STS.U8 [R132+UR13+0x1980], R76 ;  /* 0x0019804c84007988 */ /* 0x000fe2000800000d */
[----:B------:R-:W-:Y:S02]  /*7490*/  @!P1 IMAD.MOV R85, RZ, RZ, -R85 ;  /* 0x000000ffff559224 */ /* 0x000fe400078e0a55 */
[----:B------:R-:W-:Y:S02]  /*74a0*/  @!P5 IMAD.MOV R138, RZ, RZ, -R138 ;  /* 0x000000ffff8ad224 */ /* 0x000fe400078e0a8a */
[----:B------:R-:W-:Y:S01]  /*74b0*/  @!P6 IMAD.MOV R156, RZ, RZ, -R156 ;  /* 0x000000ffff9ce224 */ /* 0x000fe200078e0a9c */
[----:B------:R1:W-:Y:S01]  /*74c0*/  STL [R1+0x130], R43 ;  /* 0x0001302b01007387 */ /* 0x0003e20000100800 */
[C---:B------:R-:W-:Y:S01]  /*74d0*/  SEL R129, R21.reuse, R129, !P0 ;  /* 0x0000008115817207 */ /* 0x040fe20004000000 */
[----:B------:R-:W-:Y:S01]  /*74e0*/  IMAD R239, R128, R123, RZ ;  /* 0x0000007b80ef7224 */ /* 0x000fe200078e02ff */
[C---:B------:R-:W-:Y:S02]  /*74f0*/  SEL R124, R21.reuse, R124, !P0 ;  /* 0x0000007c157c7207 */ /* 0x040fe40004000000 */
[----:B------:R-:W-:-:S02]  /*7500*/  SEL R125, R21, R125, !P0 ;  /* 0x0000007d157d7207 */ /* 0x000fc40004000000 */
[----:B------:R-:W-:Y:S02]  /*7510*/  SEL R116, R21, R116, !P0 ;  /* 0x0000007415747207 */ /* 0x000fe40004000000 */
[----:B-1----:R-:W-:Y:S02]  /*7520*/  LOP3.LUT R43, R187, 0x50, RZ, 0x3c, !PT ;  /* 0x00000050bb2b7812 */ /* 0x002fe400078e3cff */
[C---:B------:R-:W-:Y:S02]  /*7530*/  SEL R115, R21.reuse, R115, !P0 ;  /* 0x0000007315737207 */ /* 0x040fe40004000000 */
[C---:B------:R-:W-:Y:S02]  /*7540*/  SEL R118, R21.reuse, R118, !P0 ;  /* 0x0000007615767207 */ /* 0x040fe40004000000 */
[C---:B------:R-:W-:Y:S02]  /*7550*/  SEL R110, R21.reuse, R110, !P0 ;  /* 0x0000006e156e7207 */ /* 0x040fe40004000000 */
[----:B------:R-:W-:-:S02]  /*7560*/  SEL R109, R21, R109, !P0 ;  /* 0x0000006d156d7207 */ /* 0x000fc40004000000 */
[C---:B------:R-:W-:Y:S02]  /*7570*/  SEL R111, R21.reuse, R111, !P0 ;  /* 0x0000006f156f7207 */ /* 0x040fe40004000000 */
[C---:B------:R-:W-:Y:S02]  /*7580*/  SEL R104, R21.reuse, R104, !P0 ;  /* 0x0000006815687207 */ /* 0x040fe40004000000 */
[C---:B------:R-:W-:Y:S02]  /*7590*/  SEL R103, R21.reuse, R103, !P0 ;  /* 0x0000006715677207 */ /* 0x040fe40004000000 */
[C---:B------:R-:W-:Y:S02]  /*75a0*/  SEL R106, R21.reuse, R106, !P0 ;  /* 0x0000006a156a7207 */ /* 0x040fe40004000000 */
[C---:B------:R-:W-:Y:S01]  /*75b0*/  SEL R98, R21.reuse, R98, !P0 ;  /* 0x0000006215627207 */ /* 0x040fe20004000000 */
[----:B-----5:R-:W-:Y:S04]  /*75c0*/  STS.U8 [R132+UR13+0x1d80], R34 ;  /* 0x001d802284007988 */ /* 0x020fe8000800000d */
[----:B------:R-:W-:Y:S04]  /*75d0*/  STS.U8 [R45+UR13+0x200], R176 ;  /* 0x000200b02d007988 */ /* 0x000fe8000800000d */
[----:B------:R-:W-:Y:S01]  /*75e0*/  STS.U8 [R45+UR13+0x600], R163 ;  /* 0x000600a32d007988 */ /* 0x000fe2000800000d */
[----:B------:R-:W-:-:S03]  /*75f0*/  SEL R97, R21, R97, !P0 ;  /* 0x0000006115617207 */ /* 0x000fc60004000000 */
[----:B------:R1:W-:Y:S01]  /*7600*/  STS.U8 [R45+UR13+0xa00], R9 ;  /* 0x000a00092d007988 */ /* 0x0003e2000800000d */
[----:B------:R-:W-:-:S03]  /*7610*/  SEL R100, R21, R100, !P0 ;  /* 0x0000006415647207 */ /* 0x000fc60004000000 */
[----:B------:R-:W-:Y:S01]  /*7620*/  STS.U8 [R45+UR13+0xe00], R10 ;  /* 0x000e000a2d007988 */ /* 0x000fe2000800000d */
[C---:B------:R-:W-:Y:S02]  /*7630*/  SEL R92, R21.reuse, R92, !P0 ;  /* 0x0000005c155c7207 */ /* 0x040fe40004000000 */
[C---:B------:R-:W-:Y:S01]  /*7640*/  SEL R91, R21.reuse, R91, !P0 ;  /* 0x0000005b155b7207 */ /* 0x040fe20004000000 */
[----:B------:R-:W-:Y:S01]  /*7650*/  STS.U8 [R45+UR13+0x1200], R135 ;  /* 0x001200872d007988 */ /* 0x000fe2000800000d */
[C---:B------:R-:W-:Y:S02]  /*7660*/  SEL R90, R21.reuse, R90, !P0 ;  /* 0x0000005a155a7207 */ /* 0x040fe40004000000 */
[C---:B------:R-:W-:Y:S01]  /*7670*/  SEL R89, R21.reuse, R89, !P0 ;  /* 0x0000005915597207 */ /* 0x040fe20004000000 */
[----:B------:R-:W-:Y:S01]  /*7680*/  STS.U8 [R45+UR13+0x1600], R114 ;  /* 0x001600722d007988 */ /* 0x000fe2000800000d */
[C---:B------:R-:W-:Y:S02]  /*7690*/  SEL R88, R21.reuse, R88, !P0 ;  /* 0x0000005815587207 */ /* 0x040fe40004000000 */
[C---:B------:R-:W-:Y:S01]  /*76a0*/  SEL R86, R21.reuse, R86, !P0 ;  /* 0x0000005615567207 */ /* 0x040fe20004000000 */
[----:B------:R-:W-:Y:S01]  /*76b0*/  STS.U8 [R45+UR13+0x1a00], R71 ;  /* 0x001a00472d007988 */ /* 0x000fe2000800000d */
[----:B------:R-:W-:-:S02]  /*76c0*/  SEL R80, R21, R80, !P0 ;  /* 0x0000005015507207 */ /* 0x000fc40004000000 */
[C---:B------:R-:W-:Y:S02]  /*76d0*/  SEL R79, R21.reuse, R79, !P0 ;  /* 0x0000004f154f7207 */ /* 0x040fe40004000000 */
[C---:B------:R-:W-:Y:S02]  /*76e0*/  SEL R77, R21.reuse, R77, !P0 ;  /* 0x0000004d154d7207 */ /* 0x040fe40004000000 */
        /* <DEDUP_REMOVED lines=39> */
[----:B------:R-:W-:Y:S01]  /*7960*/  STS.U8 [R45+UR13+0x1e00], R29 ;  /* 0x001e001d2d007988 */ /* 0x000fe2000800000d */
[----:B------:R-:W-:Y:S01]  /*7970*/  SEL R21, R21, R130, !P0 ;  /* 0x0000008215157207 */ /* 0x000fe20004000000 */
[----:B------:R-:W-:Y:S01]  /*7980*/  IMAD R129, R129, UR7, RZ ;  /* 0x0000000781817c24 */ /* 0x000fe2000f8e02ff */
[----:B------:R-:W-:Y:S01]  /*7990*/  IADD3 R241, P0, PT, R239, UR22, RZ ;  /* 0x00000016eff17c10 */ /* 0x000fe2000ff1e0ff */
[----:B------:R-:W-:Y:S01]  /*79a0*/  STS.U8 [R43+UR13+0x280], R178 ;  /* 0x000280b22b007988 */ /* 0x000fe2000800000d */
[----:B-1----:R-:W-:Y:S01]  /*79b0*/  LOP3.LUT R9, R187, 0x60, RZ, 0x3c, !PT ;  /* 0x00000060bb097812 */ /* 0x002fe200078e3cff */
[----:B------:R-:W-:Y:S01]  /*79c0*/  IMAD R125, R125, UR7, RZ ;  /* 0x000000077d7d7c24 */ /* 0x000fe2000f8e02ff */
[----:B------:R-:W1:Y:S01]  /*79d0*/  LDCU UR22, c[0x0][0x3b0] ;  /* 0x00007600ff1677ac */ /* 0x000e620008000800 */
[----:B------:R-:W-:Y:S01]  /*79e0*/  STS.U8 [R43+UR13+0x680], R6 ;  /* 0x000680062b007988 */ /* 0x000fe2000800000d */
[----:B------:R-:W-:Y:S01]  /*79f0*/  LEA.HI.X.SX32 R239, R239, UR23, 0x1, P0 ;  /* 0x00000017efef7c11 */ /* 0x000fe200080f0eff */
[----:B------:R-:W-:-:S02]  /*7a00*/  IMAD R115, R115, UR7, RZ ;  /* 0x0000000773737c24 */ /* 0x000fc4000f8e02ff */
[----:B------:R2:W-:Y:S04]  /*7a10*/  STS.U8 [R43+UR13+0xa80], R7 ;  /* 0x000a80072b007988 */ /* 0x0005e8000800000d */
[----:B------:R-:W-:Y:S04]  /*7a20*/  STS.U8 [R43+UR13+0xe80], R8 ;  /* 0x000e80082b007988 */ /* 0x000fe8000800000d */
[----:B------:R-:W-:Y:S01]  /*7a30*/  STS.U8 [R43+UR13+0x1280], R139 ;  /* 0x0012808b2b007988 */ /* 0x000fe2000800000d */
[----:B--2---:R-:W-:Y:S01]  /*7a40*/  IMAD R7, R118, UR7, RZ ;  /* 0x0000000776077c24 */ /* 0x004fe2000f8e02ff */
[----:B------:R-:W-:-:S02]  /*7a50*/  IADD3 R118, P0, PT, R129, R241, RZ ;  /* 0x000000f181767210 */ /* 0x000fc40007f1e0ff */
[----:B------:R-:W-:Y:S01]  /*7a60*/  STS.U8 [R43+UR13+0x1680], R108 ;  /* 0x0016806c2b007988 */ /* 0x000fe2000800000d */
[----:B------:R-:W-:-:S03]  /*7a70*/  IMAD R14, R59, UR37, RZ ;  /* 0x000000253b0e7c24 */ /* 0x000fc6000f8e02ff */
[----:B------:R-:W-:Y:S01]  /*7a80*/  STS.U8 [R43+UR13+0x1a80], R64 ;  /* 0x001a80402b007988 */ /* 0x000fe2000800000d */
[----:B------:R-:W-:Y:S01]  /*7a90*/  LEA.HI.X.SX32 R119, R129, R239, 0x1, P0 ;  /* 0x000000ef81777211 */ /* 0x000fe200000f0eff */
[----:B------:R-:W-:Y:S02]  /*7aa0*/  IMAD R111, R111, UR7, RZ ;  /* 0x000000076f6f7c24 */ /* 0x000fe4000f8e02ff */
[----:B------:R2:W-:Y:S01]  /*7ab0*/  STS.U8 [R43+UR13+0x1e80], R28 ;  /* 0x001e801c2b007988 */ /* 0x0005e2000800000d */
[----:B------:R-:W-:Y:S01]  /*7ac0*/  IMAD R103, R103, UR7, RZ ;  /* 0x0000000767677c24 */ /* 0x000fe2000f8e02ff */
[-C--:B------:R-:W-:Y:S02]  /*7ad0*/  IADD3 R59, P6, PT, R125, R241.reuse, RZ ;  /* 0x000000f17d3b7210 */ /* 0x080fe40007fde0ff */
[----:B------:R-:W-:Y:S01]  /*7ae0*/  STS.U8 [R9+UR13+0x300], R179 ;  /* 0x000300b309007988 */ /* 0x000fe2000800000d */
[----:B------:R-:W-:-:S03]  /*7af0*/  IADD3 R120, P0, PT, R115, R241, RZ ;  /* 0x000000f173787210 */ /* 0x000fc60007f1e0ff */
[----:B------:R-:W-:Y:S01]  /*7b00*/  STS.U8 [R9+UR13+0x700], R159 ;  /* 0x0007009f09007988 */ /* 0x000fe2000800000d */
[----:B------:R-:W-:Y:S01]  /*7b10*/  LOP3.LUT R6, R187, 0x70, RZ, 0x3c, !PT ;  /* 0x00000070bb067812 */ /* 0x000fe200078e3cff */
[----:B------:R-:W-:Y:S02]  /*7b20*/  IMAD R12, R57, UR39, RZ ;  /* 0x00000027390c7c24 */ /* 0x000fe4000f8e02ff */
[----:B------:R-:W-:Y:S01]  /*7b30*/  STS.U8 [R9+UR13+0xb00], R4 ;  /* 0x000b000409007988 */ /* 0x000fe2000800000d */
[----:B--2---:R-:W-:Y:S01]  /*7b40*/  IMAD R28, R116, UR7, RZ ;  /* 0x00000007741c7c24 */ /* 0x004fe2000f8e02ff */
[-C--:B------:R-:W-:Y:S02]  /*7b50*/  LEA.HI.X.SX32 R57, R125, R239.reuse, 0x1, P6 ;  /* 0x000000ef7d397211 */ /* 0x080fe400030f0eff */
[----:B------:R2:W-:Y:S01]  /*7b60*/  STS.U8 [R9+UR13+0xf00], R5 ;  /* 0x000f000509007988 */ /* 0x0005e2000800000d */
[----:B------:R-:W-:Y:S01]  /*7b70*/  LEA.HI.X.SX32 R115, R115, R239, 0x1, P0 ;  /* 0x000000ef73737211 */ /* 0x000fe200000f0eff */
[----:B------:R-:W-:-:S02]  /*7b80*/  IMAD R110, R110, UR7, RZ ;  /* 0x000000076e6e7c24 */ /* 0x000fc4000f8e02ff */
[----:B------:R-:W-:Y:S01]  /*7b90*/  STS.U8 [R9+UR13+0x1300], R140 ;  /* 0x0013008c09007988 */ /* 0x000fe2000800000d */
[----:B------:R-:W-:Y:S01]  /*7ba0*/  IMAD R51, R100, UR11, RZ ;  /* 0x0000000b64337c24 */ /* 0x000fe2000f8e02ff */
[-C--:B------:R-:W-:Y:S02]  /*7bb0*/  IADD3 R116, P6, PT, R111, R241.reuse, RZ ;  /* 0x000000f16f747210 */ /* 0x080fe40007fde0ff */
[----:B------:R-:W-:Y:S01]  /*7bc0*/  STS.U8 [R9+UR13+0x1700], R102 ;  /* 0x0017006609007988 */ /* 0x000fe2000800000d */
[----:B------:R-:W-:Y:S01]  /*7bd0*/  IADD3 R55, P0, PT, R103, R241, RZ ;  /* 0x000000f167377210 */ /* 0x000fe20007f1e0ff */
[----:B--2---:R-:W-:Y:S02]  /*7be0*/  IMAD R5, R109, UR7, RZ ;  /* 0x000000076d057c24 */ /* 0x004fe4000f8e02ff */
[----:B------:R2:W-:Y:S01]  /*7bf0*/  STS.U8 [R9+UR13+0x1b00], R58 ;  /* 0x001b003a09007988 */ /* 0x0005e2000800000d */
[----:B------:R-:W-:-:S03]  /*7c00*/  IMAD R109, R91, UR16, RZ ;  /* 0x000000105b6d7c24 */ /* 0x000fc6000f8e02ff */
[----:B------:R-:W-:Y:S01]  /*7c10*/  STS.U8 [R9+UR13+0x1f00], R20 ;  /* 0x001f001409007988 */ /* 0x000fe2000800000d */
[----:B------:R-:W-:Y:S01]  /*7c20*/  IMAD R41, R53, UR5, RZ ;  /* 0x0000000535297c24 */ /* 0x000fe2000f8e02ff */
[-C--:B------:R-:W-:Y:S02]  /*7c30*/  LEA.HI.X.SX32 R113, R111, R239.reuse, 0x1, P6 ;  /* 0x000000ef6f717211 */ /* 0x080fe400030f0eff */
[----:B------:R-:W-:Y:S01]  /*7c40*/  STS.U8 [R6+UR13+0x380], R177 ;  /* 0x000380b106007988 */ /* 0x000fe2000800000d */
[----:B------:R-:W-:Y:S01]  /*7c50*/  LEA.HI.X.SX32 R53, R103, R239, 0x1, P0 ;  /* 0x000000ef67357211 */ /* 0x000fe200000f0eff */
[----:B------:R-:W-:Y:S02]  /*7c60*/  IMAD R104, R104, UR7, RZ ;  /* 0x0000000768687c24 */ /* 0x000fe4000f8e02ff */
[----:B------:R-:W-:Y:S01]  /*7c70*/  STS.U8 [R6+UR13+0x780], R0 ;  /* 0x0007800006007988 */ /* 0x000fe2000800000d */
[----:B------:R-:W-:Y:S01]  /*7c80*/  IMAD R107, R86, UR24, RZ ;  /* 0x00000018566b7c24 */ /* 0x000fe2000f8e02ff */
[----:B------:R-:W-:-:S02]  /*7c90*/  IADD3 R29, P5, PT, R28, R241, RZ ;  /* 0x000000f11c1d7210 */ /* 0x000fc40007fbe0ff */
[----:B------:R3:W-:Y:S01]  /*7ca0*/  STS.U8 [R6+UR13+0xb80], R2 ;  /* 0x000b800206007988 */ /* 0x0007e2000800000d */
[-C--:B--2---:R-:W-:Y:S02]  /*7cb0*/  IADD3 R58, P1, PT, R110, R241.reuse, RZ ;  /* 0x000000f16e3a7210 */ /* 0x084fe40007f3e0ff */
[-C--:B------:R-:W-:Y:S02]  /*7cc0*/  IADD3 R54, P6, PT, R51, R241.reuse, RZ ;  /* 0x000000f133367210 */ /* 0x080fe40007fde0ff */
[----:B------:R-:W-:Y:S01]  /*7cd0*/  IADD3 R111, P0, PT, R109, R241, RZ ;  /* 0x000000f16d6f7210 */ /* 0x000fe20007f1e0ff */
[----:B------:R-:W-:Y:S02]  /*7ce0*/  IMAD R124, R124, UR7, RZ ;  /* 0x000000077c7c7c24 */ /* 0x000fe4000f8e02ff */
[----:B---3--:R-:W-:Y:S01]  /*7cf0*/  IMAD R2, R79, UR28, RZ ;  /* 0x0000001c4f027c24 */ /* 0x008fe2000f8e02ff */
[-C--:B------:R-:W-:Y:S01]  /*7d00*/  LEA.HI.X.SX32 R28, R28, R239.reuse, 0x1, P5 ;  /* 0x000000ef1c1c7211 */ /* 0x080fe200028f0eff */
[----:B------:R-:W-:Y:S01]  /*7d10*/  IMAD R72, R56, UR4, RZ ;  /* 0x0000000438487c24 */ /* 0x000fe2000f8e02ff */
[-C--:B------:R-:W-:Y:S01]  /*7d20*/  LEA.HI.X.SX32 R56, R110, R239.reuse, 0x1, P1 ;  /* 0x000000ef6e387211 */ /* 0x080fe200008f0eff */
[----:B------:R2:W-:Y:S01]  /*7d30*/  STS.U8 [R6+UR13+0xf80], R3 ;  /* 0x000f800306007988 */ /* 0x0005e2000800000d */
[-C--:B------:R-:W-:Y:S01]  /*7d40*/  LEA.HI.X.SX32 R51, R51, R239.reuse, 0x1, P6 ;  /* 0x000000ef33337211 */ /* 0x080fe200030f0eff */
[----:B------:R-:W-:Y:S01]  /*7d50*/  IMAD R92, R92, UR15, RZ ;  /* 0x0000000f5c5c7c24 */ /* 0x000fe2000f8e02ff */
[----:B------:R-:W-:Y:S01]  /*7d60*/  LEA.HI.X.SX32 R109, R109, R239, 0x1, P0 ;  /* 0x000000ef6d6d7211 */ /* 0x000fe200000f0eff */
[----:B------:R-:W-:Y:S01]  /*7d70*/  IMAD R45, R75, UR32, RZ ;  /* 0x000000204b2d7c24 */ /* 0x000fe2000f8e02ff */
[-C--:B------:R-:W-:Y:S01]  /*7d80*/  IADD3 R86, P5, PT, R104, R241.reuse, RZ ;  /* 0x000000f168567210 */ /* 0x080fe20007fbe0ff */
[----:B------:R-:W-:Y:S01]  /*7d90*/  IMAD R65, R65, UR34, RZ ;  /* 0x0000002241417c24 */ /* 0x000fe2000f8e02ff */
[-C--:B------:R-:W-:Y:S01]  /*7da0*/  IADD3 R110, P6, PT, R107, R241.reuse, RZ ;  /* 0x000000f16b6e7210 */ /* 0x080fe20007fde0ff */
[----:B------:R-:W-:Y:S01]  /*7db0*/  IMAD R20, R88, UR19, RZ ;  /* 0x0000001358147c24 */ /* 0x000fe2000f8e02ff */
[-C--:B------:R-:W-:Y:S01]  /*7dc0*/  IADD3 R49, P0, PT, R2, R241.reuse, RZ ;  /* 0x000000f102317210 */ /* 0x080fe20007f1e0ff */
[----:B--2---:R-:W-:Y:S01]  /*7dd0*/  IMAD R3, R89, UR18, RZ ;  /* 0x0000001259037c24 */ /* 0x004fe2000f8e02ff */
[-C--:B------:R-:W-:Y:S01]  /*7de0*/  IADD3 R89, P4, PT, R124, R241.reuse, RZ ;  /* 0x000000f17c597210 */ /* 0x080fe20007f9e0ff */
[----:B------:R-:W-:Y:S01]  /*7df0*/  IMAD R106, R106, UR7, RZ ;  /* 0x000000076a6a7c24 */ /* 0x000fe2000f8e02ff */
[----:B------:R-:W-:Y:S01]  /*7e00*/  IADD3 R88, P2, PT, R7, R241, RZ ;  /* 0x000000f107587210 */ /* 0x000fe20007f5e0ff */
[----:B------:R-:W-:Y:S01]  /*7e10*/  IMAD R98, R98, UR8, RZ ;  /* 0x0000000862627c24 */ /* 0x000fe2000f8e02ff */
[----:B------:R2:W-:Y:S01]  /*7e20*/  STS.U8 [R6+UR13+0x1380], R84 ;  /* 0x0013805406007988 */ /* 0x0005e2000800000d */
[----:B------:R-:W-:Y:S01]  /*7e30*/  IMAD R73, R69, UR35, RZ ;  /* 0x0000002345497c24 */ /* 0x000fe2000f8e02ff */
[-C--:B------:R-:W-:Y:S01]  /*7e40*/  LEA.HI.X.SX32 R107, R107, R239.reuse, 0x1, P6 ;  /* 0x000000ef6b6b7211 */ /* 0x080fe200030f0eff */
[----:B------:R-:W-:Y:S01]  /*7e50*/  IMAD R69, R47, UR41, RZ ;  /* 0x000000292f457c24 */ /* 0x000fe2000f8e02ff */
[----:B------:R-:W-:Y:S01]  /*7e60*/  LEA.HI.X.SX32 R47, R2, R239, 0x1, P0 ;  /* 0x000000ef022f7211 */ /* 0x000fe200000f0eff */
[----:B------:R-:W-:Y:S01]  /*7e70*/  IMAD R78, R80, UR25, RZ ;  /* 0x00000019504e7c24 */ /* 0x000fe2000f8e02ff */
[-C--:B------:R-:W-:Y:S01]  /*7e80*/  IADD3 R48, P6, PT, R45, R241.reuse, RZ ;  /* 0x000000f12d307210 */ /* 0x080fe20007fde0ff */
[----:B------:R-:W-:Y:S01]  /*7e90*/  IMAD R63, R63, UR38, RZ ;  /* 0x000000263f3f7c24 */ /* 0x000fe2000f8e02ff */
[----:B------:R-:W-:Y:S01]  /*7ea0*/  IADD3 R105, P0, PT, R65, R241, RZ ;  /* 0x000000f141697210 */ /* 0x000fe20007f1e0ff */
[----:B------:R-:W-:Y:S01]  /*7eb0*/  IMAD R227, R85, UR64, RZ ;  /* 0x0000004055e37c24 */ /* 0x000fe2000f8e02ff */
[----:B--2---:R-:W-:Y:S01]  /*7ec0*/  LEA.HI.X.SX32 R84, R104, R239, 0x1, P5 ;  /* 0x000000ef68547211 */ /* 0x004fe200028f0eff */
[----:B------:R-:W-:Y:S01]  /*7ed0*/  IMAD R91, R27, UR56, RZ ;  /* 0x000000381b5b7c24 */ /* 0x000fe2000f8e02ff */
[----:B0-----:R-:W-:Y:S01]  /*7ee0*/  IADD3 R23, P5, PT, R92, R241, RZ ;  /* 0x000000f15c177210 */ /* 0x001fe20007fbe0ff */
[----:B------:R-:W-:Y:S01]  /*7ef0*/  IMAD R81, R97, UR9, RZ ;  /* 0x0000000961517c24 */ /* 0x000fe2000f8e02ff */
[-C--:B------:R-:W-:Y:S01]  /*7f00*/  LEA.HI.X.SX32 R87, R124, R239.reuse, 0x1, P4 ;  /* 0x000000ef7c577211 */ /* 0x080fe200020f0eff */
[----:B------:R-:W-:Y:S01]  /*7f10*/  IMAD R90, R90, UR17, RZ ;  /* 0x000000115a5a7c24 */ /* 0x000fe2000f8e02ff */
[----:B------:R-:W-:Y:S01]  /*7f20*/  LEA.HI.X.SX32 R85, R7, R239, 0x1, P2 ;  /* 0x000000ef07557211 */ /* 0x000fe200010f0eff */
[----:B------:R-:W-:Y:S01]  /*7f30*/  STS.U8 [R6+UR13+0x1780], R96 ;  /* 0x0017806006007988 */ /* 0x000fe2000800000d */
[----:B------:R-:W-:-:S02]  /*7f40*/  IADD3 R27, P4, PT, R5, R241, RZ ;  /* 0x000000f1051b7210 */ /* 0x000fc40007f9e0ff */
[-C--:B------:R-:W-:Y:S02]  /*7f50*/  IADD3 R25, P2, PT, R106, R241.reuse, RZ ;  /* 0x000000f16a197210 */ /* 0x080fe40007f5e0ff */
[----:B------:R-:W-:Y:S01]  /*7f60*/  IADD3 R114, P1, PT, R98, R241, RZ ;  /* 0x000000f162727210 */ /* 0x000fe20007f3e0ff */
[----:B------:R-:W-:Y:S01]  /*7f70*/  STS.U8 [R6+UR13+0x1b80], R52 ;  /* 0x001b803406007988 */ /* 0x000fe2000800000d */
[-C--:B------:R-:W-:Y:S01]  /*7f80*/  LEA.HI.X.SX32 R22, R92, R239.reuse, 0x1, P5 ;  /* 0x000000ef5c167211 */ /* 0x080fe200028f0eff */
[----:B------:R-:W-:Y:S01]  /*7f90*/  IMAD R68, R68, UR33, RZ ;  /* 0x0000002144447c24 */ /* 0x000fe2000f8e02ff */
[-C--:B------:R-:W-:Y:S01]  /*7fa0*/  LEA.HI.X.SX32 R45, R45, R239.reuse, 0x1, P6 ;  /* 0x000000ef2d2d7211 */ /* 0x080fe200030f0eff */
[----:B------:R0:W-:Y:S01]  /*7fb0*/  STS.U8 [R6+UR13+0x1f80], R24 ;  /* 0x001f801806007988 */ /* 0x0001e2000800000d */
[----:B------:R-:W-:Y:S01]  /*7fc0*/  LEA.HI.X.SX32 R103, R65, R239, 0x1, P0 ;  /* 0x000000ef41677211 */ /* 0x000fe200000f0eff */
[----:B------:R-:W-:Y:S01]  /*7fd0*/  IMAD R0, R50, UR42, RZ ;  /* 0x0000002a32007c24 */ /* 0x000fe2000f8e02ff */
[-C--:B------:R-:W-:Y:S01]  /*7fe0*/  IADD3 R80, P5, PT, R78, R241.reuse, RZ ;  /* 0x000000f14e507210 */ /* 0x080fe20007fbe0ff */
[----:B------:R-:W-:Y:S01]  /*7ff0*/  IMAD R97, R40, UR44, RZ ;  /* 0x0000002c28617c24 */ /* 0x000fe2000f8e02ff */
[-C--:B------:R-:W-:Y:S01]  /*8000*/  IADD3 R104, P6, PT, R63, R241.reuse, RZ ;  /* 0x000000f13f687210 */ /* 0x080fe20007fde0ff */
[----:B------:R-:W-:Y:S01]  /*8010*/  IMAD R4, R26, UR55, RZ ;  /* 0x000000371a047c24 */ /* 0x000fe2000f8e02ff */
[----:B------:R-:W-:Y:S01]  /*8020*/  IADD3 R43, P0, PT, R41, R241, RZ ;  /* 0x000000f1292b7210 */ /* 0x000fe20007f1e0ff */
[----:B------:R-:W-:Y:S01]  /*8030*/  IMAD R18, R77, UR29, RZ ;  /* 0x0000001d4d127c24 */ /* 0x000fe2000f8e02ff */
[-C--:B------:R-:W-:Y:S01]  /*8040*/  LEA.HI.X.SX32 R26, R5, R239.reuse, 0x1, P4 ;  /* 0x000000ef051a7211 */ /* 0x080fe200020f0eff */
[----:B------:R-:W-:Y:S01]  /*8050*/  IMAD R70, R70, UR30, RZ ;  /* 0x0000001e46467c24 */ /* 0x000fe2000f8e02ff */
[----:B0-----:R-:W-:-:S02]  /*8060*/  LEA.HI.X.SX32 R24, R106, R239, 0x1, P2 ;  /* 0x000000ef6a187211 */ /* 0x001fc400010f0eff */
[----:B------:R-:W-:Y:S02]  /*8070*/  LEA.HI.X.SX32 R112, R98, R239, 0x1, P1 ;  /* 0x000000ef62707211 */ /* 0x000fe400008f0eff */
[-C--:B------:R-:W-:Y:S02]  /*8080*/  IADD3 R83, P4, PT, R81, R241.reuse, RZ ;  /* 0x000000f151537210 */ /* 0x080fe40007f9e0ff */
[-C--:B------:R-:W-:Y:S02]  /*8090*/  IADD3 R82, P2, PT, R90, R241.reuse, RZ ;  /* 0x000000f15a527210 */ /* 0x080fe40007f5e0ff */
[----:B------:R-:W-:Y:S01]  /*80a0*/  IADD3 R52, P1, PT, R3, R241, RZ ;  /* 0x000000f103347210 */ /* 0x000fe20007f3e0ff */
[----:B------:R-:W-:Y:S01]  /*80b0*/  IMAD R67, R42, UR45, RZ ;  /* 0x0000002d2a437c24 */ /* 0x000fe2000f8e02ff */
[-C--:B------:R-:W-:Y:S01]  /*80c0*/  LEA.HI.X.SX32 R78, R78, R239.reuse, 0x1, P5 ;  /* 0x000000ef4e4e7211 */ /* 0x080fe200028f0eff */
[----:B------:R-:W-:Y:S01]  /*80d0*/  IMAD R37, R37, UR48, RZ ;  /* 0x0000003025257c24 */ /* 0x000fe2000f8e02ff */
[-C--:B------:R-:W-:Y:S01]  /*80e0*/  LEA.HI.X.SX32 R101, R63, R239.reuse, 0x1, P6 ;  /* 0x000000ef3f657211 */ /* 0x080fe200030f0eff */
[----:B------:R-:W-:Y:S01]  /*80f0*/  IMAD R32, R32, UR49, RZ ;  /* 0x0000003120207c24 */ /* 0x000fe2000f8e02ff */
[----:B------:R-:W-:Y:S01]  /*8100*/  LEA.HI.X.SX32 R41, R41, R239, 0x1, P0 ;  /* 0x000000ef29297211 */ /* 0x000fe200000f0eff */
[----:B-1----:R-:W-:Y:S01]  /*8110*/  IMAD R121, R21, UR22, RZ ;  /* 0x0000001615797c24 */ /* 0x002fe2000f8e02ff */
[----:B------:R-:W-:-:S02]  /*8120*/  IADD3 R17, P5, PT, R68, R241, RZ ;  /* 0x000000f144117210 */ /* 0x000fc40007fbe0ff */
[-C--:B------:R-:W-:Y:S02]  /*8130*/  IADD3 R42, P6, PT, R0, R241.reuse, RZ ;  /* 0x000000f1002a7210 */ /* 0x080fe40007fde0ff */
[----:B------:R-:W-:Y:S01]  /*8140*/  IADD3 R99, P0, PT, R97, R241, RZ ;  /* 0x000000f161637210 */ /* 0x000fe20007f1e0ff */
[----:B------:R-:W-:Y:S01]  /*8150*/  IMAD R74, R74, UR31, RZ ;  /* 0x0000001f4a4a7c24 */ /* 0x000fe2000f8e02ff */
[-C--:B------:R-:W-:Y:S01]  /*8160*/  LEA.HI.X.SX32 R81, R81, R239.reuse, 0x1, P4 ;  /* 0x000000ef51517211 */ /* 0x080fe200020f0eff */
[----:B------:R-:W-:Y:S01]  /*8170*/  IMAD R62, R62, UR36, RZ ;  /* 0x000000243e3e7c24 */ /* 0x000fe2000f8e02ff */
[-C--:B------:R-:W-:Y:S02]  /*8180*/  LEA.HI.X.SX32 R79, R90, R239.reuse, 0x1, P2 ;  /* 0x000000ef5a4f7211 */ /* 0x080fe400010f0eff */
[----:B------:R-:W-:Y:S02]  /*8190*/  LEA.HI.X.SX32 R50, R3, R239, 0x1, P1 ;  /* 0x000000ef03327211 */ /* 0x000fe400008f0eff */
[----:B------:R-:W-:-:S02]  /*81a0*/  IADD3 R21, P4, PT, R20, R241, RZ ;  /* 0x000000f114157210 */ /* 0x000fc40007f9e0ff */
[-C--:B------:R-:W-:Y:S02]  /*81b0*/  IADD3 R19, P2, PT, R18, R241.reuse, RZ ;  /* 0x000000f112137210 */ /* 0x080fe40007f5e0ff */
[----:B------:R-:W-:Y:S01]  /*81c0*/  IADD3 R108, P1, PT, R70, R241, RZ ;  /* 0x000000f1466c7210 */ /* 0x000fe20007f3e0ff */
[----:B------:R-:W-:Y:S01]  /*81d0*/  IMAD R33, R33, UR50, RZ ;  /* 0x0000003221217c24 */ /* 0x000fe2000f8e02ff */
[-C--:B------:R-:W-:Y:S02]  /*81e0*/  LEA.HI.X.SX32 R16, R68, R239.reuse, 0x1, P5 ;  /* 0x000000ef44107211 */ /* 0x080fe400028f0eff */
[-C--:B------:R-:W-:Y:S02]  /*81f0*/  LEA.HI.X.SX32 R40, R0, R239.reuse, 0x1, P6 ;  /* 0x000000ef00287211 */ /* 0x080fe400030f0eff */
[----:B------:R-:W-:Y:S01]  /*8200*/  LEA.HI.X.SX32 R97, R97, R239, 0x1, P0 ;  /* 0x000000ef61617211 */ /* 0x000fe200000f0eff */
[----:B------:R-:W-:Y:S01]  /*8210*/  IMAD R100, R46, UR40, RZ ;  /* 0x000000282e647c24 */ /* 0x000fe2000f8e02ff */
[----:B------:R-:W-:-:S02]  /*8220*/  IADD3 R98, P6, PT, R37, R241, RZ ;  /* 0x000000f125627210 */ /* 0x000fc40007fde0ff */
[----:B------:R-:W-:Y:S02]  /*8230*/  IADD3 R68, P0, PT, R32, R241, RZ ;  /* 0x000000f120447210 */ /* 0x000fe40007f1e0ff */
[-C--:B------:R-:W-:Y:S02]  /*8240*/  LEA.HI.X.SX32 R20, R20, R239.reuse, 0x1, P4 ;  /* 0x000000ef14147211 */ /* 0x080fe400020f0eff */
[-C--:B------:R-:W-:Y:S02]  /*8250*/  LEA.HI.X.SX32 R18, R18, R239.reuse, 0x1, P2 ;  /* 0x000000ef12127211 */ /* 0x080fe400010f0eff */
[----:B------:R-:W-:Y:S02]  /*8260*/  LEA.HI.X.SX32 R106, R70, R239, 0x1, P1 ;  /* 0x000000ef466a7211 */ /* 0x000fe400008f0eff */
[-C--:B------:R-:W-:Y:S02]  /*8270*/  IADD3 R77, P4, PT, R74, R241.reuse, RZ ;  /* 0x000000f14a4d7210 */ /* 0x080fe40007f9e0ff */
[----:B------:R-:W-:-:S02]  /*8280*/  IADD3 R76, P2, PT, R73, R241, RZ ;  /* 0x000000f1494c7210 */ /* 0x000fc40007f5e0ff */
[----:B------:R-:W-:Y:S01]  /*8290*/  IADD3 R46, P1, PT, R62, R241, RZ ;  /* 0x000000f13e2e7210 */ /* 0x000fe20007f3e0ff */
[----:B------:R-:W-:Y:S01]  /*82a0*/  IMAD R10, R44, UR43, RZ ;  /* 0x0000002b2c0a7c24 */ /* 0x000fe2000f8e02ff */
[-C--:B------:R-:W-:Y:S01]  /*82b0*/  LEA.HI.X.SX32 R95, R37, R239.reuse, 0x1, P6 ;  /* 0x000000ef255f7211 */ /* 0x080fe200030f0eff */
[----:B------:R-:W-:Y:S01]  /*82c0*/  IMAD R31, R31, UR53, RZ ;  /* 0x000000351f1f7c24 */ /* 0x000fe2000f8e02ff */
[----:B------:R-:W-:Y:S02]  /*82d0*/  LEA.HI.X.SX32 R66, R32, R239, 0x1, P0 ;  /* 0x000000ef20427211 */ /* 0x000fe400000f0eff */
[----:B------:R-:W-:Y:S01]  /*82e0*/  IADD3 R37, P0, PT, R33, R241, RZ ;  /* 0x000000f121257210 */ /* 0x000fe20007f1e0ff */
[----:B------:R-:W-:Y:S01]  /*82f0*/  IMAD R38, R38, UR46, RZ ;  /* 0x0000002e26267c24 */ /* 0x000fe2000f8e02ff */
[-C--:B------:R-:W-:Y:S02]  /*8300*/  LEA.HI.X.SX32 R75, R74, R239.reuse, 0x1, P4 ;  /* 0x000000ef4a4b7211 */ /* 0x080fe400020f0eff */
[----:B------:R-:W-:-:S02]  /*8310*/  LEA.HI.X.SX32 R73, R73, R239, 0x1, P2 ;  /* 0x000000ef49497211 */ /* 0x000fc400010f0eff */
[----:B------:R-:W-:Y:S01]  /*8320*/  LEA.HI.X.SX32 R44, R62, R239, 0x1, P1 ;  /* 0x000000ef3e2c7211 */ /* 0x000fe200008f0eff */
[----:B------:R-:W-:Y:S01]  /*8330*/  IMAD R6, R36, UR51, RZ ;  /* 0x0000003324067c24 */ /* 0x000fe2000f8e02ff */
[-C--:B------:R-:W-:Y:S02]  /*8340*/  IADD3 R15, P4, PT, R14, R241.reuse, RZ ;  /* 0x000000f10e0f7210 */ /* 0x080fe40007f9e0ff */
[-C--:B------:R-:W-:Y:S02]  /*8350*/  IADD3 R13, P2, PT, R12, R241.reuse, RZ ;  /* 0x000000f10c0d7210 */ /* 0x080fe40007f5e0ff */
[----:B------:R-:W-:Y:S02]  /*8360*/  IADD3 R102, P1, PT, R100, R241, RZ ;  /* 0x000000f164667210 */ /* 0x000fe40007f3e0ff */
[----:B------:R-:W-:Y:S01]  /*8370*/  LEA.HI.X.SX32 R36, R33, R239, 0x1, P0 ;  /* 0x000000ef21247211 */ /* 0x000fe200000f0eff */
[----:B------:R-:W-:Y:S01]  /*8380*/  IMAD R34, R39, UR54, RZ ;  /* 0x0000003627227c24 */ /* 0x000fe2000f8e02ff */
[----:B------:R-:W-:Y:S01]  /*8390*/  IADD3 R65, P0, PT, R31, R241, RZ ;  /* 0x000000f11f417210 */ /* 0x000fe20007f1e0ff */
[----:B------:R-:W-:Y:S01]  /*83a0*/  IMAD R35, R35, UR47, RZ ;  /* 0x0000002f23237c24 */ /* 0x000fe2000f8e02ff */
[-C--:B------:R-:W-:Y:S01]  /*83b0*/  LEA.HI.X.SX32 R14, R14, R239.reuse, 0x1, P4 ;  /* 0x000000ef0e0e7211 */ /* 0x080fe200020f0eff */
[----:B------:R-:W-:Y:S01]  /*83c0*/  IMAD R30, R30, UR52, RZ ;  /* 0x000000341e1e7c24 */ /* 0x000fe2000f8e02ff */
[----:B------:R-:W-:-:S02]  /*83d0*/  LEA.HI.X.SX32 R12, R12, R239, 0x1, P2 ;  /* 0x000000ef0c0c7211 */ /* 0x000fc400010f0eff */
[----:B------:R-:W-:Y:S02]  /*83e0*/  LEA.HI.X.SX32 R100, R100, R239, 0x1, P1 ;  /* 0x000000ef64647211 */ /* 0x000fe400008f0eff */
[-C--:B------:R-:W-:Y:S02]  /*83f0*/  IADD3 R71, P4, PT, R69, R241.reuse, RZ ;  /* 0x000000f145477210 */ /* 0x080fe40007f9e0ff */
[-C--:B------:R-:W-:Y:S02]  /*8400*/  IADD3 R70, P2, PT, R67, R241.reuse, RZ ;  /* 0x000000f143467210 */ /* 0x080fe40007f5e0ff */
[----:B------:R-:W-:Y:S01]  /*8410*/  IADD3 R39, P1, PT, R38, R241, RZ ;  /* 0x000000f126277210 */ /* 0x000fe20007f3e0ff */
[----:B------:R-:W-:Y:S01]  /*8420*/  IMAD R148, R148, UR59, RZ ;  /* 0x0000003b94947c24 */ /* 0x000fe2000f8e02ff */
[----:B------:R-:W-:Y:S02]  /*8430*/  LEA.HI.X.SX32 R63, R31, R239, 0x1, P0 ;  /* 0x000000ef1f3f7211 */ /* 0x000fe400000f0eff */
[----:B------:R-:W-:-:S02]  /*8440*/  IADD3 R93, P0, PT, R91, R241, RZ ;  /* 0x000000f15b5d7210 */ /* 0x000fc40007f1e0ff */
[-C--:B------:R-:W-:Y:S02]  /*8450*/  LEA.HI.X.SX32 R69, R69, R239.reuse, 0x1, P4 ;  /* 0x000000ef45457211 */ /* 0x080fe400020f0eff */
[-C--:B------:R-:W-:Y:S02]  /*8460*/  LEA.HI.X.SX32 R67, R67, R239.reuse, 0x1, P2 ;  /* 0x000000ef43437211 */ /* 0x080fe400010f0eff */
[----:B------:R-:W-:Y:S02]  /*8470*/  LEA.HI.X.SX32 R38, R38, R239, 0x1, P1 ;  /* 0x000000ef26267211 */ /* 0x000fe400008f0eff */
[-C--:B------:R-:W-:Y:S02]  /*8480*/  IADD3 R9, P4, PT, R35, R241.reuse, RZ ;  /* 0x000000f123097210 */ /* 0x080fe40007f9e0ff */
[-C--:B------:R-:W-:Y:S02]  /*8490*/  IADD3 R7, P1, PT, R6, R241.reuse, RZ ;  /* 0x000000f106077210 */ /* 0x080fe40007f3e0ff */
[----:B------:R-:W-:Y:S01]  /*84a0*/  IADD3 R96, P2, PT, R30, R241, RZ ;  /* 0x000000f11e607210 */ /* 0x000fe20007f5e0ff */
[----:B------:R-:W-:Y:S01]  /*84b0*/  IMAD R145, R145, UR62, RZ ;  /* 0x0000003e91917c24 */ /* 0x000fe2000f8e02ff */
[----:B------:R-:W-:-:S02]  /*84c0*/  LEA.HI.X.SX32 R91, R91, R239, 0x1, P0 ;  /* 0x000000ef5b5b7211 */ /* 0x000fc400000f0eff */
[----:B------:R-:W-:Y:S01]  /*84d0*/  IADD3 R3, P0, PT, R148, R241, RZ ;  /* 0x000000f194037210 */ /* 0x000fe20007f1e0ff */
[----:B------:R-:W-:Y:S01]  /*84e0*/  IMAD R142, R142, UR57, RZ ;  /* 0x000000398e8e7c24 */ /* 0x000fe2000f8e02ff */
[-C--:B------:R-:W-:Y:S01]  /*84f0*/  LEA.HI.X.SX32 R8, R35, R239.reuse, 0x1, P4 ;  /* 0x000000ef23087211 */ /* 0x080fe200020f0eff */
[----:B------:R-:W-:Y:S01]  /*8500*/  IMAD R149, R149, UR58, RZ ;  /* 0x0000003a95957c24 */ /* 0x000fe2000f8e02ff */
[-C--:B------:R-:W-:Y:S02]  /*8510*/  LEA.HI.X.SX32 R6, R6, R239.reuse, 0x1, P1 ;  /* 0x000000ef06067211 */ /* 0x080fe400008f0eff */
[----:B------:R-:W-:Y:S02]  /*8520*/  LEA.HI.X.SX32 R94, R30, R239, 0x1, P2 ;  /* 0x000000ef1e5e7211 */ /* 0x000fe400010f0eff */
[-C--:B------:R-:W-:Y:S02]  /*8530*/  IADD3 R35, P1, PT, R34, R241.reuse, RZ ;  /* 0x000000f122237210 */ /* 0x080fe40007f3e0ff */
[----:B------:R-:W-:Y:S01]  /*8540*/  IADD3 R5, P2, PT, R4, R241, RZ ;  /* 0x000000f104057210 */ /* 0x000fe20007f5e0ff */
[----:B------:R-:W-:Y:S01]  /*8550*/  VIADD R127, R182, 0x3f ;  /* 0x0000003fb67f7836 */ /* 0x000fe20000000000 */
[----:B------:R-:W-:-:S02]  /*8560*/  LEA.HI.X.SX32 R2, R148, R239, 0x1, P0 ;  /* 0x000000ef94027211 */ /* 0x000fc400000f0eff */
[----:B------:R-:W-:Y:S01]  /*8570*/  IADD3 R31, P0, PT, R145, R241, RZ ;  /* 0x000000f1911f7210 */ /* 0x000fe20007f1e0ff */
[----:B------:R-:W-:Y:S01]  /*8580*/  IMAD R147, R147, UR60, RZ ;  /* 0x0000003c93937c24 */ /* 0x000fe2000f8e02ff */
[-C--:B------:R-:W-:Y:S01]  /*8590*/  LEA.HI.X.SX32 R34, R34, R239.reuse, 0x1, P1 ;  /* 0x000000ef22227211 */ /* 0x080fe200008f0eff */
[----:B------:R-:W-:Y:S01]  /*85a0*/  IMAD R146, R146, UR61, RZ ;  /* 0x0000003d92927c24 */ /* 0x000fe2000f8e02ff */
[----:B------:R-:W-:Y:S02]  /*85b0*/  LEA.HI.X.SX32 R4, R4, R239, 0x1, P2 ;  /* 0x000000ef04047211 */ /* 0x000fe400010f0eff */
[-C--:B------:R-:W-:Y:S02]  /*85c0*/  IADD3 R74, P5, PT, R72, R241.reuse, RZ ;  /* 0x000000f1484a7210 */ /* 0x080fe40007fbe0ff */
[-C--:B------:R-:W-:Y:S02]  /*85d0*/  IADD3 R64, P1, PT, R142, R241.reuse, RZ ;  /* 0x000000f18e407210 */ /* 0x080fe40007f3e0ff */
[----:B------:R-:W-:-:S02]  /*85e0*/  IADD3 R33, P2, PT, R149, R241, RZ ;  /* 0x000000f195217210 */ /* 0x000fc40007f5e0ff */
[-C--:B------:R-:W-:Y:S02]  /*85f0*/  LEA.HI.X.SX32 R30, R145, R239.reuse, 0x1, P0 ;  /* 0x000000ef911e7211 */ /* 0x080fe400000f0eff */
[----:B------:R-:W-:Y:S01]  /*8600*/  ISETP.GT.AND P0, PT, R127, 0x3f, PT ;  /* 0x0000003f7f00780c */ /* 0x000fe20003f04270 */
[----:B------:R-:W-:Y:S01]  /*8610*/  IMAD R144, R144, UR63, RZ ;  /* 0x0000003f90907c24 */ /* 0x000fe2000f8e02ff */
[-C--:B------:R-:W-:Y:S01]  /*8620*/  LEA.HI.X.SX32 R72, R72, R239.reuse, 0x1, P5 ;  /* 0x000000ef48487211 */ /* 0x080fe200028f0eff */
[----:B------:R-:W-:Y:S01]  /*8630*/  IMAD R138, R138, UR65, RZ ;  /* 0x000000418a8a7c24 */ /* 0x000fe2000f8e02ff */
[-C--:B------:R-:W-:Y:S01]  /*8640*/  LEA.HI.X.SX32 R61, R142, R239.reuse, 0x1, P1 ;  /* 0x000000ef8e3d7211 */ /* 0x080fe200008f0eff */
[----:B------:R-:W-:Y:S01]  /*8650*/  IMAD R156, R156, UR66, RZ ;  /* 0x000000429c9c7c24 */ /* 0x000fe2000f8e02ff */
[----:B------:R-:W-:Y:S02]  /*8660*/  LEA.HI.X.SX32 R32, R149, R239, 0x1, P2 ;  /* 0x000000ef95207211 */ /* 0x000fe400010f0eff */
[----:B------:R-:W-:-:S02]  /*8670*/  IADD3 R11, P5, PT, R10, R241, RZ ;  /* 0x000000f10a0b7210 */ /* 0x000fc40007fbe0ff */
[CC--:B------:R-:W-:Y:S02]  /*8680*/  IADD3 R92, P1, PT, R147.reuse, R241.reuse, RZ ;  /* 0x000000f1935c7210 */ /* 0x0c0fe40007f3e0ff */
[----:B------:R-:W-:Y:S02]  /*8690*/  IADD3 R62, P2, PT, R146, R241, RZ ;  /* 0x000000f1923e7210 */ /* 0x000fe40007f5e0ff */
[----:B------:R-:W-:Y:S02]  /*86a0*/  ISETP.LT.AND P0, PT, R128, R182, P0 ;  /* 0x000000b68000720c */ /* 0x000fe40000701270 */
[-C--:B------:R-:W-:Y:S02]  /*86b0*/  LEA.HI.X.SX32 R10, R10, R239.reuse, 0x1, P5 ;  /* 0x000000ef0a0a7211 */ /* 0x080fe400028f0eff */
[-C--:B------:R-:W-:Y:S02]  /*86c0*/  LEA.HI.X.SX32 R90, R147, R239.reuse, 0x1, P1 ;  /* 0x000000ef935a7211 */ /* 0x080fe400008f0eff */
[----:B------:R-:W-:-:S02]  /*86d0*/  LEA.HI.X.SX32 R60, R146, R239, 0x1, P2 ;  /* 0x000000ef923c7211 */ /* 0x000fc400010f0eff */
[-C--:B------:R-:W-:Y:S02]  /*86e0*/  IADD3 R225, P1, PT, R144, R241.reuse, RZ ;  /* 0x000000f190e17210 */ /* 0x080fe40007f3e0ff */
[-C--:B------:R-:W-:Y:S02]  /*86f0*/  IADD3 R229, P2, PT, R227, R241.reuse, RZ ;  /* 0x000000f1e3e57210 */ /* 0x080fe40007f5e0ff */
[-C--:B------:R-:W-:Y:S02]  /*8700*/  IADD3 R233, P4, PT, R138, R241.reuse, RZ ;  /* 0x000000f18ae97210 */ /* 0x080fe40007f9e0ff */
[-C--:B------:R-:W-:Y:S02]  /*8710*/  IADD3 R237, P5, PT, R156, R241.reuse, RZ ;  /* 0x000000f19ced7210 */ /* 0x080fe40007fbe0ff */
[----:B------:R-:W-:Y:S02]  /*8720*/  IADD3 R241, P6, PT, R121, R241, RZ ;  /* 0x000000f179f17210 */ /* 0x000fe40007fde0ff */
[----:B------:R-:W-:-:S02]  /*8730*/  LEA.HI.X.SX32 R0, R144, R239, 0x1, P1 ;  /* 0x000000ef90007211 */ /* 0x000fc400008f0eff */
[-C--:B------:R-:W-:Y:S02]  /*8740*/  LEA.HI.X.SX32 R227, R227, R239.reuse, 0x1, P2 ;  /* 0x000000efe3e37211 */ /* 0x080fe400010f0eff */
[-C--:B------:R-:W-:Y:S02]  /*8750*/  LEA.HI.X.SX32 R231, R138, R239.reuse, 0x1, P4 ;  /* 0x000000ef8ae77211 */ /* 0x080fe400020f0eff */
[-C--:B------:R-:W-:Y:S02]  /*8760*/  LEA.HI.X.SX32 R235, R156, R239.reuse, 0x1, P5 ;  /* 0x000000ef9ceb7211 */ /* 0x080fe400028f0eff */
[----:B------:R-:W-:Y:S01]  /*8770*/  LEA.HI.X.SX32 R239, R121, R239, 0x1, P6 ;  /* 0x000000ef79ef7211 */ /* 0x000fe200030f0eff */
[----:B------:R-:W-:Y:S01]  /*8780*/  @P0 IMAD.MOV.U32 R124, RZ, RZ, R241 ;  /* 0x000000ffff7c0224 */ /* 0x000fe200078e00f1 */
[----:B------:R-:W-:-:S03]  /*8790*/  PRMT R121, RZ, 0x7610, R121 ;  /* 0x00007610ff797816 */ /* 0x000fc60000000079 */
[----:B------:R-:W-:-:S05]  /*87a0*/  @P0 IMAD.MOV.U32 R125, RZ, RZ, R239 ;  /* 0x000000ffff7d0224 */ /* 0x000fca00078e00ef */
[----:B------:R0:W2:Y:S02]  /*87b0*/  @P0 LDG.E.U8 R121, desc[UR26][R124.64] ;  /* 0x0000001a7c790981 */ /* 0x0000a4000c1e1100 */
[----:B0-----:R-:W-:-:S06]  /*87c0*/  PRMT R124, RZ, 0x7610, R124 ;  /* 0x00007610ff7c7816 */ /* 0x001fcc000000007c */
[----:B------:R-:W3:Y:S01]  /*87d0*/  @P0 LDG.E.U8 R124, desc[UR26][R118.64] ;  /* 0x0000001a767c0981 */ /* 0x000ee2000c1e1100 */
[----:B------:R-:W-:Y:S01]  /*87e0*/  PRMT R126, RZ, 0x7610, R126 ;  /* 0x00007610ff7e7816 */ /* 0x000fe2000000007e */
[----:B------:R-:W-:Y:S02]  /*87f0*/  @P0 IMAD.MOV.U32 R125, RZ, RZ, R115 ;  /* 0x000000ffff7d0224 */ /* 0x000fe400078e0073 */
[----:B---3--:R0:W-:Y:S02]  /*8800*/  STS.U8 [R187+UR13+0x2000], R124 ;  /* 0x0020007cbb007988 */ /* 0x0081e4000800000d */
[----:B0-----:R-:W-:-:S05]  /*8810*/  @P0 IMAD.MOV.U32 R124, RZ, RZ, R120 ;  /* 0x000000ffff7c0224 */ /* 0x001fca00078e0078 */
[----:B------:R0:W3:Y:S02]  /*8820*/  @P0 LDG.E.U8 R126, desc[UR26][R124.64] ;  /* 0x0000001a7c7e0981 */ /* 0x0000e4000c1e1100 */
[----:B0-----:R-:W-:Y:S02]  /*8830*/  @P0 IMAD.MOV.U32 R124, RZ, RZ, R116 ;  /* 0x000000ffff7c0224 */ /* 0x001fe400078e0074 */
[----:B------:R-:W-:Y:S01]  /*8840*/  @P0 IMAD.MOV.U32 R125, RZ, RZ, R113 ;  /* 0x000000ffff7d0224 */ /* 0x000fe200078e0071 */
[----:B---3--:R0:W-:Y:S02]  /*8850*/  STS.U8 [R187+UR13+0x2200], R126 ;  /* 0x0022007ebb007988 */ /* 0x0081e4000800000d */
[----:B0-----:R-:W-:-:S06]  /*8860*/  PRMT R126, RZ, 0x7610, R126 ;  /* 0x00007610ff7e7816 */ /* 0x001fcc000000007e */
        /* <DEDUP_REMOVED lines=228> */
[----:B---3--:R-:W-:Y:S04]  /*96b0*/  STS.U8 [R133+UR13+0x3f00], R126 ;  /* 0x003f007e85007988 */ /* 0x008fe8000800000d */
[----:B--2---:R0:W-:Y:S02]  /*96c0*/  STS.U8 [R132+UR13+0x3f80], R121 ;  /* 0x003f807984007988 */ /* 0x0041e4000800000d */
[----:B0-----:R-:W-:-:S06]  /*96d0*/  PRMT R121, RZ, 0x7610, R121 ;  /* 0x00007610ff797816 */ /* 0x001fcc0000000079 */
[----:B------:R0:W2:Y:S02]  /*96e0*/  @P0 LDG.E.U8 R121, desc[UR26][R124.64] ;  /* 0x0000001a7c790981 */ /* 0x0000a4000c1e1100 */
[----:B0-----:R-:W-:Y:S02]  /*96f0*/  @P0 IMAD.MOV.U32 R124, RZ, RZ, R27 ;  /* 0x000000ffff7c0224 */ /* 0x001fe400078e001b */
[----:B------:R-:W-:Y:S01]  /*9700*/  @P0 IMAD.MOV.U32 R125, RZ, RZ, R26 ;  /* 0x000000ffff7d0224 */ /* 0x000fe200078e001a */
        /* <DEDUP_REMOVED lines=67> */
[----:B------:R-:W2:Y:S01]  /*9b40*/  @P0 LDG.E.U8 R121, desc[UR26][R124.64] ;  /* 0x0000001a7c790981 */ /* 0x000ea2000c1e1100 */
[----:B------:R-:W-:-:S04]  /*9b50*/  ISETP.NE.U32.AND P0, PT, RZ, UR6, PT ;  /* 0x00000006ff007c0c */ /* 0x000fc8000bf05070 */
[C---:B------:R-:W-:Y:S02]  /*9b60*/  ISETP.LT.OR P1, PT, R127.reuse, 0x40, P0 ;  /* 0x000000407f00780c */ /* 0x040fe40000721670 */
[----:B------:R-:W-:Y:S01]  /*9b70*/  ISETP.GE.AND P2, PT, R127, 0x80, PT ;  /* 0x000000807f00780c */ /* 0x000fe20003f46270 */
[----:B--2---:R0:W-:Y:S01]  /*9b80*/  STS.U8 [R132+UR13+0x3d80], R121 ;  /* 0x003d807984007988 */ /* 0x0041e2000800000d */
[----:B------:R1:W-:Y:S06]  /*9b90*/  MEMBAR.ALL.CTA ;  /* 0x0000000000007992 */ /* 0x0003ec0000008000 */
[----:B-1----:R-:W1:Y:S02]  /*9ba0*/  FENCE.VIEW.ASYNC.S ;  /* 0x00000000000073c6 */ /* 0x002e640000000000 */
[----:B-1----:R-:W-:Y:S06]  /*9bb0*/  BAR.SYNC.DEFER_BLOCKING 0x0 ;  /* 0x0000000000007b1d */ /* 0x002fec0000010000 */
[----:B------:R-:W-:Y:S05]  /*9bc0*/  @P1 BRA `(.L_x_6) ;  /* 0x0000000000681947 */ /* 0x000fea0003800000 */
[----:B------:R-:W-:Y:S02]  /*9bd0*/  UIADD3 UR4, UPT, UPT, UR13, 0x2000, URZ ;  /* 0x000020000d047890 */ /* 0x000fe4000fffe0ff */
[----:B------:R-:W-:Y:S02]  /*9be0*/  USHF.R.U32.HI UR6, URZ, 0x4, UR13 ;  /* 0x00000004ff067899 */ /* 0x000fe4000801160d */
[----:B------:R-:W-:Y:S02]  /*9bf0*/  USHF.R.U32.HI UR4, URZ, 0x4, UR4 ;  /* 0x00000004ff047899 */ /* 0x000fe40008011604 */
[----:B------:R-:W-:Y:S02]  /*9c00*/  USGXT.U32 UR6, UR6, 0xe ;  /* 0x0000000e0606789a */ /* 0x000fe40008000000 */
[----:B------:R-:W-:Y:S01]  /*9c10*/  USGXT.U32 UR8, UR4, 0xe ;  /* 0x0000000e0408789a */ /* 0x000fe20008000000 */
[----:B------:R-:W-:Y:S01]  /*9c20*/  UMOV UR16, 0x100 ;  /* 0x0000010000107882 */ /* 0x000fe20000000000 */
[----:B------:R-:W-:Y:S01]  /*9c30*/  UMOV UR17, 0x40004040 ;  /* 0x4000404000117882 */ /* 0x000fe20000000000 */
[----:B------:R-:W-:Y:S01]  /*9c40*/  UMOV UR18, 0xfffffffe ;  /* 0xfffffffe00127882 */ /* 0x000fe20000000000 */
[----:B------:R-:W-:Y:S01]  /*9c50*/  UMOV UR19, 0x7fffbfdf ;  /* 0x7fffbfdf00137882 */ /* 0x000fe20000000000 */
[----:B------:R-:W-:Y:S01]  /*9c60*/  UMOV UR7, URZ ;  /* 0x000000ff00077c82 */ /* 0x000fe20008000000 */
[----:B------:R-:W-:Y:S01]  /*9c70*/  UMOV UR9, URZ ;  /* 0x000000ff00097c82 */ /* 0x000fe20008000000 */
[----:B------:R-:W-:-:S02]  /*9c80*/  UIADD3.64 UR16, UPT, UPT, UR6, UR16, URZ ;  /* 0x0000001006107297 */ /* 0x000fc4000fffe0ff */
[----:B------:R-:W-:Y:S01]  /*9c90*/  UIADD3.64 UR18, UPT, UPT, UR8, -UR18, URZ ;  /* 0x8000001208127297 */ /* 0x000fe2000fffe0ff */
[----:B------:R-:W-:Y:S01]  /*9ca0*/  UMOV UR22, 0x0 ;  /* 0x0000000000167882 */ /* 0x000fe20000000000 */
[----:B------:R-:W-:Y:S01]  /*9cb0*/  UMOV UR23, 0x8208490 ;  /* 0x0820849000177882 */ /* 0x000fe20000000000 */
[----:B------:R-:W-:Y:S01]  /*9cc0*/  UMOV UR4, UR10 ;  /* 0x0000000a00047c82 */ /* 0x000fe20008000000 */
[----:B------:R-:W-:Y:S01]  /*9cd0*/  UMOV UR5, URZ ;  /* 0x000000ff00057c82 */ /* 0x000fe20008000000 */
[----:B------:R-:W-:Y:S01]  /*9ce0*/  UMOV UR7, 0x40004040 ;  /* 0x4000404000077882 */ /* 0x000fe20000000000 */
[----:B------:R-:W-:Y:S01]  /*9cf0*/  UMOV UR9, 0x80004020 ;  /* 0x8000402000097882 */ /* 0x000fe20000000000 */
[----:B------:R-:W-:Y:S01]  /*9d00*/  UMOV UR24, 0x0 ;  /* 0x0000000000187882 */ /* 0x000fe20000000000 */
[----:B------:R-:W-:Y:S01]  /*9d10*/  UMOV UR25, 0x8208490 ;  /* 0x0820849000197882 */ /* 0x000fe20000000000 */
[----:B------:R-:W-:Y:S01]  /*9d20*/  UMOV UR4, UR4 ;  /* 0x0000000400047c82 */ /* 0x000fe20008000000 */
[----:B------:R1:W-:Y:S01]  /*9d30*/  UTCQMMA gdesc[UR6], gdesc[UR8], tmem[UR12], tmem[UR22], idesc[UR23], !UPT ;  /* 0x00ff1608060075ea */ /* 0x0003e2000f80030c */
[----:B------:R1:W-:Y:S01]  /*9d40*/  UTCQMMA gdesc[UR16], gdesc[UR18], tmem[UR12], tmem[UR24], idesc[UR25], UPT ;  /* 0x00ff1812100075ea */ /* 0x0003e2000b80030c */
[----:B------:R1:W-:Y:S01]  /*9d50*/  UTCBAR [UR4], URZ ;  /* 0x000000ff040073e9 */ /* 0x0003e200080000ff */
[----:B------:R-:W-:Y:S01]  /*9d60*/  NOP ;  /* 0x0000000000007918 */ /* 0x000fe20000000000 */
.L_x_6:
[----:B-1----:R-:W-:Y:S01]  /*9d70*/  UMOV UR4, URZ ;  /* 0x000000ff00047c82 */ /* 0x002fe20008000000 */
[----:B------:R-:W-:Y:S05]  /*9d80*/  @!P2 BRA `(.L_x_7) ;  /* 0x000000440014a947 */ /* 0x000fea0003800000 */
[----:B0-----:R-:W-:Y:S01]  /*9d90*/  SHF.R.S32.HI R121, RZ, 0x1f, R127 ;  /* 0x0000001fff797819 */ /* 0x001fe2000001147f */
[----:B------:R-:W-:Y:S01]  /*9da0*/  IMAD.SHL.U32 R122, R122, 0x40, RZ ;  /* 0x000000407a7a7824 */ /* 0x000fe200078e00ff */
[----:B------:R-:W-:Y:S01]  /*9db0*/  UIADD3 UR4, UPT, UPT, UR13, 0x4000, URZ ;  /* 0x000040000d047890 */ /* 0x000fe2000fffe0ff */
[----:B------:R-:W-:Y:S01]  /*9dc0*/  IMAD.SHL.U32 R123, R123, 0x40, RZ ;  /* 0x000000407b7b7824 */ /* 0x000fe200078e00ff */
[----:B------:R-:W-:Y:S01]  /*9dd0*/  LEA.HI R121, R121, R127, RZ, 0x6 ;  /* 0x0000007f79797211 */ /* 0x000fe200078f30ff */
[----:B------:R-:W-:Y:S01]  /*9de0*/  UIADD3 UR5, UPT, UPT, UR13, 0x6000, URZ ;  /* 0x000060000d057890 */ /* 0x000fe2000fffe0ff */
[----:B------:R0:W-:Y:S01]  /*9df0*/  STL [R1+0x2c], R122 ;  /* 0x00002c7a01007387 */ /* 0x0001e20000100800 */
[----:B------:R-:W-:Y:S01]  /*9e00*/  USHF.R.U32.HI UR4, URZ, 0x4, UR4 ;  /* 0x00000004ff047899 */ /* 0x000fe20008011604 */
[----:B------:R-:W-:Y:S01]  /*9e10*/  SHF.R.S32.HI R121, RZ, 0x6, R121 ;  /* 0x00000006ff797819 */ /* 0x000fe20000011479 */
[----:B------:R-:W-:Y:S01]  /*9e20*/  USHF.R.U32.HI UR5, URZ, 0x4, UR5 ;  /* 0x00000004ff057899 */ /* 0x000fe20008011605 */
[----:B------:R-:W-:Y:S01]  /*9e30*/  IMAD.MOV.U32 R126, RZ, RZ, RZ ;  /* 0x000000ffff7e7224 */ /* 0x000fe200078e00ff */
[----:B------:R-:W-:Y:S01]  /*9e40*/  USGXT.U32 UR6, UR4, 0xe ;  /* 0x0000000e0406789a */ /* 0x000fe20008000000 */
[----:B------:R-:W-:Y:S01]  /*9e50*/  VIMNMX R121, PT, PT, R121, 0x2, !PT ;  /* 0x0000000279797848 */ /* 0x000fe20007fe0100 */
[----:B------:R-:W-:Y:S01]  /*9e60*/  USGXT.U32 UR8, UR5, 0xe ;  /* 0x0000000e0508789a */ /* 0x000fe20008000000 */
[----:B------:R-:W-:Y:S01]  /*9e70*/  SHF.R.S32.HI R124, RZ, 0x1f, R123 ;  /* 0x0000001fff7c7819 */ /* 0x000fe2000001147b */
[----:B------:R-:W-:Y:S01]  /*9e80*/  UMOV UR16, 0x100 ;  /* 0x0000010000107882 */ /* 0x000fe20000000000 */
[----:B------:R-:W-:Y:S01]  /*9e90*/  UMOV UR17, 0x40004040 ;  /* 0x4000404000117882 */ /* 0x000fe20000000000 */
[----:B------:R-:W-:Y:S01]  /*9ea0*/  VIADD R121, R121, 0xffffffff ;  /* 0xffffffff79797836 */ /* 0x000fe20000000000 */
[----:B------:R-:W-:Y:S01]  /*9eb0*/  UMOV UR18, 0xfffffffe ;  /* 0xfffffffe00127882 */ /* 0x000fe20000000000 */
[----:B------:R-:W-:Y:S01]  /*9ec0*/  UMOV UR19, 0x7fffbfdf ;  /* 0x7fffbfdf00137882 */ /* 0x000fe20000000000 */
[----:B------:R-:W-:Y:S01]  /*9ed0*/  UMOV UR7, URZ ;  /* 0x000000ff00077c82 */ /* 0x000fe20008000000 */
[----:B------:R-:W-:Y:S01]  /*9ee0*/  UMOV UR9, URZ ;  /* 0x000000ff00097c82 */ /* 0x000fe20008000000 */
[----:B------:R-:W-:Y:S01]  /*9ef0*/  R2UR UR28, R121 ;  /* 0x00000000791c72ca */ /* 0x000fe200000e0000 */
[----:B------:R-:W1:Y:S01]  /*9f00*/  LDCU UR29, c[0x0][0x3a8] ;  /* 0x00007500ff1d77ac */ /* 0x000e620008000800 */
[----:B------:R-:W-:-:S02]  /*9f10*/  IADD3 R121, P1, P2, R180, UR20, R122 ;  /* 0x00000014b4797c10 */ /* 0x000fc4000fa3e07a */
[----:B0-----:R-:W-:Y:S01]  /*9f20*/  SHF.R.S32.HI R122, RZ, 0x1f, R122 ;  /* 0x0000001fff7a7819 */ /* 0x001fe2000001147a */
[----:B------:R-:W-:Y:S02]  /*9f30*/  UIADD3.64 UR16, UPT, UPT, UR6, UR16, URZ ;  /* 0x0000001006107297 */ /* 0x000fe4000fffe0ff */
[----:B------:R-:W-:Y:S02]  /*9f40*/  UIADD3.64 UR18, UPT, UPT, UR8, -UR18, URZ ;  /* 0x8000001208127297 */ /* 0x000fe4000fffe0ff */
[----:B------:R0:W-:Y:S01]  /*9f50*/  STL [R1+0x12c], R122 ;  /* 0x00012c7a01007387 */ /* 0x0001e20000100800 */
[----:B------:R-:W-:Y:S01]  /*9f60*/  UMOV UR15, 0x1 ;  /* 0x00000001000f7882 */ /* 0x000fe20000000000 */
[----:B------:R-:W-:Y:S01]  /*9f70*/  UMOV UR5, URZ ;  /* 0x000000ff00057c82 */ /* 0x000fe20008000000 */
[----:B01----:R-:W-:-:S07]  /*9f80*/  IADD3.X R122, PT, PT, R181, UR21, R122, P1, P2 ;  /* 0x00000015b57a7c10 */ /* 0x003fce0008fe447a */
.L_x_10:
[----:B------:R-:W2:Y:S01]  /*9f90*/  LDL R127, [R1+0x124] ;  /* 0x00012400017f7983 */ /* 0x000ea20000100800 */
[----:B------:R-:W-:Y:S01]  /*9fa0*/  IMAD.U32 R126, R126, -0x80000000, RZ ;  /* 0x800000007e7e7824 */ /* 0x000fe200078e00ff */
[----:B------:R-:W-:Y:S02]  /*9fb0*/  PRMT R128, RZ, 0x7610, R128 ;  /* 0x00007610ff807816 */ /* 0x000fe40000000080 */
[----:B------:R-:W-:Y:S01]  /*9fc0*/  IADD3 R124, P5, PT, R121, UR29, RZ ;  /* 0x0000001d797c7c10 */ /* 0x000fe2000ffbe0ff */
[----:B------:R-:W0:Y:S01]  /*9fd0*/  SYNCS.PHASECHK.TRANS64.TRYWAIT P2, [UR10], R126 ;  /* 0x0000007eff0075a7 */ /* 0x000e22000804110a */
[C---:B------:R-:W-:Y:S01]  /*9fe0*/  ISETP.GT.AND P4, PT, R117.reuse, 0x1, PT ;  /* 0x000000017500780c */ /* 0x040fe20003f84270 */
[----:B------:R1:W-:Y:S01]  /*9ff0*/  STL.S16 [R1+0x24], R128 ;  /* 0x0000248001007387 */ /* 0x0003e20000100600 */
[----:B------:R-:W-:Y:S01]  /*a000*/  ISETP.GT.AND P1, PT, R117, 0x2, PT ;  /* 0x000000027500780c */ /* 0x000fe20003f24270 */
[----:B--2---:R-:W-:Y:S01]  /*a010*/  IMAD.X R125, R127, 0x1, R122, P5 ;  /* 0x000000017f7d7824 */ /* 0x004fe200028e067a */
[----:B01----:R-:W-:Y:S11]  /*a020*/  @!P2 BRA `(.L_x_8) ;  /* 0x000000880094a947 */ /* 0x003ff60003800000 */
.L_x_16:
[----:B------:R-:W2:Y:S04]  /*a030*/  LDL R127, [R1+0x120] ;  /* 0x00012000017f7983 */ /* 0x000ea80000100800 */
[----:B------:R0:W-:Y:S04]  /*a040*/  STL [R1+0x258], R246 ;  /* 0x000258f601007387 */ /* 0x0001e80000100800 */
[----:B0-----:R-:W3:Y:S01]  /*a050*/  LDL R246, [R1+0x24] ;  /* 0x0000240001f67983 */ /* 0x001ee20000100800 */
[----:B------:R-:W-:-:S03]  /*a060*/  ISETP.GT.AND P2, PT, R117, 0x3, PT ;  /* 0x000000037500780c */ /* 0x000fc60003f44270 */
[----:B------:R0:W-:Y:S04]  /*a070*/  STL [R1+0x254], R5 ;  /* 0x0002540501007387 */ /* 0x0001e80000100800 */
[----:B------:R-:W-:Y:S04]  /*a080*/  STL [R1+0x250], R4 ;  /* 0x0002500401007387 */ /* 0x000fe80000100800 */
[----:B------:R-:W-:Y:S04]  /*a090*/  STL [R1+0x24c], R248 ;  /* 0x00024cf801007387 */ /* 0x000fe80000100800 */
[----:B------:R-:W-:Y:S04]  /*a0a0*/  STL [R1+0x248], R3 ;  /* 0x0002480301007387 */ /* 0x000fe80000100800 */
[----:B------:R-:W-:Y:S04]  /*a0b0*/  STL [R1+0x244], R2 ;  /* 0x0002440201007387 */ /* 0x000fe80000100800 */
[----:B------:R-:W-:Y:S04]  /*a0c0*/  STL [R1+0x240], R250 ;  /* 0x000240fa01007387 */ /* 0x000fe80000100800 */
[----:B------:R-:W-:Y:S04]  /*a0d0*/  STL [R1+0x23c], R225 ;  /* 0x00023ce101007387 */ /* 0x000fe80000100800 */
[----:B------:R-:W-:Y:S04]  /*a0e0*/  STL [R1+0x238], R0 ;  /* 0x0002380001007387 */ /* 0x000fe80000100800 */
[----:B------:R-:W-:Y:S01]  /*a0f0*/  STL [R1+0x234], R252 ;  /* 0x000234fc01007387 */ /* 0x000fe20000100800 */
[----:B--2---:R-:W-:-:S03]  /*a100*/  IADD3 R126, P6, PT, R127, R121, RZ ;  /* 0x000000797f7e7210 */ /* 0x004fc60007fde0ff */
[----:B------:R-:W2:Y:S04]  /*a110*/  LDL R127, [R1+0x228] ;  /* 0x00022800017f7983 */ /* 0x000ea80000100800 */
[----:B---3--:R-:W3:Y:S01]  /*a120*/  @P4 LDG.E.U8 R246, desc[UR26][R124.64] ;  /* 0x0000001a7cf64981 */ /* 0x008ee2000c1e1100 */
[----:B0-----:R-:W-:Y:S01]  /*a130*/  PRMT R5, RZ, 0x7610, R5 ;  /* 0x00007610ff057816 */ /* 0x001fe20000000005 */
[----:B--2---:R-:W-:-:S05]  /*a140*/  IMAD.X R127, R127, 0x1, R122, P6 ;  /* 0x000000017f7f7824 */ /* 0x004fca00030e067a */
[----:B------:R-:W2:Y:S04]  /*a150*/  @P1 LDG.E.U8 R5, desc[UR26][R126.64] ;  /* 0x0000001a7e051981 */ /* 0x000ea8000c1e1100 */
[----:B---3--:R0:W-:Y:S04]  /*a160*/  @P4 STL [R1+0x24], R246 ;  /* 0x000024f601004387 */ /* 0x0081e80000100800 */
[----:B0-----:R-:W3:Y:S04]  /*a170*/  LDL.LU R246, [R1+0x258] ;  /* 0x0002580001f67983 */ /* 0x001ee80000300800 */
[----:B------:R-:W4:Y:S02]  /*a180*/  LDL R125, [R1+0x11c] ;  /* 0x00011c00017d7983 */ /* 0x000f240000100800 */
[----:B----4-:R-:W-:-:S02]  /*a190*/  IADD3 R124, P5, PT, R125, R121, RZ ;  /* 0x000000797d7c7210 */ /* 0x010fc40007fbe0ff */
[----:B------:R-:W4:Y:S01]  /*a1a0*/  LDL R125, [R1+0x224] ;  /* 0x00022400017d7983 */ /* 0x000f220000100800 */
[----:B------:R-:W-:Y:S02]  /*a1b0*/  PRMT R4, RZ, 0x7610, R4 ;  /* 0x00007610ff047816 */ /* 0x000fe40000000004 */
[----:B------:R-:W-:Y:S01]  /*a1c0*/  ISETP.GT.AND P4, PT, R117, 0x4, PT ;  /* 0x000000047500780c */ /* 0x000fe20003f84270 */
[----:B--2---:R0:W-:Y:S04]  /*a1d0*/  STL [R1+0x20], R5 ;  /* 0x0000200501007387 */ /* 0x0041e80000100800 */
[----:B0-----:R-:W2:Y:S04]  /*a1e0*/  LDL.LU R5, [R1+0x254] ;  /* 0x0002540001057983 */ /* 0x001ea80000300800 */
[----:B------:R-:W5:Y:S01]  /*a1f0*/  LDL R127, [R1+0x118] ;  /* 0x00011800017f7983 */ /* 0x000f620000100800 */
[----:B----4-:R-:W-:-:S05]  /*a200*/  IMAD.X R125, R125, 0x1, R122, P5 ;  /* 0x000000017d7d7824 */ /* 0x010fca00028e067a */
[----:B------:R-:W4:Y:S01]  /*a210*/  @P2 LDG.E.U8 R4, desc[UR26][R124.64] ;  /* 0x0000001a7c042981 */ /* 0x000f22000c1e1100 */
[----:B-----5:R-:W-:-:S03]  /*a220*/  IADD3 R126, P6, PT, R127, R121, RZ ;  /* 0x000000797f7e7210 */ /* 0x020fc60007fde0ff */
[----:B------:R-:W5:Y:S01]  /*a230*/  LDL R127, [R1+0x220] ;  /* 0x00022000017f7983 */ /* 0x000f620000100800 */
[----:B------:R-:W-:-:S03]  /*a240*/  PRMT R248, RZ, 0x7610, R248 ;  /* 0x00007610fff87816 */ /* 0x000fc600000000f8 */
[----:B----4-:R0:W-:Y:S04]  /*a250*/  STL [R1+0x1c], R4 ;  /* 0x00001c0401007387 */ /* 0x0101e80000100800 */
[----:B0-----:R-:W4:Y:S04]  /*a260*/  LDL.LU R4, [R1+0x250] ;  /* 0x0002500001047983 */ /* 0x001f280000300800 */
[----:B------:R-:W2:Y:S01]  /*a270*/  LDL R125, [R1+0x114] ;  /* 0x00011400017d7983 */ /* 0x000ea20000100800 */
[----:B-----5:R-:W-:-:S05]  /*a280*/  IMAD.X R127, R127, 0x1, R122, P6 ;  /* 0x000000017f7f7824 */ /* 0x020fca00030e067a */
[----:B------:R-:W5:Y:S01]  /*a290*/  @P4 LDG.E.U8 R248, desc[UR26][R126.64] ;  /* 0x0000001a7ef84981 */ /* 0x000f62000c1e1100 */
[----:B------:R-:W-:Y:S02]  /*a2a0*/  ISETP.GT.AND P1, PT, R117, 0x5, PT ;  /* 0x000000057500780c */ /* 0x000fe40003f24270 */
[----:B--2---:R-:W-:Y:S02]  /*a2b0*/  IADD3 R124, P5, PT, R125, R121, RZ ;  /* 0x000000797d7c7210 */ /* 0x004fe40007fbe0ff */
[----:B------:R-:W2:Y:S04]  /*a2c0*/  LDL R125, [R1+0x21c] ;  /* 0x00021c00017d7983 */ /* 0x000ea80000100800 */
[----:B-----5:R0:W-:Y:S04]  /*a2d0*/  STL [R1+0x18], R248 ;  /* 0x000018f801007387 */ /* 0x0201e80000100800 */
[----:B0-----:R-:W5:Y:S04]  /*a2e0*/  LDL.LU R248, [R1+0x24c] ;  /* 0x00024c0001f87983 */ /* 0x001f680000300800 */
[----:B------:R-:W3:Y:S01]  /*a2f0*/  LDL R127, [R1+0x110] ;  /* 0x00011000017f7983 */ /* 0x000ee20000100800 */
[----:B------:R-:W-:Y:S01]  /*a300*/  PRMT R3, RZ, 0x7610, R3 ;  /* 0x00007610ff037816 */ /* 0x000fe20000000003 */
[----:B--2---:R-:W-:-:S05]  /*a310*/  IMAD.X R125, R125, 0x1, R122, P5 ;  /* 0x000000017d7d7824 */ /* 0x004fca00028e067a */
[----:B------:R-:W2:Y:S01]  /*a320*/  @P1 LDG.E.U8 R3, desc[UR26][R124.64] ;  /* 0x0000001a7c031981 */ /* 0x000ea2000c1e1100 */
[----:B---3--:R-:W-:-:S03]  /*a330*/  IADD3 R126, P6, PT, R127, R121, RZ ;  /* 0x000000797f7e7210 */ /* 0x008fc60007fde0ff */
[----:B------:R-:W3:Y:S01]  /*a340*/  LDL R127, [R1+0x218] ;  /* 0x00021800017f7983 */ /* 0x000ee20000100800 */
[----:B------:R-:W-:Y:S02]  /*a350*/  ISETP.GT.AND P2, PT, R117, 0x6, PT ;  /* 0x000000067500780c */ /* 0x000fe40003f44270 */
[----:B------:R-:W-:Y:S01]  /*a360*/  PRMT R2, RZ, 0x7610, R2 ;  /* 0x00007610ff027816 */ /* 0x000fe20000000002 */
[----:B--2---:R0:W-:Y:S04]  /*a370*/  STL [R1+0x14], R3 ;  /* 0x0000140301007387 */ /* 0x0041e80000100800 */
[----:B0-----:R-:W2:Y:S04]  /*a380*/  LDL.LU R3, [R1+0x248] ;  /* 0x0002480001037983 */ /* 0x001ea80000300800 */
[----:B------:R-:W2:Y:S01]  /*a390*/  LDL R125, [R1+0x10c] ;  /* 0x00010c00017d7983 */ /* 0x000ea20000100800 */
[----:B---3--:R-:W-:-:S05]  /*a3a0*/  IMAD.X R127, R127, 0x1, R122, P6 ;  /* 0x000000017f7f7824 */ /* 0x008fca00030e067a */
[----:B------:R-:W3:Y:S01]  /*a3b0*/  @P2 LDG.E.U8 R2, desc[UR26][R126.64] ;  /* 0x0000001a7e022981 */ /* 0x000ee2000c1e1100 */
[----:B------:R-:W-:Y:S02]  /*a3c0*/  ISETP.GT.AND P4, PT, R117, 0x7, PT ;  /* 0x000000077500780c */ /* 0x000fe40003f84270 */
[----:B--2---:R-:W-:Y:S02]  /*a3d0*/  IADD3 R124, P5, PT, R125, R121, RZ ;  /* 0x000000797d7c7210 */ /* 0x004fe40007fbe0ff */
[----:B------:R-:W2:Y:S04]  /*a3e0*/  LDL R125, [R1+0x214] ;  /* 0x00021400017d7983 */ /* 0x000ea80000100800 */
[----:B---3--:R0:W-:Y:S04]  /*a3f0*/  STL [R1+0x10], R2 ;  /* 0x0000100201007387 */ /* 0x0081e80000100800 */
[----:B0-----:R-:W3:Y:S04]  /*a400*/  LDL.LU R2, [R1+0x244] ;  /* 0x0002440001027983 */ /* 0x001ee80000300800 */
        /* <DEDUP_REMOVED lines=34> */
[----:B---3--:R0:W-:Y:S04]  /*a630*/  STL [R1], R252 ;  /* 0x000000fc01007387 */ /* 0x0081e80000100800 */
[----:B0-----:R-:W3:Y:S04]  /*a640*/  LDL.LU R252, [R1+0x234] ;  /* 0x0002340001fc7983 */ /* 0x001ee80000300800 */
[----:B------:R-:W3:Y:S01]  /*a650*/  LDL R127, [R1+0xf8] ;  /* 0x0000f800017f7983 */ /* 0x000ee20000100800 */
[----:B------:R-:W-:Y:S01]  /*a660*/  PRMT R251, RZ, 0x7610, R251 ;  /* 0x00007610fffb7816 */ /* 0x000fe200000000fb */
[----:B--2---:R-:W-:-:S05]  /*a670*/  IMAD.X R125, R125, 0x1, R122, P5 ;  /* 0x000000017d7d7824 */ /* 0x004fca00028e067a */
[----:B------:R-:W2:Y:S01]  /*a680*/  @P1 LDG.E.U8 R251, desc[UR26][R124.64] ;  /* 0x0000001a7cfb1981 */ /* 0x000ea2000c1e1100 */
[----:B------:R-:W-:Y:S02]  /*a690*/  ISETP.GT.AND P2, PT, R117, 0xc, PT ;  /* 0x0000000c7500780c */ /* 0x000fe40003f44270 */
[----:B------:R-:W-:Y:S01]  /*a6a0*/  PRMT R249, RZ, 0x7610, R249 ;  /* 0x00007610fff97816 */ /* 0x000fe200000000f9 */
[----:B------:R-:W4:Y:S01]  /*a6b0*/  LDL R125, [R1+0xf4] ;  /* 0x0000f400017d7983 */ /* 0x000f220000100800 */
[----:B---3--:R-:W-:-:S03]  /*a6c0*/  IADD3 R126, P6, PT, R127, R121, RZ ;  /* 0x000000797f7e7210 */ /* 0x008fc60007fde0ff */
[----:B------:R-:W3:Y:S04]  /*a6d0*/  LDL R127, [R1+0x1f0] ;  /* 0x0001f000017f7983 */ /* 0x000ee80000100800 */
[----:B--2---:R0:W-:Y:S04]  /*a6e0*/  STL [R1+0x22c], R251 ;  /* 0x00022cfb01007387 */ /* 0x0041e80000100800 */
[----:B0-----:R-:W2:Y:S01]  /*a6f0*/  LDL R251, [R1+0x1ec] ;  /* 0x0001ec0001fb7983 */ /* 0x001ea20000100800 */
[----:B---3--:R-:W-:-:S05]  /*a700*/  IMAD.X R127, R127, 0x1, R122, P6 ;  /* 0x000000017f7f7824 */ /* 0x008fca00030e067a */
[----:B------:R-:W3:Y:S04]  /*a710*/  @P2 LDG.E.U8 R249, desc[UR26][R126.64] ;  /* 0x0000001a7ef92981 */ /* 0x000ee8000c1e1100 */
[----:B------:R-:W5:Y:S01]  /*a720*/  LDL R127, [R1+0xf0] ;  /* 0x0000f000017f7983 */ /* 0x000f620000100800 */
[----:B------:R-:W-:Y:S02]  /*a730*/  ISETP.GT.AND P4, PT, R117, 0xd, PT ;  /* 0x0000000d7500780c */ /* 0x000fe40003f84270 */
[----:B----4-:R-:W-:Y:S02]  /*a740*/  IADD3 R124, P5, PT, R125, R121, RZ ;  /* 0x000000797d7c7210 */ /* 0x010fe40007fbe0ff */
[----:B------:R-:W-:-:S03]  /*a750*/  PRMT R247, RZ, 0x7610, R247 ;  /* 0x00007610fff77816 */ /* 0x000fc600000000f7 */
[----:B--2---:R-:W-:Y:S02]  /*a760*/  IMAD.X R125, R251, 0x1, R122, P5 ;  /* 0x00000001fb7d7824 */ /* 0x004fe400028e067a */
[----:B------:R-:W2:Y:S04]  /*a770*/  LDL R251, [R1+0x1d4] ;  /* 0x0001d40001fb7983 */ /* 0x000ea80000100800 */
[----:B------:R0:W4:Y:S04]  /*a780*/  @P4 LDG.E.U8 R247, desc[UR26][R124.64] ;  /* 0x0000001a7cf74981 */ /* 0x000128000c1e1100 */
[----:B---3--:R1:W-:Y:S04]  /*a790*/  STL [R1+0x230], R249 ;  /* 0x000230f901007387 */ /* 0x0083e80000100800 */
[----:B------:R-:W0:Y:S01]  /*a7a0*/  LDL R125, [R1+0xec] ;  /* 0x0000ec00017d7983 */ /* 0x000e220000100800 */
[----:B-----5:R-:W-:-:S03]  /*a7b0*/  IADD3 R126, P6, PT, R127, R121, RZ ;  /* 0x000000797f7e7210 */ /* 0x020fc60007fde0ff */
[----:B-1----:R-:W3:Y:S04]  /*a7c0*/  LDL R249, [R1+0xe8] ;  /* 0x0000e80001f97983 */ /* 0x002ee80000100800 */
[----:B------:R-:W5:Y:S01]  /*a7d0*/  LDL R127, [R1+0x1e4] ;  /* 0x0001e400017f7983 */ /* 0x000f620000100800 */
[----:B------:R-:W-:Y:S02]  /*a7e0*/  ISETP.GT.AND P1, PT, R117, 0xe, PT ;  /* 0x0000000e7500780c */ /* 0x000fe40003f24270 */
[----:B------:R-:W-:Y:S02]  /*a7f0*/  PRMT R245, RZ, 0x7610, R245 ;  /* 0x00007610fff57816 */ /* 0x000fe400000000f5 */
[----:B0-----:R-:W-:Y:S02]  /*a800*/  IADD3 R124, P5, PT, R125, R121, RZ ;  /* 0x000000797d7c7210 */ /* 0x001fe40007fbe0ff */
[----:B------:R-:W2:Y:S01]  /*a810*/  LDL R125, [R1+0x1e0] ;  /* 0x0001e000017d7983 */ /* 0x000ea20000100800 */
[----:B-----5:R-:W-:-:S06]  /*a820*/  IMAD.X R127, R127, 0x1, R122, P6 ;  /* 0x000000017f7f7824 */ /* 0x020fcc00030e067a */
[----:B------:R3:W5:Y:S04]  /*a830*/  @P1 LDG.E.U8 R245, desc[UR26][R126.64] ;  /* 0x0000001a7ef51981 */ /* 0x000768000c1e1100 */
[----:B------:R-:W4:Y:S01]  /*a840*/  LDL R127, [R1+0xe4] ;  /* 0x0000e400017f7983 */ /* 0x000f220000100800 */
[C---:B------:R-:W-:Y:S02]  /*a850*/  ISETP.GT.AND P2, PT, R117.reuse, 0xf, PT ;  /* 0x0000000f7500780c */ /* 0x040fe40003f44270 */
[----:B------:R-:W-:Y:S02]  /*a860*/  ISETP.GT.AND P4, PT, R117, 0x10, PT ;  /* 0x000000107500780c */ /* 0x000fe40003f84270 */
[----:B------:R-:W-:Y:S02]  /*a870*/  PRMT R243, RZ, 0x7610, R243 ;  /* 0x00007610fff37816 */ /* 0x000fe400000000f3 */
[----:B---3--:R-:W-:-:S02]  /*a880*/  IADD3 R126, P6, PT, R249, R121, RZ ;  /* 0x00000079f97e7210 */ /* 0x008fc40007fde0ff */
[----:B------:R-:W-:Y:S01]  /*a890*/  PRMT R223, RZ, 0x7610, R223 ;  /* 0x00007610ffdf7816 */ /* 0x000fe200000000df */
[----:B------:R-:W3:Y:S01]  /*a8a0*/  LDL R249, [R1+0x1d0] ;  /* 0x0001d00001f97983 */ /* 0x000ee20000100800 */
[----:B--2---:R-:W-:-:S05]  /*a8b0*/  IMAD.X R125, R125, 0x1, R122, P5 ;  /* 0x000000017d7d7824 */ /* 0x004fca00028e067a */
[----:B------:R4:W2:Y:S04]  /*a8c0*/  @P2 LDG.E.U8 R243, desc[UR26][R124.64] ;  /* 0x0000001a7cf32981 */ /* 0x0008a8000c1e1100 */
[----:B------:R-:W2:Y:S01]  /*a8d0*/  LDL R125, [R1+0x1dc] ;  /* 0x0001dc00017d7983 */ /* 0x000ea20000100800 */
[----:B----4-:R-:W-:Y:S01]  /*a8e0*/  IADD3 R124, P5, PT, R127, R121, RZ ;  /* 0x000000797f7c7210 */ /* 0x010fe20007fbe0ff */
[----:B------:R-:W-:Y:S01]  /*a8f0*/  IMAD.X R127, R251, 0x1, R122, P6 ;  /* 0x00000001fb7f7824 */ /* 0x000fe200030e067a */
[----:B------:R-:W-:Y:S01]  /*a900*/  ISETP.GT.AND P1, PT, R117, 0x11, PT ;  /* 0x000000117500780c */ /* 0x000fe20003f24270 */
[----:B------:R-:W4:Y:S04]  /*a910*/  LDL R251, [R1+0xd8] ;  /* 0x0000d80001fb7983 */ /* 0x000f280000100800 */
[----:B------:R0:W2:Y:S04]  /*a920*/  @P4 LDG.E.U8 R223, desc[UR26][R126.64] ;  /* 0x0000001a7edf4981 */ /* 0x0000a8000c1e1100 */
[----:B------:R-:W0:Y:S01]  /*a930*/  LDL R127, [R1+0xe0] ;  /* 0x0000e000017f7983 */ /* 0x000e220000100800 */
[----:B------:R-:W-:-:S02]  /*a940*/  PRMT R221, RZ, 0x7610, R221 ;  /* 0x00007610ffdd7816 */ /* 0x000fc400000000dd */
[----:B------:R-:W-:Y:S02]  /*a950*/  ISETP.GT.AND P2, PT, R117, 0x12, PT ;  /* 0x000000127500780c */ /* 0x000fe40003f44270 */
[----:B0-----:R-:W-:Y:S02]  /*a960*/  IADD3 R126, P6, PT, R127, R121, RZ ;  /* 0x000000797f7e7210 */ /* 0x001fe40007fde0ff */
[----:B------:R-:W3:Y:S01]  /*a970*/  LDL R127, [R1+0x1d8] ;  /* 0x0001d800017f7983 */ /* 0x000ee20000100800 */
[----:B--2---:R-:W-:-:S05]  /*a980*/  IMAD.X R125, R125, 0x1, R122, P5 ;  /* 0x000000017d7d7824 */ /* 0x004fca00028e067a */
[----:B------:R0:W2:Y:S01]  /*a990*/  @P1 LDG.E.U8 R221, desc[UR26][R124.64] ;  /* 0x0000001a7cdd1981 */ /* 0x0000a2000c1e1100 */
[----:B------:R-:W-:-:S03]  /*a9a0*/  PRMT R219, RZ, 0x7610, R219 ;  /* 0x00007610ffdb7816 */ /* 0x000fc600000000db */
[----:B------:R-:W0:Y:S01]  /*a9b0*/  LDL R125, [R1+0xdc] ;  /* 0x0000dc00017d7983 */ /* 0x000e220000100800 */
[----:B---3--:R-:W-:-:S05]  /*a9c0*/  IMAD.X R127, R127, 0x1, R122, P6 ;  /* 0x000000017f7f7824 */ /* 0x008fca00030e067a */
[----:B------:R4:W3:Y:S04]  /*a9d0*/  @P2 LDG.E.U8 R219, desc[UR26][R126.64] ;  /* 0x0000001a7edb2981 */ /* 0x0008e8000c1e1100 */
[----:B------:R-:W2:Y:S01]  /*a9e0*/  LDL R127, [R1+0x1cc] ;  /* 0x0001cc00017f7983 */ /* 0x000ea20000100800 */
[----:B------:R-:W-:Y:S02]  /*a9f0*/  ISETP.GT.AND P4, PT, R117, 0x13, PT ;  /* 0x000000137500780c */ /* 0x000fe40003f84270 */
[-C--:B0-----:R-:W-:Y:S02]  /*aa00*/  IADD3 R124, P5, PT, R125, R121.reuse, RZ ;  /* 0x000000797d7c7210 */ /* 0x081fe40007fbe0ff */
[----:B------:R-:W-:Y:S02]  /*aa10*/  ISETP.GT.AND P1, PT, R117, 0x14, PT ;  /* 0x000000147500780c */ /* 0x000fe40003f24270 */
[----:B------:R-:W-:Y:S01]  /*aa20*/  PRMT R217, RZ, 0x7610, R217 ;  /* 0x00007610ffd97816 */ /* 0x000fe200000000d9 */
[----:B------:R-:W-:Y:S01]  /*aa30*/  IMAD.X R125, R249, 0x1, R122, P5 ;  /* 0x00000001f97d7824 */ /* 0x000fe200028e067a */
[----:B----4-:R-:W-:Y:S01]  /*aa40*/  IADD3 R126, P6, PT, R251, R121, RZ ;  /* 0x00000079fb7e7210 */ /* 0x010fe20007fde0ff */
[----:B------:R-:W4:Y:S01]  /*aa50*/  LDL R249, [R1+0x1c4] ;  /* 0x0001c40001f97983 */ /* 0x000f220000100800 */
[----:B------:R-:W-:-:S03]  /*aa60*/  PRMT R215, RZ, 0x7610, R215 ;  /* 0x00007610ffd77816 */ /* 0x000fc600000000d7 */
[----:B------:R0:W3:Y:S01]  /*aa70*/  @P4 LDG.E.U8 R217, desc[UR26][R124.64] ;  /* 0x0000001a7cd94981 */ /* 0x0000e2000c1e1100 */
[----:B------:R-:W-:Y:S02]  /*aa80*/  ISETP.GT.AND P2, PT, R117, 0x15, PT ;  /* 0x000000157500780c */ /* 0x000fe40003f44270 */
[----:B------:R-:W-:Y:S01]  /*aa90*/  PRMT R213, RZ, 0x7610, R213 ;  /* 0x00007610ffd57816 */ /* 0x000fe200000000d5 */
[----:B------:R-:W3:Y:S04]  /*aaa0*/  LDL R251, [R1+0x1c0] ;  /* 0x0001c00001fb7983 */ /* 0x000ee80000100800 */
[----:B------:R-:W0:Y:S01]  /*aab0*/  LDL R125, [R1+0xd4] ;  /* 0x0000d400017d7983 */ /* 0x000e220000100800 */
[----:B--2---:R-:W-:-:S05]  /*aac0*/  IMAD.X R127, R127, 0x1, R122, P6 ;  /* 0x000000017f7f7824 */ /* 0x004fca00030e067a */
[----:B------:R1:W2:Y:S04]  /*aad0*/  @P1 LDG.E.U8 R215, desc[UR26][R126.64] ;  /* 0x0000001a7ed71981 */ /* 0x0002a8000c1e1100 */
[----:B------:R-:W1:Y:S01]  /*aae0*/  LDL R127, [R1+0xd0] ;  /* 0x0000d000017f7983 */ /* 0x000e620000100800 */
[----:B0-----:R-:W-:-:S03]  /*aaf0*/  IADD3 R124, P5, PT, R125, R121, RZ ;  /* 0x000000797d7c7210 */ /* 0x001fc60007fbe0ff */
[----:B------:R-:W2:Y:S01]  /*ab00*/  LDL R125, [R1+0x1c8] ;  /* 0x0001c800017d7983 */ /* 0x000ea20000100800 */
[----:B-1----:R-:W-:-:S03]  /*ab10*/  IADD3 R126, P6, PT, R127, R121, RZ ;  /* 0x000000797f7e7210 */ /* 0x002fc60007fde0ff */
[----:B------:R-:W3:Y:S01]  /*ab20*/  LDL R127, [R1+0xcc] ;  /* 0x0000cc00017f7983 */ /* 0x000ee20000100800 */
[----:B------:R-:W-:Y:S02]  /*ab30*/  ISETP.GT.AND P4, PT, R117, 0x16, PT ;  /* 0x000000167500780c */ /* 0x000fe40003f84270 */
[----:B------:R-:W-:Y:S01]  /*ab40*/  PRMT R211, RZ, 0x7610, R211 ;  /* 0x00007610ffd37816 */ /* 0x000fe200000000d3 */
[----:B--2---:R-:W-:-:S05]  /*ab50*/  IMAD.X R125, R125, 0x1, R122, P5 ;  /* 0x000000017d7d7824 */ /* 0x004fca00028e067a */
[----:B------:R3:W2:Y:S02]  /*ab60*/  @P2 LDG.E.U8 R213, desc[UR26][R124.64] ;  /* 0x0000001a7cd52981 */ /* 0x0006a4000c1e1100 */
[-C--:B---3--:R-:W-:Y:S01]  /*ab70*/  IADD3 R124, P5, PT, R127, R121.reuse, RZ ;  /* 0x000000797f7c7210 */ /* 0x088fe20007fbe0ff */
[----:B----4-:R-:W-:Y:S01]  /*ab80*/  IMAD.X R127, R249, 0x1, R122, P6 ;  /* 0x00000001f97f7824 */ /* 0x010fe200030e067a */
[----:B------:R-:W-:Y:S01]  /*ab90*/  ISETP.GT.AND P1, PT, R117, 0x17, PT ;  /* 0x000000177500780c */ /* 0x000fe20003f24270 */
[----:B------:R-:W3:Y:S04]  /*aba0*/  LDL R249, [R1+0xc0] ;  /* 0x0000c00001f97983 */ /* 0x000ee80000100800 */
[----:B------:R0:W4:Y:S04]  /*abb0*/  @P4 LDG.E.U8 R211, desc[UR26][R126.64] ;  /* 0x0000001a7ed34981 */ /* 0x000128000c1e1100 */
[----:B------:R-:W0:Y:S01]  /*abc0*/  LDL R127, [R1+0xc8] ;  /* 0x0000c800017f7983 */ /* 0x000e220000100800 */
[----:B------:R-:W-:Y:S01]  /*abd0*/  PRMT R210, RZ, 0x7610, R210 ;  /* 0x00007610ffd27816 */ /* 0x000fe200000000d2 */
[----:B------:R-:W-:Y:S01]  /*abe0*/  IMAD.X R125, R251, 0x1, R122, P5 ;  /* 0x00000001fb7d7824 */ /* 0x000fe200028e067a */
[----:B------:R-:W-:Y:S01]  /*abf0*/  ISETP.GT.AND P2, PT, R117, 0x18, PT ;  /* 0x000000187500780c */ /* 0x000fe20003f44270 */
[----:B------:R-:W2:Y:S04]  /*ac00*/  LDL R251, [R1+0x1b8] ;  /* 0x0001b80001fb7983 */ /* 0x000ea80000100800 */
[----:B------:R1:W2:Y:S04]  /*ac10*/  @P1 LDG.E.U8 R210, desc[UR26][R124.64] ;  /* 0x0000001a7cd21981 */ /* 0x0002a8000c1e1100 */
[----:B------:R-:W1:Y:S01]  /*ac20*/  LDL R125, [R1+0xc4] ;  /* 0x0000c400017d7983 */ /* 0x000e620000100800 */
[----:B0-----:R-:W-:-:S03]  /*ac30*/  IADD3 R126, P6, PT, R127, R121, RZ ;  /* 0x000000797f7e7210 */ /* 0x001fc60007fde0ff */
[----:B------:R-:W2:Y:S01]  /*ac40*/  LDL R127, [R1+0x208] ;  /* 0x00020800017f7983 */ /* 0x000ea20000100800 */
[----:B------:R-:W-:Y:S02]  /*ac50*/  PRMT R209, RZ, 0x7610, R209 ;  /* 0x00007610ffd17816 */ /* 0x000fe400000000d1 */
[----:B-1----:R-:W-:Y:S02]  /*ac60*/  IADD3 R124, P5, PT, R125, R121, RZ ;  /* 0x000000797d7c7210 */ /* 0x002fe40007fbe0ff */
[----:B------:R-:W3:Y:S01]  /*ac70*/  LDL R125, [R1+0x1bc] ;  /* 0x0001bc00017d7983 */ /* 0x000ee20000100800 */
[----:B--2---:R-:W-:-:S05]  /*ac80*/  IMAD.X R127, R127, 0x1, R122, P6 ;  /* 0x000000017f7f7824 */ /* 0x004fca00030e067a */
[----:B------:R0:W2:Y:S04]  /*ac90*/  @P2 LDG.E.U8 R209, desc[UR26][R126.64] ;  /* 0x0000001a7ed12981 */ /* 0x0000a8000c1e1100 */
[----:B------:R-:W2:Y:S01]  /*aca0*/  LDL R127, [R1+0xbc] ;  /* 0x0000bc00017f7983 */ /* 0x000ea20000100800 */
[C---:B------:R-:W-:Y:S02]  /*acb0*/  ISETP.GT.AND P4, PT, R117.reuse, 0x19, PT ;  /* 0x000000197500780c */ /* 0x040fe40003f84270 */
[----:B------:R-:W-:Y:S01]  /*acc0*/  ISETP.GT.AND P1, PT, R117, 0x1a, PT ;  /* 0x0000001a7500780c */ /* 0x000fe20003f24270 */
[----:B---3--:R-:W-:Y:S01]  /*acd0*/  IMAD.X R125, R125, 0x1, R122, P5 ;  /* 0x000000017d7d7824 */ /* 0x008fe200028e067a */
[----:B------:R-:W-:Y:S02]  /*ace0*/  PRMT R206, RZ, 0x7610, R206 ;  /* 0x00007610ffce7816 */ /* 0x000fe400000000ce */
[----:B0-----:R-:W-:-:S02]  /*acf0*/  IADD3 R126, P6, PT, R249, R121, RZ ;  /* 0x00000079f97e7210 */ /* 0x001fc40007fde0ff */
[----:B------:R-:W-:Y:S01]  /*ad00*/  PRMT R205, RZ, 0x7610, R205 ;  /* 0x00007610ffcd7816 */ /* 0x000fe200000000cd */
[----:B------:R-:W3:Y:S04]  /*ad10*/  LDL R249, [R1+0x1ac] ;  /* 0x0001ac0001f97983 */ /* 0x000ee80000100800 */
[----:B------:R2:W3:Y:S04]  /*ad20*/  @P4 LDG.E.U8 R206, desc[UR26][R124.64] ;  /* 0x0000001a7cce4981 */ /* 0x0004e8000c1e1100 */
[----:B------:R-:W3:Y:S01]  /*ad30*/  LDL R125, [R1+0x1b4] ;  /* 0x0001b400017d7983 */ /* 0x000ee20000100800 */
[----:B--2---:R-:W-:Y:S01]  /*ad40*/  IADD3 R124, P5, PT, R127, R121, RZ ;  /* 0x000000797f7c7210 */ /* 0x004fe20007fbe0ff */
[----:B------:R-:W-:Y:S01]  /*ad50*/  IMAD.X R127, R251, 0x1, R122, P6 ;  /* 0x00000001fb7f7824 */ /* 0x000fe200030e067a */
[----:B------:R-:W-:Y:S01]  /*ad60*/  ISETP.GT.AND P2, PT, R117, 0x1b, PT ;  /* 0x0000001b7500780c */ /* 0x000fe20003f44270 */
[----:B------:R-:W2:Y:S04]  /*ad70*/  LDL R251, [R1+0xb0] ;  /* 0x0000b00001fb7983 */ /* 0x000ea80000100800 */
[----:B------:R0:W2:Y:S04]  /*ad80*/  @P1 LDG.E.U8 R205, desc[UR26][R126.64] ;  /* 0x0000001a7ecd1981 */ /* 0x0000a8000c1e1100 */
[----:B------:R-:W0:Y:S01]  /*ad90*/  LDL R127, [R1+0xb8] ;  /* 0x0000b800017f7983 */ /* 0x000e220000100800 */
[----:B------:R-:W-:-:S02]  /*ada0*/  PRMT R203, RZ, 0x7610, R203 ;  /* 0x00007610ffcb7816 */ /* 0x000fc400000000cb */
[----:B------:R-:W-:Y:S01]  /*adb0*/  ISETP.GT.AND P4, PT, R117, 0x1c, PT ;  /* 0x0000001c7500780c */ /* 0x000fe20003f84270 */
[----:B---3--:R-:W-:-:S05]  /*adc0*/  IMAD.X R125, R125, 0x1, R122, P5 ;  /* 0x000000017d7d7824 */ /* 0x008fca00028e067a */
[----:B------:R1:W3:Y:S01]  /*add0*/  @P2 LDG.E.U8 R203, desc[UR26][R124.64] ;  /* 0x0000001a7ccb2981 */ /* 0x0002e2000c1e1100 */
[----:B------:R-:W-:-:S03]  /*ade0*/  PRMT R200, RZ, 0x7610, R200 ;  /* 0x00007610ffc87816 */ /* 0x000fc600000000c8 */
[----:B------:R-:W1:Y:S01]  /*adf0*/  LDL R125, [R1+0xb4] ;  /* 0x0000b400017d7983 */ /* 0x000e620000100800 */
[----:B0-----:R-:W-:-:S03]  /*ae00*/  IADD3 R126, P6, PT, R127, R121, RZ ;  /* 0x000000797f7e7210 */ /* 0x001fc60007fde0ff */
[----:B------:R-:W2:Y:S01]  /*ae10*/  LDL R127, [R1+0x1b0] ;  /* 0x0001b000017f7983 */ /* 0x000ea20000100800 */
[----:B------:R-:W-:Y:S01]  /*ae20*/  ISETP.GT.AND P1, PT, R117, 0x1d, PT ;  /* 0x0000001d7500780c */ /* 0x000fe20003f24270 */
[----:B--2---:R-:W-:-:S05]  /*ae30*/  IMAD.X R127, R127, 0x1, R122, P6 ;  /* 0x000000017f7f7824 */ /* 0x004fca00030e067a */
[----:B------:R0:W2:Y:S04]  /*ae40*/  @P4 LDG.E.U8 R200, desc[UR26][R126.64] ;  /* 0x0000001a7ec84981 */ /* 0x0000a8000c1e1100 */
[----:B------:R-:W2:Y:S01]  /*ae50*/  LDL R127, [R1+0x1a8] ;  /* 0x0001a800017f7983 */ /* 0x000ea20000100800 */
[-C--:B-1----:R-:W-:Y:S02]  /*ae60*/  IADD3 R124, P5, PT, R125, R121.reuse, RZ ;  /* 0x000000797d7c7210 */ /* 0x082fe40007fbe0ff */
[----:B------:R-:W-:Y:S02]  /*ae70*/  ISETP.GT.AND P2, PT, R117, 0x1e, PT ;  /* 0x0000001e7500780c */ /* 0x000fe40003f44270 */
[----:B------:R-:W-:Y:S01]  /*ae80*/  PRMT R199, RZ, 0x7610, R199 ;  /* 0x00007610ffc77816 */ /* 0x000fe200000000c7 */
[----:B------:R-:W-:Y:S01]  /*ae90*/  IMAD.X R125, R249, 0x1, R122, P5 ;  /* 0x00000001f97d7824 */ /* 0x000fe200028e067a */
[----:B0-----:R-:W-:Y:S01]  /*aea0*/  IADD3 R126, P6, PT, R251, R121, RZ ;  /* 0x00000079fb7e7210 */ /* 0x001fe20007fde0ff */
[----:B------:R-:W3:Y:S01]  /*aeb0*/  LDL R249, [R1+0x200] ;  /* 0x0002000001f97983 */ /* 0x000ee20000100800 */
        /* <DEDUP_REMOVED lines=13> */
[----:B------:R-:W-:Y:S01]  /*af90*/  ISETP.GT.AND P1, PT, R117, 0x20, PT ;  /* 0x000000207500780c */ /* 0x000fe20003f24270 */
[----:B--2---:R-:W-:Y:S01]  /*afa0*/  IMAD.X R125, R125, 0x1, R122, P5 ;  /* 0x000000017d7d7824 */ /* 0x004fe200028e067a */
[----:B------:R-:W-:-:S04]  /*afb0*/  PRMT R193, RZ, 0x7610, R193 ;  /* 0x00007610ffc17816 */ /* 0x000fc800000000c1 */
[----:B------:R3:W2:Y:S02]  /*afc0*/  @P4 LDG.E.U8 R194, desc[UR26][R124.64] ;  /* 0x0000001a7cc24981 */ /* 0x0006a4000c1e1100 */
[-C--:B---3--:R-:W-:Y:S01]  /*afd0*/  IADD3 R124, P5, PT, R127, R121.reuse, RZ ;  /* 0x000000797f7c7210 */ /* 0x088fe20007fbe0ff */
[--C-:B------:R-:W-:Y:S01]  /*afe0*/  IMAD.X R127, R249, 0x1, R122.reuse, P6 ;  /* 0x00000001f97f7824 */ /* 0x100fe200030e067a */
[----:B------:R-:W-:Y:S01]  /*aff0*/  ISETP.GT.AND P2, PT, R117, 0x21, PT ;  /* 0x000000217500780c */ /* 0x000fe20003f44270 */
[----:B------:R-:W3:Y:S04]  /*b000*/  LDL R249, [R1+0x98] ;  /* 0x0000980001f97983 */ /* 0x000ee80000100800 */
[----:B------:R0:W2:Y:S04]  /*b010*/  @P1 LDG.E.U8 R193, desc[UR26][R126.64] ;  /* 0x0000001a7ec11981 */ /* 0x0000a8000c1e1100 */
        /* <DEDUP_REMOVED lines=66> */
[----:B------:R-:W-:Y:S01]  /*b440*/  IMAD.X R127, R249, 0x1, R122, P6 ;  /* 0x00000001f97f7824 */ /* 0x000fe200030e067a */
        /* <DEDUP_REMOVED lines=98> */
[--C-:B------:R-:W-:Y:S01]  /*ba70*/  IMAD.X R127, R251, 0x1, R122.reuse, P6 ;  /* 0x00000001fb7f7824 */ /* 0x100fe200030e067a */
[----:B------:R-:W-:Y:S01]  /*ba80*/  ISETP.GT.AND P2, PT, R117, 0x39, PT ;  /* 0x000000397500780c */ /* 0x000fe20003f44270 */
[----:B------:R-:W2:Y:S04]  /*ba90*/  LDL R251, [R1+0x38] ;  /* 0x0000380001fb7983 */ /* 0x000ea80000100800 */
[----:B------:R0:W2:Y:S04]  /*baa0*/  @P1 LDG.E.U8 R145, desc[UR26][R126.64] ;  /* 0x0000001a7e911981 */ /* 0x0000a8000c1e1100 */
[----:B------:R-:W0:Y:S01]  /*bab0*/  LDL R127, [R1+0x40] ;  /* 0x00004000017f7983 */ /* 0x000e220000100800 */
[----:B------:R-:W-:Y:S01]  /*bac0*/  PRMT R143, RZ, 0x7610, R143 ;  /* 0x00007610ff8f7816 */ /* 0x000fe2000000008f */
[----:B---3--:R-:W-:-:S05]  /*bad0*/  IMAD.X R125, R125, 0x1, R122, P5 ;  /* 0x000000017d7d7824 */ /* 0x008fca00028e067a */
[----:B------:R1:W3:Y:S04]  /*bae0*/  @P2 LDG.E.U8 R143, desc[UR26][R124.64] ;  /* 0x0000001a7c8f2981 */ /* 0x0002e8000c1e1100 */
[----:B------:R-:W1:Y:S01]  /*baf0*/  LDL R125, [R1+0x3c] ;  /* 0x00003c00017d7983 */ /* 0x000e620000100800 */
[----:B0-----:R-:W-:-:S03]  /*bb00*/  IADD3 R126, P6, PT, R127, R121, RZ ;  /* 0x000000797f7e7210 */ /* 0x001fc60007fde0ff */
[----:B------:R-:W2:Y:S01]  /*bb10*/  LDL R127, [R1+0x144] ;  /* 0x00014400017f7983 */ /* 0x000ea20000100800 */
[C---:B------:R-:W-:Y:S02]  /*bb20*/  ISETP.GT.AND P4, PT, R117.reuse, 0x3a, PT ;  /* 0x0000003a7500780c */ /* 0x040fe40003f84270 */
[----:B------:R-:W-:Y:S02]  /*bb30*/  ISETP.GT.AND P1, PT, R117, 0x3b, PT ;  /* 0x0000003b7500780c */ /* 0x000fe40003f24270 */
[----:B------:R-:W-:Y:S02]  /*bb40*/  PRMT R140, RZ, 0x7610, R140 ;  /* 0x00007610ff8c7816 */ /* 0x000fe4000000008c */
[----:B------:R-:W-:Y:S02]  /*bb50*/  PRMT R139, RZ, 0x7610, R139 ;  /* 0x00007610ff8b7816 */ /* 0x000fe4000000008b */
[----:B-1----:R-:W-:-:S05]  /*bb60*/  IADD3 R124, P5, PT, R125, R121, RZ ;  /* 0x000000797d7c7210 */ /* 0x002fca0007fbe0ff */
[--C-:B------:R-:W-:Y:S01]  /*bb70*/  IMAD.X R125, R249, 0x1, R122.reuse, P5 ;  /* 0x00000001f97d7824 */ /* 0x100fe200028e067a */
[----:B------:R-:W-:Y:S01]  /*bb80*/  ISETP.GT.AND P2, PT, R117, 0x3c, PT ;  /* 0x0000003c7500780c */ /* 0x000fe20003f44270 */
[----:B------:R-:W3:Y:S04]  /*bb90*/  LDL R249, [R1+0x134] ;  /* 0x0001340001f97983 */ /* 0x000ee80000100800 */
[----:B------:R-:W3:Y:S04]  /*bba0*/  @P1 LDG.E.U8 R139, desc[UR26][R124.64] ;  /* 0x0000001a7c8b1981 */ /* 0x000ee8000c1e1100 */
[----:B------:R-:W3:Y:S01]  /*bbb0*/  LDL R125, [R1+0x34] ;  /* 0x00003400017d7983 */ /* 0x000ee20000100800 */
[----:B--2---:R-:W-:-:S05]  /*bbc0*/  IMAD.X R127, R127, 0x1, R122, P6 ;  /* 0x000000017f7f7824 */ /* 0x004fca00030e067a */
[----:B------:R0:W2:Y:S04]  /*bbd0*/  @P4 LDG.E.U8 R140, desc[UR26][R126.64] ;  /* 0x0000001a7e8c4981 */ /* 0x0000a8000c1e1100 */
[----:B------:R-:W2:Y:S01]  /*bbe0*/  LDL R127, [R1+0x13c] ;  /* 0x00013c00017f7983 */ /* 0x000ea20000100800 */
[-C--:B0-----:R-:W-:Y:S02]  /*bbf0*/  IADD3 R126, P6, PT, R251, R121.reuse, RZ ;  /* 0x00000079fb7e7210 */ /* 0x081fe40007fde0ff */
[----:B------:R-:W-:Y:S01]  /*bc00*/  PRMT R137, RZ, 0x7610, R137 ;  /* 0x00007610ff897816 */ /* 0x000fe20000000089 */
[----:B------:R-:W4:Y:S01]  /*bc10*/  LDL R251, [R1+0x130] ;  /* 0x0001300001fb7983 */ /* 0x000f220000100800 */
[----:B---3--:R-:W-:-:S03]  /*bc20*/  IADD3 R124, P5, PT, R125, R121, RZ ;  /* 0x000000797d7c7210 */ /* 0x008fc60007fbe0ff */
[----:B------:R-:W3:Y:S01]  /*bc30*/  LDL R125, [R1+0x138] ;  /* 0x00013800017d7983 */ /* 0x000ee20000100800 */
[----:B--2---:R-:W-:-:S05]  /*bc40*/  IMAD.X R127, R127, 0x1, R122, P6 ;  /* 0x000000017f7f7824 */ /* 0x004fca00030e067a */
[----:B------:R0:W2:Y:S04]  /*bc50*/  @P2 LDG.E.U8 R137, desc[UR26][R126.64] ;  /* 0x0000001a7e892981 */ /* 0x0000a8000c1e1100 */
[----:B------:R-:W0:Y:S01]  /*bc60*/  LDL R127, [R1+0x30] ;  /* 0x00003000017f7983 */ /* 0x000e220000100800 */
[----:B---3--:R-:W-:Y:S01]  /*bc70*/  IMAD.X R125, R125, 0x1, R122, P5 ;  /* 0x000000017d7d7824 */ /* 0x008fe200028e067a */
[----:B0-----:R-:W-:Y:S02]  /*bc80*/  IADD3 R126, P5, PT, R127, R121, RZ ;  /* 0x000000797f7e7210 */ /* 0x001fe40007fbe0ff */
[----:B------:R-:W3:Y:S01]  /*bc90*/  LDL R127, [R1+0x28] ;  /* 0x00002800017f7983 */ /* 0x000ee20000100800 */
[----:B------:R-:W-:Y:S02]  /*bca0*/  ISETP.GT.AND P4, PT, R117, 0x3d, PT ;  /* 0x0000003d7500780c */ /* 0x000fe40003f84270 */
[----:B------:R-:W-:-:S11]  /*bcb0*/  PRMT R134, RZ, 0x7610, R134 ;  /* 0x00007610ff867816 */ /* 0x000fd60000000086 */
[----:B------:R3:W2:Y:S01]  /*bcc0*/  @P4 LDG.E.U8 R134, desc[UR26][R124.64] ;  /* 0x0000001a7c864981 */ /* 0x0006a2000c1e1100 */
[C---:B------:R-:W-:Y:S02]  /*bcd0*/  ISETP.GT.AND P1, PT, R117.reuse, 0x3e, PT ;  /* 0x0000003e7500780c */ /* 0x040fe40003f24270 */
[----:B------:R-:W-:Y:S02]  /*bce0*/  ISETP.GT.AND P2, PT, R117, 0x3f, PT ;  /* 0x0000003f7500780c */ /* 0x000fe40003f44270 */
[----:B------:R-:W-:Y:S02]  /*bcf0*/  PRMT R133, RZ, 0x7610, R133 ;  /* 0x00007610ff857816 */ /* 0x000fe40000000085 */
[----:B------:R-:W-:Y:S02]  /*bd00*/  PRMT R131, RZ, 0x7610, R131 ;  /* 0x00007610ff837816 */ /* 0x000fe40000000083 */
[----:B------:R-:W-:Y:S02]  /*bd10*/  PRMT R128, RZ, 0x7610, R128 ;  /* 0x00007610ff807816 */ /* 0x000fe40000000080 */
[----:B------:R-:W-:-:S02]  /*bd20*/  PRMT R129, RZ, 0x7610, R129 ;  /* 0x00007610ff817816 */ /* 0x000fc40000000081 */
[----:B------:R-:W-:Y:S02]  /*bd30*/  PRMT R130, RZ, 0x7610, R130 ;  /* 0x00007610ff827816 */ /* 0x000fe40000000082 */
[----:B------:R-:W-:Y:S02]  /*bd40*/  PRMT R132, RZ, 0x7610, R132 ;  /* 0x00007610ff847816 */ /* 0x000fe40000000084 */
        /* <DEDUP_REMOVED lines=23> */
[----:B---3--:R-:W-:Y:S01]  /*bec0*/  IADD3 R124, P4, PT, R127, R121, RZ ;  /* 0x000000797f7c7210 */ /* 0x008fe20007f9e0ff */
[--C-:B------:R-:W-:Y:S02]  /*bed0*/  IMAD.X R127, R249, 0x1, R122.reuse, P5 ;  /* 0x00000001f97f7824 */ /* 0x100fe400028e067a */
[----:B------:R-:W0:Y:S01]  /*bee0*/  S2R R249, SR_TID.X ;  /* 0x0000000000f97919 */ /* 0x000e220000002100 */
[----:B------:R-:W-:Y:S01]  /*bef0*/  ISETP.GT.AND P5, PT, R117, RZ, PT ;  /* 0x000000ff7500720c */ /* 0x000fe20003fa4270 */
[----:B----4-:R-:W-:Y:S01]  /*bf00*/  IMAD.X R125, R251, 0x1, R122, P4 ;  /* 0x00000001fb7d7824 */ /* 0x010fe200020e067a */
[----:B------:R-:W3:Y:S01]  /*bf10*/  @P1 LDG.E.U8 R133, desc[UR26][R126.64] ;  /* 0x0000001a7e851981 */ /* 0x000ee2000c1e1100 */
[----:B------:R-:W-:-:S03]  /*bf20*/  IADD3 R241, P1, PT, R123, R241, RZ ;  /* 0x000000f17bf17210 */ /* 0x000fc60007f3e0ff */
[----:B------:R1:W4:Y:S04]  /*bf30*/  @P2 LDG.E.U8 R131, desc[UR26][R124.64] ;  /* 0x0000001a7c832981 */ /* 0x000328000c1e1100 */
[----:B------:R-:W2:Y:S03]  /*bf40*/  LDL.LU R251, [R1+0x8] ;  /* 0x0000080001fb7983 */ /* 0x000ea60000300800 */
[----:B-1----:R-:W-:Y:S02]  /*bf50*/  @P5 IMAD.MOV.U32 R124, RZ, RZ, R121 ;  /* 0x000000ffff7c5224 */ /* 0x002fe400078e0079 */
[----:B------:R-:W-:-:S05]  /*bf60*/  @P5 IMAD.MOV.U32 R125, RZ, RZ, R122 ;  /* 0x000000ffff7d5224 */ /* 0x000fca00078e007a */
[----:B------:R1:W2:Y:S01]  /*bf70*/  @P5 LDG.E.U8 R128, desc[UR26][R124.64] ;  /* 0x0000001a7c805981 */ /* 0x0002a2000c1e1100 */
[----:B0-----:R-:W-:-:S04]  /*bf80*/  LOP3.LUT R249, R249, 0x3f, RZ, 0xc0, !PT ;  /* 0x0000003ff9f97812 */ /* 0x001fc800078ec0ff */
[----:B------:R-:W-:Y:S02]  /*bf90*/  ISETP.GE.AND P4, PT, R249, R117, PT ;  /* 0x00000075f900720c */ /* 0x000fe40003f86270 */
[----:B------:R-:W-:-:S05]  /*bfa0*/  SHF.R.S32.HI R249, RZ, 0x1f, R123 ;  /* 0x0000001ffff97819 */ /* 0x000fca000001147b */
[----:B------:R-:W-:Y:S01]  /*bfb0*/  IMAD.X R239, R249, 0x1, R239, P1 ;  /* 0x00000001f9ef7824 */ /* 0x000fe200008e06ef */
[----:B------:R-:W-:-:S05]  /*bfc0*/  IADD3 R120, P1, PT, R123, R120, RZ ;  /* 0x000000787b787210 */ /* 0x000fca0007f3e0ff */
[----:B------:R-:W-:Y:S01]  /*bfd0*/  IMAD.X R115, R249, 0x1, R115, P1 ;  /* 0x00000001f9737824 */ /* 0x000fe200008e0673 */
[----:B------:R-:W-:-:S05]  /*bfe0*/  IADD3 R114, P1, PT, R123, R114, RZ ;  /* 0x000000727b727210 */ /* 0x000fca0007f3e0ff */
[----:B------:R-:W-:Y:S01]  /*bff0*/  IMAD.X R112, R249, 0x1, R112, P1 ;  /* 0x00000001f9707824 */ /* 0x000fe200008e0670 */
[C---:B------:R-:W-:Y:S02]  /*c000*/  IADD3 R111, P1, PT, R123.reuse, R111, RZ ;  /* 0x0000006f7b6f7210 */ /* 0x040fe40007f3e0ff */
[----:B------:R-:W-:-:S03]  /*c010*/  IADD3 R118, P2, PT, R123, R118, RZ ;  /* 0x000000767b767210 */ /* 0x000fc60007f5e0ff */
[----:B------:R-:W-:Y:S01]  /*c020*/  IMAD.X R109, R249, 0x1, R109, P1 ;  /* 0x00000001f96d7824 */ /* 0x000fe200008e066d */
[----:B------:R-:W-:Y:S01]  /*c030*/  IADD3 R108, P1, PT, R123, R108, RZ ;  /* 0x0000006c7b6c7210 */ /* 0x000fe20007f3e0ff */
[----:B------:R-:W-:Y:S01]  /*c040*/  @!P4 IMAD.MOV.U32 R126, RZ, RZ, R241 ;  /* 0x000000ffff7ec224 */ /* 0x000fe200078e00f1 */
[----:B-1----:R-:W-:Y:S01]  /*c050*/  PRMT R124, RZ, 0x7610, R124 ;  /* 0x00007610ff7c7816 */ /* 0x002fe2000000007c */
[----:B------:R-:W-:Y:S01]  /*c060*/  @!P4 IMAD.MOV.U32 R127, RZ, RZ, R239 ;  /* 0x000000ffff7fc224 */ /* 0x000fe200078e00ef */
[----:B------:R-:W-:Y:S01]  /*c070*/  BAR.SYNC.DEFER_BLOCKING 0x0 ;  /* 0x0000000000007b1d */ /* 0x000fe20000010000 */
[----:B------:R-:W-:Y:S01]  /*c080*/  IMAD.X R119, R249, 0x1, R119, P2 ;  /* 0x00000001f9777824 */ /* 0x000fe200010e0677 */
[----:B------:R-:W-:Y:S01]  /*c090*/  IADD3 R116, P2, PT, R123, R116, RZ ;  /* 0x000000747b747210 */ /* 0x000fe20007f5e0ff */
[----:B------:R-:W-:Y:S01]  /*c0a0*/  IMAD.X R106, R249, 0x1, R106, P1 ;  /* 0x00000001f96a7824 */ /* 0x000fe200008e066a */
[----:B------:R-:W-:-:S03]  /*c0b0*/  IADD3 R105, P1, PT, R123, R105, RZ ;  /* 0x000000697b697210 */ /* 0x000fc60007f3e0ff */
[C---:B------:R-:W-:Y:S02]  /*c0c0*/  IMAD.X R113, R249.reuse, 0x1, R113, P2 ;  /* 0x00000001f9717824 */ /* 0x040fe400010e0671 */
[----:B------:R-:W-:Y:S01]  /*c0d0*/  IMAD.X R103, R249, 0x1, R103, P1 ;  /* 0x00000001f9677824 */ /* 0x000fe200008e0667 */
[----:B------:R-:W-:-:S05]  /*c0e0*/  IADD3 R102, P1, PT, R123, R102, RZ ;  /* 0x000000667b667210 */ /* 0x000fca0007f3e0ff */
[----:B------:R-:W-:Y:S01]  /*c0f0*/  IMAD.X R100, R249, 0x1, R100, P1 ;  /* 0x00000001f9647824 */ /* 0x000fe200008e0664 */
[----:B------:R0:W2:Y:S01]  /*c100*/  @!P4 LDG.E.U8 R124, desc[UR26][R126.64] ;  /* 0x0000001a7e7cc981 */ /* 0x0000a2000c1e1100 */
[----:B------:R-:W-:Y:S01]  /*c110*/  IADD3 R99, P1, PT, R123, R99, RZ ;  /* 0x000000637b637210 */ /* 0x000fe20007f3e0ff */
[----:B0-----:R-:W-:Y:S02]  /*c120*/  @!P4 IMAD.MOV.U32 R126, RZ, RZ, R120 ;  /* 0x000000ffff7ec224 */ /* 0x001fe400078e0078 */
[----:B------:R-:W-:-:S05]  /*c130*/  @!P4 IMAD.MOV.U32 R127, RZ, RZ, R115 ;  /* 0x000000ffff7fc224 */ /* 0x000fca00078e0073 */
[----:B------:R0:W2:Y:S01]  /*c140*/  @!P4 LDG.E.U8 R129, desc[UR26][R126.64] ;  /* 0x0000001a7e81c981 */ /* 0x0000a2000c1e1100 */
[----:B------:R-:W-:Y:S02]  /*c150*/  IMAD.X R97, R249, 0x1, R97, P1 ;  /* 0x00000001f9617824 */ /* 0x000fe400008e0661 */
[----:B0-----:R-:W-:Y:S02]  /*c160*/  @!P4 IMAD.MOV.U32 R126, RZ, RZ, R116 ;  /* 0x000000ffff7ec224 */ /* 0x001fe400078e0074 */
[----:B------:R-:W-:Y:S01]  /*c170*/  @!P4 IMAD.MOV.U32 R127, RZ, RZ, R113 ;  /* 0x000000ffff7fc224 */ /* 0x000fe200078e0071 */
[----:B------:R-:W-:-:S04]  /*c180*/  IADD3 R110, P2, PT, R123, R110, RZ ;  /* 0x0000006e7b6e7210 */ /* 0x000fc80007f5e0ff */
[----:B------:R0:W2:Y:S01]  /*c190*/  @!P4 LDG.E.U8 R130, desc[UR26][R126.64] ;  /* 0x0000001a7e82c981 */ /* 0x0000a2000c1e1100 */
[----:B------:R-:W-:Y:S01]  /*c1a0*/  IADD3 R96, P1, PT, R123, R96, RZ ;  /* 0x000000607b607210 */ /* 0x000fe20007f3e0ff */
[C---:B------:R-:W-:Y:S02]  /*c1b0*/  IMAD.X R107, R249.reuse, 0x1, R107, P2 ;  /* 0x00000001f96b7824 */ /* 0x040fe400010e066b */
[----:B0-----:R-:W-:Y:S02]  /*c1c0*/  @!P4 IMAD.MOV.U32 R126, RZ, RZ, R114 ;  /* 0x000000ffff7ec224 */ /* 0x001fe400078e0072 */
[----:B------:R-:W-:Y:S02]  /*c1d0*/  @!P4 IMAD.MOV.U32 R127, RZ, RZ, R112 ;  /* 0x000000ffff7fc224 */ /* 0x000fe400078e0070 */
[----:B------:R-:W-:-:S03]  /*c1e0*/  IMAD.X R94, R249, 0x1, R94, P1 ;  /* 0x00000001f95e7824 */ /* 0x000fc600008e065e */
[----:B------:R0:W2:Y:S01]  /*c1f0*/  @!P4 LDG.E.U8 R132, desc[UR26][R126.64] ;  /* 0x0000001a7e84c981 */ /* 0x0000a2000c1e1100 */
[----:B------:R-:W-:Y:S01]  /*c200*/  IADD3 R93, P1, PT, R123, R93, RZ ;  /* 0x0000005d7b5d7210 */ /* 0x000fe20007f3e0ff */
[----:B0-----:R-:W-:Y:S02]  /*c210*/  @!P4 IMAD.MOV.U32 R126, RZ, RZ, R111 ;  /* 0x000000ffff7ec224 */ /* 0x001fe400078e006f */
[----:B------:R-:W-:Y:S02]  /*c220*/  @!P4 IMAD.MOV.U32 R127, RZ, RZ, R109 ;  /* 0x000000ffff7fc224 */ /* 0x000fe400078e006d */
[----:B------:R-:W-:-:S03]  /*c230*/  IMAD.X R91, R249, 0x1, R91, P1 ;  /* 0x00000001f95b7824 */ /* 0x000fc600008e065b */
[----:B------:R0:W2:Y:S01]  /*c240*/  @!P4 LDG.E.U8 R135, desc[UR26][R126.64] ;  /* 0x0000001a7e87c981 */ /* 0x0000a2000c1e1100 */
[C---:B------:R-:W-:Y:S01]  /*c250*/  IADD3 R229, P1, PT, R123.reuse, R229, RZ ;  /* 0x000000e57be57210 */ /* 0x040fe20007f3e0ff */
[----:B0-----:R-:W-:Y:S02]  /*c260*/  @!P4 IMAD.MOV.U32 R126, RZ, RZ, R110 ;  /* 0x000000ffff7ec224 */ /* 0x001fe400078e006e */
[----:B------:R-:W-:Y:S01]  /*c270*/  @!P4 IMAD.MOV.U32 R127, RZ, RZ, R107 ;  /* 0x000000ffff7fc224 */ /* 0x000fe200078e006b */
[----:B------:R-:W-:Y:S01]  /*c280*/  IADD3 R104, P2, PT, R123, R104, RZ ;  /* 0x000000687b687210 */ /* 0x000fe20007f5e0ff */
[----:B------:R-:W-:-:S03]  /*c290*/  IMAD.X R227, R249, 0x1, R227, P1 ;  /* 0x00000001f9e37824 */ /* 0x000fc600008e06e3 */
        /* <DEDUP_REMOVED lines=114> */
[C---:B------:R-:W-:Y:S02]  /*c9c0*/  IADD3 R33, P1, PT, R123.reuse, R33, RZ ;  /* 0x000000217b217210 */ /* 0x040fe40007f3e0ff */
[----:B------:R-:W-:Y:S01]  /*c9d0*/  PRMT R180, RZ, 0x7610, R180 ;  /* 0x00007610ffb47816 */ /* 0x000fe200000000b4 */
[----:B0-----:R-:W-:Y:S02]  /*c9e0*/  @!P4 IMAD.MOV.U32 R126, RZ, RZ, R70 ;  /* 0x000000ffff7ec224 */ /* 0x001fe400078e0046 */
[----:B------:R-:W-:Y:S01]  /*c9f0*/  @!P4 IMAD.MOV.U32 R127, RZ, RZ, R67 ;  /* 0x000000ffff7fc224 */ /* 0x000fe200078e0043 */
[----:B------:R-:W-:Y:S01]  /*ca00*/  IADD3 R64, P2, PT, R123, R64, RZ ;  /* 0x000000407b407210 */ /* 0x000fe20007f5e0ff */
[----:B------:R-:W-:-:S03]  /*ca10*/  IMAD.X R32, R249, 0x1, R32, P1 ;  /* 0x00000001f9207824 */ /* 0x000fc600008e0620 */
[----:B------:R0:W2:Y:S01]  /*ca20*/  @!P4 LDG.E.U8 R178, desc[UR26][R126.64] ;  /* 0x0000001a7eb2c981 */ /* 0x0000a2000c1e1100 */
[----:B------:R-:W-:Y:S02]  /*ca30*/  IADD3 R31, P1, PT, R123, R31, RZ ;  /* 0x0000001f7b1f7210 */ /* 0x000fe40007f3e0ff */
[----:B------:R-:W-:Y:S01]  /*ca40*/  PRMT R183, RZ, 0x7610, R183 ;  /* 0x00007610ffb77816 */ /* 0x000fe200000000b7 */
[----:B0-----:R-:W-:Y:S02]  /*ca50*/  @!P4 IMAD.MOV.U32 R126, RZ, RZ, R68 ;  /* 0x000000ffff7ec224 */ /* 0x001fe400078e0044 */
[----:B------:R-:W-:Y:S02]  /*ca60*/  @!P4 IMAD.MOV.U32 R127, RZ, RZ, R66 ;  /* 0x000000ffff7fc224 */ /* 0x000fe400078e0042 */
[----:B------:R-:W-:-:S03]  /*ca70*/  IMAD.X R61, R249, 0x1, R61, P2 ;  /* 0x00000001f93d7824 */ /* 0x000fc600010e063d */
[----:B------:R0:W2:Y:S01]  /*ca80*/  @!P4 LDG.E.U8 R180, desc[UR26][R126.64] ;  /* 0x0000001a7eb4c981 */ /* 0x0000a2000c1e1100 */
[----:B------:R-:W-:Y:S01]  /*ca90*/  IMAD.X R30, R249, 0x1, R30, P1 ;  /* 0x00000001f91e7824 */ /* 0x000fe200008e061e */
[----:B------:R-:W-:Y:S02]  /*caa0*/  IADD3 R237, P1, PT, R123, R237, RZ ;  /* 0x000000ed7bed7210 */ /* 0x000fe40007f3e0ff */
[----:B------:R-:W-:Y:S01]  /*cab0*/  PRMT R184, RZ, 0x7610, R184 ;  /* 0x00007610ffb87816 */ /* 0x000fe200000000b8 */
        /* <DEDUP_REMOVED lines=30> */
[----:B------:R0:W3:Y:S01]  /*cca0*/  @!P4 LDG.E.U8 R190, desc[UR26][R126.64] ;  /* 0x0000001a7ebec981 */ /* 0x0000e2000c1e1100 */
[----:B------:R-:W-:Y:S02]  /*ccb0*/  IADD3 R21, P1, PT, R123, R21, RZ ;  /* 0x000000157b157210 */ /* 0x000fe40007f3e0ff */
[----:B------:R-:W-:Y:S01]  /*ccc0*/  PRMT R195, RZ, 0x7610, R195 ;  /* 0x00007610ffc37816 */ /* 0x000fe200000000c3 */
[----:B0-----:R-:W-:Y:S02]  /*ccd0*/  @!P4 IMAD.MOV.U32 R126, RZ, RZ, R58 ;  /* 0x000000ffff7ec224 */ /* 0x001fe400078e003a */
[----:B------:R-:W-:Y:S02]  /*cce0*/  @!P4 IMAD.MOV.U32 R127, RZ, RZ, R56 ;  /* 0x000000ffff7fc224 */ /* 0x000fe400078e0038 */
[----:B------:R-:W-:-:S03]  /*ccf0*/  IMAD.X R51, R249, 0x1, R51, P2 ;  /* 0x00000001f9337824 */ /* 0x000fc600010e0633 */
[----:B------:R0:W3:Y:S01]  /*cd00*/  @!P4 LDG.E.U8 R192, desc[UR26][R126.64] ;  /* 0x0000001a7ec0c981 */ /* 0x0000e2000c1e1100 */
[----:B------:R-:W-:Y:S01]  /*cd10*/  IMAD.X R20, R249, 0x1, R20, P1 ;  /* 0x00000001f9147824 */ /* 0x000fe200008e0614 */
[----:B------:R-:W-:Y:S02]  /*cd20*/  IADD3 R19, P1, PT, R123, R19, RZ ;  /* 0x000000137b137210 */ /* 0x000fe40007f3e0ff */
[----:B------:R-:W-:Y:S01]  /*cd30*/  PRMT R196, RZ, 0x7610, R196 ;  /* 0x00007610ffc47816 */ /* 0x000fe200000000c4 */
[----:B0-----:R-:W-:Y:S02]  /*cd40*/  @!P4 IMAD.MOV.U32 R126, RZ, RZ, R55 ;  /* 0x000000ffff7ec224 */ /* 0x001fe400078e0037 */
[----:B------:R-:W-:Y:S02]  /*cd50*/  @!P4 IMAD.MOV.U32 R127, RZ, RZ, R53 ;  /* 0x000000ffff7fc224 */ /* 0x000fe400078e0035 */
[----:B------:R-:W-:-:S03]  /*cd60*/  IMAD.X R18, R249, 0x1, R18, P1 ;  /* 0x00000001f9127824 */ /* 0x000fc600008e0612 */
[----:B------:R0:W3:Y:S01]  /*cd70*/  @!P4 LDG.E.U8 R195, desc[UR26][R126.64] ;  /* 0x0000001a7ec3c981 */ /* 0x0000e2000c1e1100 */
        /* <DEDUP_REMOVED lines=58> */
[----:B------:R-:W-:Y:S01]  /*d120*/  PRMT R218, RZ, 0x7610, R218 ;  /* 0x00007610ffda7816 */ /* 0x000fe200000000da */
[----:B------:R-:W1:Y:S01]  /*d130*/  S2R R249, SR_TID.X ;  /* 0x0000000000f97919 */ /* 0x000e620000002100 */
[----:B0-----:R-:W-:Y:S02]  /*d140*/  @!P4 IMAD.MOV.U32 R126, RZ, RZ, R35 ;  /* 0x000000ffff7ec224 */ /* 0x001fe400078e0023 */
[----:B------:R-:W-:-:S05]  /*d150*/  @!P4 IMAD.MOV.U32 R127, RZ, RZ, R34 ;  /* 0x000000ffff7fc224 */ /* 0x000fca00078e0022 */
[----:B------:R0:W3:Y:S01]  /*d160*/  @!P4 LDG.E.U8 R216, desc[UR26][R126.64] ;  /* 0x0000001a7ed8c981 */ /* 0x0000e2000c1e1100 */
[----:B------:R-:W-:Y:S01]  /*d170*/  PRMT R220, RZ, 0x7610, R220 ;  /* 0x00007610ffdc7816 */ /* 0x000fe200000000dc */
        /* <DEDUP_REMOVED lines=15> */
[----:B------:R-:W-:Y:S02]  /*d270*/  PRMT R228, RZ, 0x7610, R228 ;  /* 0x00007610ffe47816 */ /* 0x000fe400000000e4 */
[----:B-1----:R-:W-:Y:S01]  /*d280*/  LOP3.LUT R249, R249, 0x7f, RZ, 0xc0, !PT ;  /* 0x0000007ff9f97812 */ /* 0x002fe200078ec0ff */
[----:B0-----:R-:W-:Y:S02]  /*d290*/  @!P4 IMAD.MOV.U32 R126, RZ, RZ, R27 ;  /* 0x000000ffff7ec224 */ /* 0x001fe400078e001b */
[----:B------:R-:W-:-:S05]  /*d2a0*/  @!P4 IMAD.MOV.U32 R127, RZ, RZ, R26 ;  /* 0x000000ffff7fc224 */ /* 0x000fca00078e001a */
[----:B------:R0:W3:Y:S01]  /*d2b0*/  @!P4 LDG.E.U8 R226, desc[UR26][R126.64] ;  /* 0x0000001a7ee2c981 */ /* 0x0000e2000c1e1100 */
[----:B------:R-:W-:-:S03]  /*d2c0*/  PRMT R230, RZ, 0x7610, R230 ;  /* 0x00007610ffe67816 */ /* 0x000fc600000000e6 */
[----:B--2---:R1:W-:Y:S01]  /*d2d0*/  STS.U8 [R249+UR13+0x4000], R128 ;  /* 0x00400080f9007988 */ /* 0x0043e2000800000d */
[----:B0-----:R-:W-:Y:S02]  /*d2e0*/  @!P4 IMAD.MOV.U32 R126, RZ, RZ, R25 ;  /* 0x000000ffff7ec224 */ /* 0x001fe400078e0019 */
[----:B------:R-:W-:Y:S01]  /*d2f0*/  @!P4 IMAD.MOV.U32 R127, RZ, RZ, R24 ;  /* 0x000000ffff7fc224 */ /* 0x000fe200078e0018 */
[----:B-1----:R-:W0:Y:S04]  /*d300*/  S2R R128, SR_TID.X ;  /* 0x0000000000807919 */ /* 0x002e280000002100 */
[----:B------:R1:W2:Y:S01]  /*d310*/  @!P4 LDG.E.U8 R228, desc[UR26][R126.64] ;  /* 0x0000001a7ee4c981 */ /* 0x0002a2000c1e1100 */
[----:B------:R-:W-:Y:S01]  /*d320*/  PRMT R232, RZ, 0x7610, R232 ;  /* 0x00007610ffe87816 */ /* 0x000fe200000000e8 */
[----:B-1----:R-:W-:-:S02]  /*d330*/  @!P4 IMAD.MOV.U32 R126, RZ, RZ, R23 ;  /* 0x000000ffff7ec224 */ /* 0x002fc400078e0017 */
[----:B------:R-:W-:-:S05]  /*d340*/  @!P4 IMAD.MOV.U32 R127, RZ, RZ, R22 ;  /* 0x000000ffff7fc224 */ /* 0x000fca00078e0016 */
[----:B------:R1:W2:Y:S01]  /*d350*/  @!P4 LDG.E.U8 R230, desc[UR26][R126.64] ;  /* 0x0000001a7ee6c981 */ /* 0x0002a2000c1e1100 */
[----:B------:R-:W-:Y:S01]  /*d360*/  PRMT R234, RZ, 0x7610, R234 ;  /* 0x00007610ffea7816 */ /* 0x000fe200000000ea */
[----:B-1----:R-:W-:Y:S02]  /*d370*/  @!P4 IMAD.MOV.U32 R126, RZ, RZ, R21 ;  /* 0x000000ffff7ec224 */ /* 0x002fe400078e0015 */
        /* <DEDUP_REMOVED lines=10> */
[----:B------:R-:W-:Y:S02]  /*d420*/  PRMT R240, RZ, 0x7610, R240 ;  /* 0x00007610fff07816 */ /* 0x000fe400000000f0 */
[----:B0-----:R-:W-:Y:S01]  /*d430*/  LOP3.LUT R128, R128, 0x7f, RZ, 0xc0, !PT ;  /* 0x0000007f80807812 */ /* 0x001fe200078ec0ff */
[----:B-1----:R-:W-:Y:S02]  /*d440*/  @!P4 IMAD.MOV.U32 R126, RZ, RZ, R15 ;  /* 0x000000ffff7ec224 */ /* 0x002fe400078e000f */
[----:B------:R-:W-:-:S05]  /*d450*/  @!P4 IMAD.MOV.U32 R127, RZ, RZ, R14 ;  /* 0x000000ffff7fc224 */ /* 0x000fca00078e000e */
[----:B------:R0:W2:Y:S01]  /*d460*/  @!P4 LDG.E.U8 R238, desc[UR26][R126.64] ;  /* 0x0000001a7eeec981 */ /* 0x0000a2000c1e1100 */
[----:B------:R-:W-:-:S03]  /*d470*/  PRMT R242, RZ, 0x7610, R242 ;  /* 0x00007610fff27816 */ /* 0x000fc600000000f2 */
[----:B------:R-:W-:Y:S01]  /*d480*/  STS.U8 [R128+UR13+0x4400], R251 ;  /* 0x004400fb80007988 */ /* 0x000fe2000800000d */
[----:B0-----:R-:W-:Y:S02]  /*d490*/  @!P4 IMAD.MOV.U32 R126, RZ, RZ, R13 ;  /* 0x000000ffff7ec224 */ /* 0x001fe400078e000d */
[----:B------:R-:W-:Y:S01]  /*d4a0*/  @!P4 IMAD.MOV.U32 R127, RZ, RZ, R12 ;  /* 0x000000ffff7fc224 */ /* 0x000fe200078e000c */
[----:B------:R0:W-:Y:S04]  /*d4b0*/  STS.U8 [R128+UR13+0x4800], R223 ;  /* 0x004800df80007988 */ /* 0x0001e8000800000d */
[----:B------:R1:W2:Y:S01]  /*d4c0*/  @!P4 LDG.E.U8 R240, desc[UR26][R126.64] ;  /* 0x0000001a7ef0c981 */ /* 0x0002a2000c1e1100 */
[----:B------:R-:W-:Y:S01]  /*d4d0*/  PRMT R244, RZ, 0x7610, R244 ;  /* 0x00007610fff47816 */ /* 0x000fe200000000f4 */
[----:B0-----:R-:W0:Y:S01]  /*d4e0*/  S2R R223, SR_TID.X ;  /* 0x0000000000df7919 */ /* 0x001e220000002100 */
        /* <DEDUP_REMOVED lines=19> */
[----:B0-----:R-:W-:Y:S01]  /*d620*/  LOP3.LUT R223, R223, 0x7f, RZ, 0xc0, !PT ;  /* 0x0000007fdfdf7812 */ /* 0x001fe200078ec0ff */
[----:B-1----:R-:W-:Y:S02]  /*d630*/  @!P4 IMAD.MOV.U32 R126, RZ, RZ, R225 ;  /* 0x000000ffff7ec224 */ /* 0x002fe400078e00e1 */
[----:B------:R-:W-:Y:S02]  /*d640*/  @!P4 IMAD.MOV.U32 R127, RZ, RZ, R0 ;  /* 0x000000ffff7fc224 */ /* 0x000fe400078e0000 */
[----:B------:R0:W-:Y:S04]  /*d650*/  STS.U8 [R223+UR13+0x4c00], R209 ;  /* 0x004c00d1df007988 */ /* 0x0001e8000800000d */
[----:B------:R1:W2:Y:S04]  /*d660*/  @!P4 LDG.E.U8 R252, desc[UR26][R126.64] ;  /* 0x0000001a7efcc981 */ /* 0x0002a8000c1e1100 */
[----:B------:R0:W-:Y:S04]  /*d670*/  STS.U8 [R223+UR13+0x5000], R193 ;  /* 0x005000c1df007988 */ /* 0x0001e8000800000d */
[----:B------:R-:W2:Y:S04]  /*d680*/  LDL.LU R127, [R1+0x4] ;  /* 0x00000400017f7983 */ /* 0x000ea80000300800 */
[----:B------:R-:W2:Y:S04]  /*d690*/  LDL.LU R126, [R1] ;  /* 0x00000000017e7983 */ /* 0x000ea80000300800 */
[----:B------:R-:W2:Y:S04]  /*d6a0*/  LDL.LU R249, [R1+0x230] ;  /* 0x0002300001f97983 */ /* 0x000ea80000300800 */
[----:B------:R-:W2:Y:S04]  /*d6b0*/  LDL.LU R251, [R1+0x22c] ;  /* 0x00022c0001fb7983 */ /* 0x000ea80000300800 */
[----:B0-----:R-:W2:Y:S04]  /*d6c0*/  LDL.LU R209, [R1+0x1c] ;  /* 0x00001c0001d17983 */ /* 0x001ea80000300800 */
[----:B------:R-:W2:Y:S04]  /*d6d0*/  LDL.LU R193, [R1+0x24] ;  /* 0x0000240001c17983 */ /* 0x000ea80000300800 */
[----:B------:R0:W-:Y:S04]  /*d6e0*/  STS.U8 [R223+UR13+0x5400], R176 ;  /* 0x005400b0df007988 */ /* 0x0001e8000800000d */
[----:B0-----:R-:W3:Y:S01]  /*d6f0*/  LDL.LU R176, [R1+0x20] ;  /* 0x0000200001b07983 */ /* 0x001ee20000300800 */
[----:B------:R-:W-:-:S03]  /*d700*/  LOP3.LUT R128, R223, 0x10, RZ, 0x3c, !PT ;  /* 0x00000010df807812 */ /* 0x000fc600078e3cff */
[----:B------:R-:W-:Y:S04]  /*d710*/  STS.U8 [R223+UR13+0x5800], R161 ;  /* 0x005800a1df007988 */ /* 0x000fe8000800000d */
[----:B------:R0:W-:Y:S01]  /*d720*/  STS.U8 [R223+UR13+0x5c00], R145 ;  /* 0x005c0091df007988 */ /* 0x0001e2000800000d */
[----:B------:R-:W-:-:S06]  /*d730*/  PRMT R125, RZ, 0x7610, R125 ;  /* 0x00007610ff7d7816 */ /* 0x000fcc000000007d */
[----:B------:R-:W3:Y:S01]  /*d740*/  @!P4 LDG.E.U8 R125, desc[UR26][R118.64] ;  /* 0x0000001a767dc981 */ /* 0x000ee2000c1e1100 */
[----:B0-----:R-:W0:Y:S03]  /*d750*/  S2R R145, SR_TID.X ;  /* 0x0000000000917919 */ /* 0x001e260000002100 */
[----:B--2---:R2:W-:Y:S04]  /*d760*/  STS.U8 [R128+UR13+0x4080], R193 ;  /* 0x004080c180007988 */ /* 0x0045e8000800000d */
[----:B------:R-:W-:Y:S04]  /*d770*/  STS.U8 [R128+UR13+0x4480], R127 ;  /* 0x0044807f80007988 */ /* 0x000fe8000800000d */
[----:B------:R0:W-:Y:S04]  /*d780*/  STS.U8 [R128+UR13+0x4880], R221 ;  /* 0x004880dd80007988 */ /* 0x0001e8000800000d */
[----:B--2---:R-:W2:Y:S04]  /*d790*/  LDL.LU R193, [R1+0x14] ;  /* 0x0000140001c17983 */ /* 0x004ea80000300800 */
[----:B0-----:R-:W2:Y:S01]  /*d7a0*/  LDL.LU R221, [R1+0x18] ;  /* 0x0000180001dd7983 */ /* 0x001ea20000300800 */
[----:B-1----:R-:W-:-:S03]  /*d7b0*/  LOP3.LUT R127, R223, 0x20, RZ, 0x3c, !PT ;  /* 0x00000020df7f7812 */ /* 0x002fc600078e3cff */
[----:B------:R-:W-:Y:S04]  /*d7c0*/  STS.U8 [R128+UR13+0x4c80], R206 ;  /* 0x004c80ce80007988 */ /* 0x000fe8000800000d */
[----:B------:R-:W-:Y:S04]  /*d7d0*/  STS.U8 [R128+UR13+0x5080], R191 ;  /* 0x005080bf80007988 */ /* 0x000fe8000800000d */
[----:B------:R-:W-:Y:S04]  /*d7e0*/  STS.U8 [R128+UR13+0x5480], R175 ;  /* 0x005480af80007988 */ /* 0x000fe8000800000d */
[----:B------:R-:W-:Y:S04]  /*d7f0*/  STS.U8 [R128+UR13+0x5880], R158 ;  /* 0x0058809e80007988 */ /* 0x000fe8000800000d */
[----:B------:R-:W-:Y:S04]  /*d800*/  STS.U8 [R128+UR13+0x5c80], R143 ;  /* 0x005c808f80007988 */ /* 0x000fe8000800000d */
[----:B---3--:R0:W-:Y:S04]  /*d810*/  STS.U8 [R127+UR13+0x4100], R176 ;  /* 0x004100b07f007988 */ /* 0x0081e8000800000d */
[----:B------:R1:W-:Y:S04]  /*d820*/  STS.U8 [R127+UR13+0x4500], R126 ;  /* 0x0045007e7f007988 */ /* 0x0003e8000800000d */
[----:B------:R-:W-:Y:S04]  /*d830*/  STS.U8 [R127+UR13+0x4900], R219 ;  /* 0x004900db7f007988 */ /* 0x000fe8000800000d */
[----:B0-----:R-:W3:Y:S01]  /*d840*/  LDL.LU R176, [R1+0x10] ;  /* 0x0000100001b07983 */ /* 0x001ee20000300800 */
[----:B-1----:R-:W-:-:S03]  /*d850*/  LOP3.LUT R126, R223, 0x30, RZ, 0x3c, !PT ;  /* 0x00000030df7e7812 */ /* 0x002fc600078e3cff */
[----:B------:R-:W-:Y:S04]  /*d860*/  STS.U8 [R127+UR13+0x4d00], R205 ;  /* 0x004d00cd7f007988 */ /* 0x000fe8000800000d */
[----:B------:R-:W-:Y:S04]  /*d870*/  STS.U8 [R127+UR13+0x5100], R188 ;  /* 0x005100bc7f007988 */ /* 0x000fe8000800000d */
[----:B------:R-:W-:Y:S04]  /*d880*/  STS.U8 [R127+UR13+0x5500], R173 ;  /* 0x005500ad7f007988 */ /* 0x000fe8000800000d */
[----:B------:R-:W-:Y:S04]  /*d890*/  STS.U8 [R127+UR13+0x5900], R157 ;  /* 0x0059009d7f007988 */ /* 0x000fe8000800000d */
[----:B------:R-:W-:Y:S04]  /*d8a0*/  STS.U8 [R127+UR13+0x5d00], R140 ;  /* 0x005d008c7f007988 */ /* 0x000fe8000800000d */
[----:B------:R0:W-:Y:S04]  /*d8b0*/  STS.U8 [R126+UR13+0x4180], R209 ;  /* 0x004180d17e007988 */ /* 0x0001e8000800000d */
[----:B0-----:R-:W3:Y:S01]  /*d8c0*/  LDL.LU R209, [R1+0xc] ;  /* 0x00000c0001d17983 */ /* 0x001ee20000300800 */
[----:B------:R-:W-:-:S03]  /*d8d0*/  LOP3.LUT R145, R145, 0x7f, RZ, 0xc0, !PT ;  /* 0x0000007f91917812 */ /* 0x000fc600078ec0ff */
[----:B------:R-:W-:Y:S01]  /*d8e0*/  STS.U8 [R126+UR13+0x4580], R251 ;  /* 0x004580fb7e007988 */ /* 0x000fe2000800000d */
[----:B------:R-:W-:-:S03]  /*d8f0*/  LOP3.LUT R161, R145, 0x40, RZ, 0x3c, !PT ;  /* 0x0000004091a17812 */ /* 0x000fc600078e3cff */
[----:B------:R-:W-:Y:S04]  /*d900*/  STS.U8 [R126+UR13+0x4980], R217 ;  /* 0x004980d97e007988 */ /* 0x000fe8000800000d */
[----:B------:R-:W-:Y:S04]  /*d910*/  STS.U8 [R126+UR13+0x4d80], R203 ;  /* 0x004d80cb7e007988 */ /* 0x000fe8000800000d */
[----:B------:R-:W-:Y:S04]  /*d920*/  STS.U8 [R126+UR13+0x5180], R187 ;  /* 0x005180bb7e007988 */ /* 0x000fe8000800000d */
[----:B------:R-:W-:Y:S04]  /*d930*/  STS.U8 [R126+UR13+0x5580], R170 ;  /* 0x005580aa7e007988 */ /* 0x000fe8000800000d */
[----:B------:R-:W-:Y:S04]  /*d940*/  STS.U8 [R126+UR13+0x5980], R155 ;  /* 0x0059809b7e007988 */ /* 0x000fe8000800000d */
[----:B------:R-:W-:Y:S01]  /*d950*/  STS.U8 [R126+UR13+0x5d80], R139 ;  /* 0x005d808b7e007988 */ /* 0x000fe2000800000d */
[----:B------:R-:W-:Y:S01]  /*d960*/  LOP3.LUT R145, R145, 0x50, RZ, 0x3c, !PT ;  /* 0x0000005091917812 */ /* 0x000fe200078e3cff */
[----:B------:R-:W-:Y:S01]  /*d970*/  ULEA UR10, UR15, UR13, 0x3 ;  /* 0x0000000d0f0a7291 */ /* 0x000fe2000f8e18ff */
[----:B------:R-:W-:-:S03]  /*d980*/  UMOV UR4, UR5 ;  /* 0x0000000500047c82 */ /* 0x000fc60008000000 */
[----:B------:R-:W-:Y:S01]  /*d990*/  UIADD3 UR10, UPT, UPT, UR10, 0x8000, URZ ;  /* 0x000080000a0a7890 */ /* 0x000fe2000fffe0ff */
[----:B--2---:R-:W-:Y:S04]  /*d9a0*/  STS.U8 [R161+UR13+0x4200], R221 ;  /* 0x004200dda1007988 */ /* 0x004fe8000800000d */
[----:B------:R-:W-:Y:S04]  /*d9b0*/  STS.U8 [R161+UR13+0x4600], R249 ;  /* 0x004600f9a1007988 */ /* 0x000fe8000800000d */
[----:B------:R-:W-:Y:S04]  /*d9c0*/  STS.U8 [R161+UR13+0x4a00], R215 ;  /* 0x004a00d7a1007988 */ /* 0x000fe8000800000d */
[----:B------:R-:W-:Y:S04]  /*d9d0*/  STS.U8 [R161+UR13+0x4e00], R200 ;  /* 0x004e00c8a1007988 */ /* 0x000fe8000800000d */
[----:B------:R-:W-:Y:S04]  /*d9e0*/  STS.U8 [R161+UR13+0x5200], R185 ;  /* 0x005200b9a1007988 */ /* 0x000fe8000800000d */
[----:B------:R-:W-:Y:S04]  /*d9f0*/  STS.U8 [R161+UR13+0x5600], R169 ;  /* 0x005600a9a1007988 */ /* 0x000fe8000800000d */
[----:B------:R-:W-:Y:S04]  /*da00*/  STS.U8 [R161+UR13+0x5a00], R152 ;  /* 0x005a0098a1007988 */ /* 0x000fe8000800000d */
[----:B------:R-:W-:Y:S04]  /*da10*/  STS.U8 [R161+UR13+0x5e00], R137 ;  /* 0x005e0089a1007988 */ /* 0x000fe8000800000d */
[----:B------:R0:W-:Y:S02]  /*da20*/  STS.U8 [R145+UR13+0x4280], R193 ;  /* 0x004280c191007988 */ /* 0x0001e4000800000d */
[----:B0-----:R-:W0:Y:S02]  /*da30*/  S2R R193, SR_TID.X ;  /* 0x0000000000c17919 */ /* 0x001e240000002100 */
[----:B------:R1:W-:Y:S04]  /*da40*/  STS.U8 [R145+UR13+0x4680], R247 ;  /* 0x004680f791007988 */ /* 0x0003e8000800000d */
[----:B------:R1:W-:Y:S04]  /*da50*/  STS.U8 [R145+UR13+0x4a80], R213 ;  /* 0x004a80d591007988 */ /* 0x0003e8000800000d */
[----:B------:R1:W-:Y:S04]  /*da60*/  STS.U8 [R145+UR13+0x4e80], R199 ;  /* 0x004e80c791007988 */ /* 0x0003e8000800000d */
[----:B------:R1:W-:Y:S04]  /*da70*/  STS.U8 [R145+UR13+0x5280], R182 ;  /* 0x005280b691007988 */ /* 0x0003e8000800000d */
[----:B------:R1:W-:Y:S04]  /*da80*/  STS.U8 [R145+UR13+0x5680], R167 ;  /* 0x005680a791007988 */ /* 0x0003e8000800000d */
[----:B------:R1:W-:Y:S01]  /*da90*/  STS.U8 [R145+UR13+0x5a80], R151 ;  /* 0x005a809791007988 */ /* 0x0003e2000800000d */
[----:B0-----:R-:W-:-:S04]  /*daa0*/  LOP3.LUT R193, R193, 0x7f, RZ, 0xc0, !PT ;  /* 0x0000007fc1c17812 */ /* 0x001fc800078ec0ff */
[C---:B------:R-:W-:Y:S01]  /*dab0*/  LOP3.LUT R143, R193.reuse, 0x60, RZ, 0x3c, !PT ;  /* 0x00000060c18f7812 */ /* 0x040fe200078e3cff */
[----:B------:R1:W-:Y:S01]  /*dac0*/  STS.U8 [R145+UR13+0x5e80], R134 ;  /* 0x005e808691007988 */ /* 0x0003e2000800000d */
[----:B------:R-:W-:-:S03]  /*dad0*/  LOP3.LUT R140, R193, 0x70, RZ, 0x3c, !PT ;  /* 0x00000070c18c7812 */ /* 0x000fc600078e3cff */
[----:B---3--:R1:W-:Y:S04]  /*dae0*/  STS.U8 [R143+UR13+0x4300], R176 ;  /* 0x004300b08f007988 */ /* 0x0083e8000800000d */
[----:B-----5:R1:W-:Y:S04]  /*daf0*/  STS.U8 [R143+UR13+0x4700], R245 ;  /* 0x004700f58f007988 */ /* 0x0203e8000800000d */
[----:B------:R1:W-:Y:S04]  /*db00*/  STS.U8 [R143+UR13+0x4b00], R211 ;  /* 0x004b00d38f007988 */ /* 0x0003e8000800000d */
        /* <DEDUP_REMOVED lines=12> */
[----:B----4-:R1:W-:Y:S04]  /*dbd0*/  STS.U8 [R140+UR13+0x5f80], R131 ;  /* 0x005f80838c007988 */ /* 0x0103e8000800000d */
        /* <DEDUP_REMOVED lines=63> */
[----:B------:R1:W-:Y:S01]  /*dfd0*/  STS.U8 [R126+UR13+0x7d80], R252 ;  /* 0x007d80fc7e007988 */ /* 0x0003e2000800000d */
[----:B------:R0:W-:Y:S06]  /*dfe0*/  MEMBAR.ALL.CTA ;  /* 0x0000000000007992 */ /* 0x0001ec0000008000 */
[----:B0-----:R-:W0:Y:S02]  /*dff0*/  FENCE.VIEW.ASYNC.S ;  /* 0x00000000000073c6 */ /* 0x001e240000000000 */
[----:B0-----:R-:W-:Y:S06]  /*e000*/  BAR.SYNC.DEFER_BLOCKING 0x0 ;  /* 0x0000000000007b1d */ /* 0x001fec0000010000 */
[----:B------:R-:W-:Y:S05]  /*e010*/  @P0 BRA `(.L_x_9) ;  /* 0x0000000000380947 */ /* 0x000fea0003800000 */
[----:B------:R-:W-:Y:S01]  /*e020*/  UMOV UR20, UR6 ;  /* 0x0000000600147c82 */ /* 0x000fe20008000000 */
[----:B------:R-:W-:Y:S01]  /*e030*/  UMOV UR21, 0x40004040 ;  /* 0x4000404000157882 */ /* 0x000fe20000000000 */
[----:B------:R-:W-:Y:S01]  /*e040*/  UMOV UR22, UR8 ;  /* 0x0000000800167c82 */ /* 0x000fe20008000000 */
[----:B------:R-:W-:Y:S01]  /*e050*/  UMOV UR23, 0x80004020 ;  /* 0x8000402000177882 */ /* 0x000fe20000000000 */
[----:B------:R-:W-:Y:S01]  /*e060*/  UMOV UR24, 0x0 ;  /* 0x0000000000187882 */ /* 0x000fe20000000000 */
[----:B------:R-:W-:Y:S01]  /*e070*/  UMOV UR25, 0x8208490 ;  /* 0x0820849000197882 */ /* 0x000fe20000000000 */
[----:B------:R-:W-:Y:S01]  /*e080*/  UMOV UR11, URZ ;  /* 0x000000ff000b7c82 */ /* 0x000fe20008000000 */
[----:B------:R-:W-:Y:S01]  /*e090*/  UMOV UR30, 0x0 ;  /* 0x00000000001e7882 */ /* 0x000fe20000000000 */
[----:B------:R-:W-:Y:S01]  /*e0a0*/  UMOV UR31, 0x8208490 ;  /* 0x08208490001f7882 */ /* 0x000fe20000000000 */
[----:B------:R0:W-:Y:S01]  /*e0b0*/  UTCQMMA gdesc[UR20], gdesc[UR22], tmem[UR12], tmem[UR24], idesc[UR25], UPT ;  /* 0x00ff1816140075ea */ /* 0x0001e2000b80030c */
[----:B------:R-:W-:Y:S01]  /*e0c0*/  UMOV UR5, UR10 ;  /* 0x0000000a00057c82 */ /* 0x000fe20008000000 */
[----:B------:R0:W-:Y:S01]  /*e0d0*/  UTCQMMA gdesc[UR16], gdesc[UR18], tmem[UR12], tmem[UR30], idesc[UR31], UPT ;  /* 0x00ff1e12100075ea */ /* 0x0001e2000b80030c */
[----:B------:R0:W-:Y:S01]  /*e0e0*/  UTCBAR [UR5], URZ ;  /* 0x000000ff050073e9 */ /* 0x0001e200080000ff */
[----:B------:R-:W-:-:S02]  /*e0f0*/  NOP ;  /* 0x0000000000007918 */ /* 0x000fc40000000000 */
.L_x_9:
[----:B-1----:R-:W2:Y:S04]  /*e100*/  LDL R125, [R1+0x2c] ;  /* 0x00002c00017d7983 */ /* 0x002ea80000100800 */
[----:B------:R-:W3:Y:S01]  /*e110*/  LDL R124, [R1+0x12c] ;  /* 0x00012c00017c7983 */ /* 0x000ee20000100800 */
[----:B------:R-:W-:Y:S01]  /*e120*/  UIADD3 UR15, UPT, UPT, UR15, 0x1, URZ ;  /* 0x000000010f0f7890 */ /* 0x000fe2000fffe0ff */
[----:B------:R-:W-:Y:S01]  /*e130*/  VIADD R117, R117, 0xffffffc0 ;  /* 0xffffffc075757836 */ /* 0x000fe20000000000 */
[----:B------:R-:W-:Y:S01]  /*e140*/  UIADD3 UR28, UPT, UPT, UR28, -0x1, URZ ;  /* 0xffffffff1c1c7890 */ /* 0x000fe2000fffe0ff */
[----:B------:R-:W-:Y:S01]  /*e150*/  IMAD.U32 R126, RZ, RZ, UR4 ;  /* 0x00000004ff7e7e24 */ /* 0x000fe2000f8e00ff */
[----:B------:R-:W-:-:S04]  /*e160*/  UISETP.GT.AND UP1, UPT, UR15, 0x1, UPT ;  /* 0x000000010f00788c */ /* 0x000fc8000bf24270 */
[----:B0-----:R-:W-:Y:S02]  /*e170*/  USEL UR5, URZ, 0x1, !UP1 ;  /* 0x00000001ff057887 */ /* 0x001fe4000c800000 */
[----:B------:R-:W-:Y:S02]  /*e180*/  USEL UR15, UR15, URZ, !UP1 ;  /* 0x000000ff0f0f7287 */ /* 0x000fe4000c800000 */
[----:B------:R-:W-:Y:S02]  /*e190*/  UISETP.NE.U32.AND UP1, UPT, UR28, URZ, UPT ;  /* 0x000000ff1c00728c */ /* 0x000fe4000bf25070 */
[----:B------:R-:W-:Y:S01]  /*e1a0*/  ULOP3.LUT UR5, UR4, UR5, URZ, 0x3c, !UPT ;  /* 0x0000000504057292 */ /* 0x000fe2000f8e3cff */
[----:B--2---:R-:W-:-:S05]  /*e1b0*/  IADD3 R121, P1, PT, R125, R121, RZ ;  /* 0x000000797d797210 */ /* 0x004fca0007f3e0ff */
[----:B---3--:R-:W-:Y:S01]  /*e1c0*/  IMAD.X R122, R124, 0x1, R122, P1 ;  /* 0x000000017c7a7824 */ /* 0x008fe200008e067a */
[----:B------:R-:W-:Y:S07]  /*e1d0*/  BRA.U UP1, `(.L_x_10) ;  /* 0xffffffbd016c7547 */ /* 0x000fee000b83ffff */
.L_x_7:
[----:B------:R-:W2:Y:S01]  /*e1e0*/  LDL.LU R125, [R1+0x158] ;  /* 0x00015800017d7983 */ /* 0x000ea20000300800 */
[----:B------:R-:W1:Y:S01]  /*e1f0*/  LDC R124, c[0x0][0x3a0] ;  /* 0x0000e800ff7c7b82 */ /* 0x000e620000000800 */
[----:B------:R-:W3:Y:S01]  /*e200*/  LDCU UR5, c[0x0][0x3b8] ;  /* 0x00007700ff0577ac */ /* 0x000ee20008000800 */
[----:B------:R-:W4:Y:S01]  /*e210*/  S2R R127, SR_CgaCtaId ;  /* 0x00000000007f7919 */ /* 0x000f220000008800 */
[----:B------:R-:W0:Y:S01]  /*e220*/  LDCU UR6, c[0x0][0x3b4] ;  /* 0x00007680ff0677ac */ /* 0x000e220008000800 */
[----:B------:R-:W0:Y:S01]  /*e230*/  LDCU UR7, c[0x0][0x39c] ;  /* 0x00007380ff0777ac */ /* 0x000e220008000800 */
[----:B------:R-:W0:Y:S01]  /*e240*/  LDCU.128 UR16, c[0x0][0x390] ;  /* 0x00007200ff1077ac */ /* 0x000e220008000c00 */
[----:B-1----:R-:W-:-:S05]  /*e250*/  VIADD R124, R124, 0x3f ;  /* 0x0000003f7c7c7836 */ /* 0x002fca0000000000 */
[----:B------:R-:W-:Y:S01]  /*e260*/  ISETP.GE.AND P0, PT, R124, 0x40, PT ;  /* 0x000000407c00780c */ /* 0x000fe20003f06270 */
[----:B----4-:R-:W-:-:S05]  /*e270*/  IMAD.SHL.U32 R127, R127, 0x80, RZ ;  /* 0x000000807f7f7824 */ /* 0x010fca00078e00ff */
[----:B--2---:R-:W-:-:S05]  /*e280*/  LOP3.LUT R0, R125, 0x80, R127, 0xf8, !PT ;  /* 0x000000807d007812 */ /* 0x004fca00078ef87f */
[----:B---3--:R-:W-:-:S04]  /*e290*/  IMAD R133, R0, UR5, RZ ;  /* 0x0000000500857c24 */ /* 0x008fc8000f8e02ff */
[----:B------:R-:W-:-:S04]  /*e2a0*/  VIADD R135, R133, UR5 ;  /* 0x0000000585877c36 */ /* 0x000fc80008000000 */
[----:B------:R-:W-:Y:S01]  /*e2b0*/  VIADD R137, R135, UR5 ;  /* 0x0000000587897c36 */ /* 0x000fe20008000000 */
[----:B0-----:R-:W-:Y:S06]  /*e2c0*/  @!P0 BRA `(.L_x_11) ;  /* 0x0000000000108947 */ /* 0x001fec0003800000 */
[----:B------:R-:W-:-:S06]  /*e2d0*/  USHF.L.U32 UR4, UR4, 0x1f, URZ ;  /* 0x0000001f04047899 */ /* 0x000fcc00080006ff */
[----:B------:R-:W-:-:S04]  /*e2e0*/  IMAD.U32 R2, RZ, RZ, UR4 ;  /* 0x00000004ff027e24 */ /* 0x000fc8000f8e00ff */
[----:B------:R-:W0:Y:S02]  /*e2f0*/  SYNCS.PHASECHK.TRANS64.TRYWAIT P0, [UR10], R2 ;  /* 0x00000002ff0075a7 */ /* 0x000e24000800110a */
[----:B0-----:R-:W-:Y:S05]  /*e300*/  @!P0 BRA `(.L_x_12) ;  /* 0x0000004400e88947 */ /* 0x001fea0003800000 */
.L_x_11:
[----:B------:R-:W2:Y:S01]  /*e310*/  LDL.LU R3, [R1+0x128] ;  /* 0x0001280001037983 */ /* 0x000ea20000300800 */
[----:B------:R-:W-:Y:S01]  /*e320*/  VIADD R139, R137, UR5 ;  /* 0x00000005898b7c36 */ /* 0x000fe20008000000 */
[C---:B------:R-:W-:Y:S01]  /*e330*/  LOP3.LUT R2, R0.reuse, 0x7f, RZ, 0xfc, !PT ;  /* 0x0000007f00027812 */ /* 0x040fe200078efcff */
[----:B------:R-:W0:Y:S01]  /*e340*/  LDCU UR4, c[0x0][0x39c] ;  /* 0x00007380ff0477ac */ /* 0x000e220008000800 */
[----:B------:R-:W-:Y:S01]  /*e350*/  BAR.SYNC.DEFER_BLOCKING 0x0 ;  /* 0x0000000000007b1d */ /* 0x000fe20000010000 */
[----:B------:R-:W-:Y:S01]  /*e360*/  VIADD R140, R139, UR5 ;  /* 0x000000058b8c7c36 */ /* 0x000fe20008000000 */
[C---:B------:R-:W-:Y:S02]  /*e370*/  LOP3.LUT R132, R0.reuse, 0x2, RZ, 0xfc, !PT ;  /* 0x0000000200847812 */ /* 0x040fe400078efcff */
[----:B------:R-:W-:Y:S01]  /*e380*/  LOP3.LUT R134, R0, 0x1, RZ, 0xfc, !PT ;  /* 0x0000000100867812 */ /* 0x000fe200078efcff */
[----:B------:R-:W-:Y:S01]  /*e390*/  VIADD R141, R140, UR5 ;  /* 0x000000058c8d7c36 */ /* 0x000fe20008000000 */
[----:B------:R-:W-:-:S02]  /*e3a0*/  LOP3.LUT R195, R0, 0x3, RZ, 0xfc, !PT ;  /* 0x0000000300c37812 */ /* 0x000fc400078efcff */
[----:B------:R-:W-:Y:S01]  /*e3b0*/  LOP3.LUT R194, R0, 0x4, RZ, 0xfc, !PT ;  /* 0x0000000400c27812 */ /* 0x000fe200078efcff */
[----:B------:R-:W-:-:S04]  /*e3c0*/  VIADD R145, R141, UR5 ;  /* 0x000000058d917c36 */ /* 0x000fc80008000000 */
[----:B------:R-:W-:-:S04]  /*e3d0*/  VIADD R146, R145, UR5 ;  /* 0x0000000591927c36 */ /* 0x000fc80008000000 */
[----:B------:R-:W-:-:S04]  /*e3e0*/  VIADD R147, R146, UR5 ;  /* 0x0000000592937c36 */ /* 0x000fc80008000000 */
[----:B------:R-:W-:Y:S01]  /*e3f0*/  VIADD R149, R147, UR5 ;  /* 0x0000000593957c36 */ /* 0x000fe20008000000 */
[----:B------:R-:W1:Y:S03]  /*e400*/  @!P3 SYNCS.CCTL.IV [UR13+0x8000] ;  /* 0x00800000ff00b9b1 */ /* 0x000e66000800000d */
[----:B------:R-:W-:Y:S01]  /*e410*/  VIADD R152, R149, UR5 ;  /* 0x0000000595987c36 */ /* 0x000fe20008000000 */
[----:B-1----:R-:W-:Y:S03]  /*e420*/  BAR.SYNC.DEFER_BLOCKING 0x0 ;  /* 0x0000000000007b1d */ /* 0x002fe60000010000 */
[----:B------:R-:W-:-:S04]  /*e430*/  VIADD R153, R152, UR5 ;  /* 0x0000000598997c36 */ /* 0x000fc80008000000 */
[----:B------:R-:W-:Y:S01]  /*e440*/  VIADD R155, R153, UR5 ;  /* 0x00000005999b7c36 */ /* 0x000fe20008000000 */
[----:B------:R-:W1:Y:S03]  /*e450*/  LDTM.x128 R4, tmem[UR14] ;  /* 0x0000000e000479ee */ /* 0x000e6600083c0000 */
[----:B------:R-:W-:-:S04]  /*e460*/  VIADD R158, R155, UR5 ;  /* 0x000000059b9e7c36 */ /* 0x000fc80008000000 */
[----:B------:R-:W-:-:S04]  /*e470*/  VIADD R159, R158, UR5 ;  /* 0x000000059e9f7c36 */ /* 0x000fc80008000000 */
[----:B------:R-:W-:-:S04]  /*e480*/  VIADD R161, R159, UR5 ;  /* 0x000000059fa17c36 */ /* 0x000fc80008000000 */
[----:B------:R-:W-:Y:S01]  /*e490*/  VIADD R162, R161, UR5 ;  /* 0x00000005a1a27c36 */ /* 0x000fe20008000000 */
[----:B------:R-:W3:Y:S01]  /*e4a0*/  @!P3 SYNCS.CCTL.IV [UR13+0x8008] ;  /* 0x00800800ff00b9b1 */ /* 0x000ee2000800000d */
[----:B------:R-:W-:Y:S02]  /*e4b0*/  NOP ;  /* 0x0000000000007918 */ /* 0x000fe40000000000 */
[----:B------:R-:W-:-:S04]  /*e4c0*/  VIADD R163, R162, UR5 ;  /* 0x00000005a2a37c36 */ /* 0x000fc80008000000 */
[----:B------:R-:W-:Y:S01]  /*e4d0*/  VIADD R167, R163, UR5 ;  /* 0x00000005a3a77c36 */ /* 0x000fe20008000000 */
[----:B-1----:R-:W-:Y:S02]  /*e4e0*/  F2FP.SATFINITE.E5M2.F32.PACK_AB_MERGE_C R193, R5, R4, RZ ;  /* 0x0000000405c1723e */ /* 0x002fe400048060ff */
[----:B------:R-:W-:Y:S01]  /*e4f0*/  F2FP.SATFINITE.E5M2.F32.PACK_AB_MERGE_C R7, R7, R6, RZ ;  /* 0x000000060707723e */ /* 0x000fe200048060ff */
[----:B------:R-:W-:Y:S01]  /*e500*/  VIADD R170, R167, UR5 ;  /* 0x00000005a7aa7c36 */ /* 0x000fe20008000000 */
[----:B------:R-:W-:Y:S02]  /*e510*/  LOP3.LUT R6, R0, 0x5, RZ, 0xfc, !PT ;  /* 0x0000000500067812 */ /* 0x000fe400078efcff */
[----:B------:R-:W-:Y:S01]  /*e520*/  F2FP.SATFINITE.E5M2.F32.PACK_AB_MERGE_C R9, R9, R8, RZ ;  /* 0x000000080909723e */ /* 0x000fe200048060ff */
[----:B------:R-:W-:Y:S01]  /*e530*/  VIADD R171, R170, UR5 ;  /* 0x00000005aaab7c36 */ /* 0x000fe20008000000 */
[----:B------:R-:W-:Y:S02]  /*e540*/  F2FP.SATFINITE.E5M2.F32.PACK_AB_MERGE_C R11, R11, R10, RZ ;  /* 0x0000000a0b0b723e */ /* 0x000fe400048060ff */
[----:B------:R-:W-:Y:S01]  /*e550*/  LOP3.LUT R8, R0, 0x7, RZ, 0xfc, !PT ;  /* 0x0000000700087812 */ /* 0x000fe200078efcff */
[----:B------:R-:W-:Y:S01]  /*e560*/  VIADD R173, R171, UR5 ;  /* 0x00000005abad7c36 */ /* 0x000fe20008000000 */
[----:B------:R-:W-:-:S02]  /*e570*/  F2FP.SATFINITE.E5M2.F32.PACK_AB_MERGE_C R13, R13, R12, RZ ;  /* 0x0000000c0d0d723e */ /* 0x000fc400048060ff */
[----:B------:R-:W-:Y:S01]  /*e580*/  F2FP.SATFINITE.E5M2.F32.PACK_AB_MERGE_C R15, R15, R14, RZ ;  /* 0x0000000e0f0f723e */ /* 0x000fe200048060ff */
[----:B------:R-:W-:Y:S01]  /*e590*/  VIADD R174, R173, UR5 ;  /* 0x00000005adae7c36 */ /* 0x000fe20008000000 */
[----:B------:R-:W-:Y:S02]  /*e5a0*/  F2FP.SATFINITE.E5M2.F32.PACK_AB_MERGE_C R17, R17, R16, RZ ;  /* 0x000000101111723e */ /* 0x000fe400048060ff */
[----:B------:R-:W-:Y:S01]  /*e5b0*/  F2FP.SATFINITE.E5M2.F32.PACK_AB_MERGE_C R19, R19, R18, RZ ;  /* 0x000000121313723e */ /* 0x000fe200048060ff */
[----:B------:R-:W-:Y:S01]  /*e5c0*/  VIADD R175, R174, UR5 ;  /* 0x00000005aeaf7c36 */ /* 0x000fe20008000000 */
[----:B------:R-:W-:Y:S02]  /*e5d0*/  F2FP.SATFINITE.E5M2.F32.PACK_AB_MERGE_C R21, R21, R20, RZ ;  /* 0x000000141515723e */ /* 0x000fe400048060ff */
[----:B------:R-:W-:Y:S01]  /*e5e0*/  F2FP.SATFINITE.E5M2.F32.PACK_AB_MERGE_C R23, R23, R22, RZ ;  /* 0x000000161717723e */ /* 0x000fe200048060ff */
        /* <DEDUP_REMOVED lines=13> */
[----:B------:R-:W-:Y:S02]  /*e6c0*/  PRMT R12, R37, 0x9910, RZ ;  /* 0x00009910250c7816 */ /* 0x000fe400000000ff */
[----:B------:R-:W-:Y:S01]  /*e6d0*/  F2FP.SATFINITE.E5M2.F32.PACK_AB_MERGE_C R41, R41, R40, RZ ;  /* 0x000000282929723e */ /* 0x000fe200048060ff */
[----:B------:R-:W-:Y:S01]  /*e6e0*/  VIADD R189, R187, UR5 ;  /* 0x00000005bbbd7c36 */ /* 0x000fe20008000000 */
[----:B------:R-:W-:Y:S02]  /*e6f0*/  F2FP.SATFINITE.E5M2.F32.PACK_AB_MERGE_C R43, R43, R42, RZ ;  /* 0x0000002a2b2b723e */ /* 0x000fe400048060ff */
[----:B------:R-:W-:Y:S01]  /*e700*/  F2FP.SATFINITE.E5M2.F32.PACK_AB_MERGE_C R45, R45, R44, RZ ;  /* 0x0000002c2d2d723e */ /* 0x000fe200048060ff */
[----:B------:R-:W-:Y:S01]  /*e710*/  VIADD R192, R189, UR5 ;  /* 0x00000005bdc07c36 */ /* 0x000fe20008000000 */
[----:B------:R-:W-:-:S02]  /*e720*/  F2FP.SATFINITE.E5M2.F32.PACK_AB_MERGE_C R47, R47, R46, RZ ;  /* 0x0000002e2f2f723e */ /* 0x000fc400048060ff */
[----:B------:R-:W-:Y:S02]  /*e730*/  F2FP.SATFINITE.E5M2.F32.PACK_AB_MERGE_C R49, R49, R48, RZ ;  /* 0x000000303131723e */ /* 0x000fe400048060ff */
[----:B------:R-:W-:Y:S02]  /*e740*/  F2FP.SATFINITE.E5M2.F32.PACK_AB_MERGE_C R51, R51, R50, RZ ;  /* 0x000000323333723e */ /* 0x000fe400048060ff */
[----:B------:R-:W-:Y:S02]  /*e750*/  LOP3.LUT R14, R0, 0x30, RZ, 0xfc, !PT ;  /* 0x00000030000e7812 */ /* 0x000fe400078efcff */
[----:B------:R-:W-:Y:S02]  /*e760*/  F2FP.SATFINITE.E5M2.F32.PACK_AB_MERGE_C R53, R53, R52, RZ ;  /* 0x000000343535723e */ /* 0x000fe400048060ff */
[----:B------:R-:W-:Y:S02]  /*e770*/  F2FP.SATFINITE.E5M2.F32.PACK_AB_MERGE_C R55, R55, R54, RZ ;  /* 0x000000363737723e */ /* 0x000fe400048060ff */
[----:B------:R-:W-:-:S02]  /*e780*/  F2FP.SATFINITE.E5M2.F32.PACK_AB_MERGE_C R57, R57, R56, RZ ;  /* 0x000000383939723e */ /* 0x000fc400048060ff */
[----:B------:R-:W-:Y:S02]  /*e790*/  F2FP.SATFINITE.E5M2.F32.PACK_AB_MERGE_C R59, R59, R58, RZ ;  /* 0x0000003a3b3b723e */ /* 0x000fe400048060ff */
[----:B------:R-:W-:Y:S02]  /*e7a0*/  F2FP.SATFINITE.E5M2.F32.PACK_AB_MERGE_C R61, R61, R60, RZ ;  /* 0x0000003c3d3d723e */ /* 0x000fe400048060ff */
[----:B------:R-:W-:Y:S02]  /*e7b0*/  F2FP.SATFINITE.E5M2.F32.PACK_AB_MERGE_C R63, R63, R62, RZ ;  /* 0x0000003e3f3f723e */ /* 0x000fe400048060ff */
        /* <DEDUP_REMOVED lines=31> */
[----:B------:R-:W-:Y:S02]  /*e9b0*/  LOP3.LUT R18, R0, 0x7d, RZ, 0xfc, !PT ;  /* 0x0000007d00127812 */ /* 0x000fe400078efcff */
[----:B------:R-:W-:-:S02]  /*e9c0*/  F2FP.SATFINITE.E5M2.F32.PACK_AB_MERGE_C R127, R127, R126, RZ ;  /* 0x0000007e7f7f723e */ /* 0x000fc400048060ff */
[----:B------:R-:W-:Y:S02]  /*e9d0*/  F2FP.SATFINITE.E5M2.F32.PACK_AB_MERGE_C R129, R129, R128, RZ ;  /* 0x000000808181723e */ /* 0x000fe400048060ff */
[----:B------:R-:W-:Y:S02]  /*e9e0*/  F2FP.SATFINITE.E5M2.F32.PACK_AB_MERGE_C R131, R131, R130, RZ ;  /* 0x000000828383723e */ /* 0x000fe400048060ff */
[C---:B--2---:R-:W-:Y:S01]  /*e9f0*/  ISETP.GE.AND P0, PT, R3.reuse, UR18, PT ;  /* 0x0000001203007c0c */ /* 0x044fe2000bf06270 */
[----:B------:R-:W-:Y:S01]  /*ea00*/  IMAD R3, R3, UR6, RZ ;  /* 0x0000000603037c24 */ /* 0x000fe2000f8e02ff */
[----:B------:R-:W1:Y:S02]  /*ea10*/  LDCU UR6, c[0x0][0x39c] ;  /* 0x00007380ff0677ac */ /* 0x000e640008000800 */
[----:B------:R-:W-:Y:S02]  /*ea20*/  ISETP.LT.AND P1, PT, R2, UR7, !P0 ;  /* 0x0000000702007c0c */ /* 0x000fe4000c721270 */
[----:B------:R-:W-:Y:S01]  /*ea30*/  IADD3 R2, P4, PT, R3, UR16, RZ ;  /* 0x0000001003027c10 */ /* 0x000fe2000ff9e0ff */
[----:B------:R-:W2:Y:S01]  /*ea40*/  LDCU UR7, c[0x0][0x39c] ;  /* 0x00007380ff0777ac */ /* 0x000ea20008000800 */
[----:B------:R-:W-:-:S02]  /*ea50*/  ISETP.LT.AND P5, PT, R132, UR19, !P0 ;  /* 0x0000001384007c0c */ /* 0x000fc4000c7a1270 */
[----:B------:R-:W-:Y:S02]  /*ea60*/  LEA.HI.X.SX32 R3, R3, UR17, 0x1, P4 ;  /* 0x0000001103037c11 */ /* 0x000fe4000a0f0eff */
[-C--:B------:R-:W-:Y:S02]  /*ea70*/  IADD3 R4, P4, PT, R133, R2.reuse, RZ ;  /* 0x0000000285047210 */ /* 0x080fe40007f9e0ff */
[----:B------:R-:W-:Y:S02]  /*ea80*/  ISETP.LT.AND P2, PT, R134, UR19, !P0 ;  /* 0x0000001386007c0c */ /* 0x000fe4000c741270 */
[-C--:B------:R-:W-:Y:S02]  /*ea90*/  IADD3 R132, P6, PT, R135, R2.reuse, RZ ;  /* 0x0000000287847210 */ /* 0x080fe40007fde0ff */
[----:B------:R-:W-:Y:S02]  /*eaa0*/  LEA.HI.X.SX32 R5, R133, R3, 0x1, P4 ;  /* 0x0000000385057211 */ /* 0x000fe400020f0eff */
[----:B------:R-:W-:-:S02]  /*eab0*/  IADD3 R134, P4, PT, R137, R2, RZ ;  /* 0x0000000289867210 */ /* 0x000fc40007f9e0ff */
[-C--:B------:R-:W-:Y:S02]  /*eac0*/  LEA.HI.X.SX32 R133, R135, R3.reuse, 0x1, P6 ;  /* 0x0000000387857211 */ /* 0x080fe400030f0eff */
[-C--:B------:R-:W-:Y:S02]  /*ead0*/  IADD3 R136, P6, PT, R139, R2.reuse, RZ ;  /* 0x000000028b887210 */ /* 0x080fe40007fde0ff */
[-C--:B------:R-:W-:Y:S02]  /*eae0*/  LEA.HI.X.SX32 R135, R137, R3.reuse, 0x1, P4 ;  /* 0x0000000389877211 */ /* 0x080fe400020f0eff */
[C---:B------:R-:W-:Y:S02]  /*eaf0*/  IADD3 R138, P4, PT, R140.reuse, R2, RZ ;  /* 0x000000028c8a7210 */ /* 0x040fe40007f9e0ff */
[-C--:B------:R-:W-:Y:S02]  /*eb00*/  LEA.HI.X.SX32 R137, R139, R3.reuse, 0x1, P6 ;  /* 0x000000038b897211 */ /* 0x080fe400030f0eff */
[----:B------:R-:W-:-:S02]  /*eb10*/  LEA.HI.X.SX32 R139, R140, R3, 0x1, P4 ;  /* 0x000000038c8b7211 */ /* 0x000fc400020f0eff */
[-C--:B------:R-:W-:Y:S02]  /*eb20*/  IADD3 R142, P3, PT, R141, R2.reuse, RZ ;  /* 0x000000028d8e7210 */ /* 0x080fe40007f7e0ff */
[-C--:B------:R-:W-:Y:S02]  /*eb30*/  IADD3 R144, P4, PT, R145, R2.reuse, RZ ;  /* 0x0000000291907210 */ /* 0x080fe40007f9e0ff */
[C---:B------:R-:W-:Y:S02]  /*eb40*/  IADD3 R140, P6, PT, R146.reuse, R2, RZ ;  /* 0x00000002928c7210 */ /* 0x040fe40007fde0ff */
[-C--:B------:R-:W-:Y:S02]  /*eb50*/  LEA.HI.X.SX32 R143, R141, R3.reuse, 0x1, P3 ;  /* 0x000000038d8f7211 */ /* 0x080fe400018f0eff */
        /* <DEDUP_REMOVED lines=38> */
[CC--:B------:R-:W-:Y:S02]  /*edc0*/  IADD3 R184, P3, PT, R183.reuse, R2.reuse, RZ ;  /* 0x00000002b7b87210 */ /* 0x0c0fe40007f7e0ff */
[-C--:B------:R-:W-:Y:S02]  /*edd0*/  IADD3 R182, P4, PT, R186, R2.reuse, RZ ;  /* 0x00000002bab67210 */ /* 0x080fe40007f9e0ff */
[----:B------:R-:W-:Y:S02]  /*ede0*/  ISETP.LT.AND P6, PT, R0, UR19, !P0 ;  /* 0x0000001300007c0c */ /* 0x000fe4000c7c1270 */
[-C--:B------:R-:W-:Y:S02]  /*edf0*/  LEA.HI.X.SX32 R185, R183, R3.reuse, 0x1, P3 ;  /* 0x00000003b7b97211 */ /* 0x080fe400018f0eff */
[----:B------:R-:W-:Y:S02]  /*ee00*/  LEA.HI.X.SX32 R183, R186, R3, 0x1, P4 ;  /* 0x00000003bab77211 */ /* 0x000fe400020f0eff */
[----:B------:R-:W-:-:S02]  /*ee10*/  IADD3 R188, P3, PT, R189, R2, RZ ;  /* 0x00000002bdbc7210 */ /* 0x000fc40007f7e0ff */
[-C--:B------:R-:W-:Y:S02]  /*ee20*/  IADD3 R190, P4, PT, R187, R2.reuse, RZ ;  /* 0x00000002bbbe7210 */ /* 0x080fe40007f9e0ff */
[-C--:B------:R-:W-:Y:S02]  /*ee30*/  LEA.HI.X.SX32 R189, R189, R3.reuse, 0x1, P3 ;  /* 0x00000003bdbd7211 */ /* 0x080fe400018f0eff */
[----:B------:R-:W-:Y:S01]  /*ee40*/  LEA.HI.X.SX32 R191, R187, R3, 0x1, P4 ;  /* 0x00000003bbbf7211 */ /* 0x000fe200020f0eff */
[----:B------:R4:W-:Y:S01]  /*ee50*/  @P6 STG.E.U8 desc[UR26][R4.64], R193 ;  /* 0x000000c104006986 */ /* 0x0009e2000c10111a */
[----:B------:R-:W-:Y:S02]  /*ee60*/  ISETP.LT.AND P3, PT, R195, UR19, !P0 ;  /* 0x00000013c3007c0c */ /* 0x000fe4000c761270 */
[----:B------:R-:W-:Y:S02]  /*ee70*/  IADD3 R186, P4, PT, R192, R2, RZ ;  /* 0x00000002c0ba7210 */ /* 0x000fe40007f9e0ff */
[----:B------:R-:W-:-:S02]  /*ee80*/  PRMT R195, R193, 0x9910, RZ ;  /* 0x00009910c1c37816 */ /* 0x000fc400000000ff */
[C---:B------:R-:W-:Y:S01]  /*ee90*/  LEA.HI.X.SX32 R187, R192.reuse, R3, 0x1, P4 ;  /* 0x00000003c0bb7211 */ /* 0x040fe200020f0eff */
[----:B------:R-:W-:Y:S01]  /*eea0*/  VIADD R192, R192, UR5 ;  /* 0x00000005c0c07c36 */ /* 0x000fe20008000000 */
[----:B------:R-:W-:Y:S02]  /*eeb0*/  SHF.R.S32.HI R195, RZ, 0x8, R195 ;  /* 0x00000008ffc37819 */ /* 0x000fe400000114c3 */
[----:B------:R-:W-:Y:S02]  /*eec0*/  ISETP.LT.AND P4, PT, R194, UR19, !P0 ;  /* 0x00000013c2007c0c */ /* 0x000fe4000c781270 */
[----:B------:R-:W-:Y:S01]  /*eed0*/  ISETP.LT.AND P6, PT, R6, UR19, !P0 ;  /* 0x0000001306007c0c */ /* 0x000fe2000c7c1270 */
[----:B------:R-:W-:Y:S01]  /*eee0*/  @P2 STG.E.U8 desc[UR26][R132.64], R195 ;  /* 0x000000c384002986 */ /* 0x000fe2000c10111a */
[----:B------:R-:W-:Y:S02]  /*eef0*/  LOP3.LUT R6, R0, 0x6, RZ, 0xfc, !PT ;  /* 0x0000000600067812 */ /* 0x000fe400078efcff */
[----:B------:R-:W-:Y:S01]  /*ef00*/  PRMT R194, R7, 0x9910, RZ ;  /* 0x0000991007c27816 */ /* 0x000fe200000000ff */
[----:B------:R5:W-:Y:S01]  /*ef10*/  @P5 STG.E.U8 desc[UR26][R134.64], R7 ;  /* 0x0000000786005986 */ /* 0x000be2000c10111a */
[----:B------:R-:W-:-:S02]  /*ef20*/  ISETP.LT.AND P2, PT, R6, UR19, !P0 ;  /* 0x0000001306007c0c */ /* 0x000fc4000c741270 */
[----:B----4-:R-:W-:Y:S01]  /*ef30*/  LOP3.LUT R4, R0, 0x8, RZ, 0xfc, !PT ;  /* 0x0000000800047812 */ /* 0x010fe200078efcff */
[----:B------:R-:W-:Y:S01]  /*ef40*/  IMAD.MOV.U32 R6, RZ, RZ, R194 ;  /* 0x000000ffff067224 */ /* 0x000fe200078e00c2 */
[----:B------:R-:W-:-:S04]  /*ef50*/  ISETP.LT.AND P5, PT, R8, UR19, !P0 ;  /* 0x0000001308007c0c */ /* 0x000fc8000c7a1270 */
[----:B------:R-:W-:Y:S02]  /*ef60*/  SHF.R.S32.HI R5, RZ, 0x8, R6 ;  /* 0x00000008ff057819 */ /* 0x000fe40000011406 */
[----:B------:R-:W-:-:S03]  /*ef70*/  PRMT R6, R9, 0x9910, RZ ;  /* 0x0000991009067816 */ /* 0x000fc600000000ff */
[----:B------:R4:W-:Y:S01]  /*ef80*/  @P3 STG.E.U8 desc[UR26][R136.64], R5 ;  /* 0x0000000588003986 */ /* 0x0009e2000c10111a */
[----:B------:R-:W-:Y:S01]  /*ef90*/  ISETP.LT.AND P3, PT, R4, UR19, !P0 ;  /* 0x0000001304007c0c */ /* 0x000fe2000c761270 */
[----:B------:R-:W-:Y:S01]  /*efa0*/  IMAD.MOV.U32 R4, RZ, RZ, R6 ;  /* 0x000000ffff047224 */ /* 0x000fe200078e0006 */
[----:B------:R-:W-:Y:S01]  /*efb0*/  LOP3.LUT R6, R0, 0x9, RZ, 0xfc, !PT ;  /* 0x0000000900067812 */ /* 0x000fe200078efcff */
[----:B------:R-:W-:Y:S03]  /*efc0*/  @P4 STG.E.U8 desc[UR26][R138.64], R9 ;  /* 0x000000098a004986 */ /* 0x000fe6000c10111a */
[----:B------:R-:W-:Y:S02]  /*efd0*/  ISETP.LT.AND P4, PT, R6, UR19, !P0 ;  /* 0x0000001306007c0c */ /* 0x000fe4000c781270 */
[----:B-----5:R-:W-:Y:S02]  /*efe0*/  SHF.R.S32.HI R7, RZ, 0x8, R4 ;  /* 0x00000008ff077819 */ /* 0x020fe40000011404 */
[----:B------:R-:W-:-:S02]  /*eff0*/  PRMT R6, R11, 0x9910, RZ ;  /* 0x000099100b067816 */ /* 0x000fc400000000ff */
[----:B------:R-:W-:Y:S01]  /*f000*/  LOP3.LUT R4, R0, 0xa, RZ, 0xfc, !PT ;  /* 0x0000000a00047812 */ /* 0x000fe200078efcff */
[----:B------:R5:W-:Y:S02]  /*f010*/  @P6 STG.E.U8 desc[UR26][R142.64], R7 ;  /* 0x000000078e006986 */ /* 0x000be4000c10111a */
[----:B----4-:R-:W-:Y:S01]  /*f020*/  IMAD.MOV.U32 R5, RZ, RZ, R6 ;  /* 0x000000ffff057224 */ /* 0x010fe200078e0006 */
[----:B------:R-:W-:Y:S01]  /*f030*/  ISETP.LT.AND P6, PT, R4, UR19, !P0 ;  /* 0x0000001304007c0c */ /* 0x000fe2000c7c1270 */
[----:B------:R-:W-:Y:S01]  /*f040*/  @P2 STG.E.U8 desc[UR26][R144.64], R11 ;  /* 0x0000000b90002986 */ /* 0x000fe2000c10111a */
[----:B------:R-:W-:Y:S02]  /*f050*/  LOP3.LUT R4, R0, 0xb, RZ, 0xfc, !PT ;  /* 0x0000000b00047812 */ /* 0x000fe400078efcff */
[----:B------:R-:W-:Y:S02]  /*f060*/  SHF.R.S32.HI R5, RZ, 0x8, R5 ;  /* 0x00000008ff057819 */ /* 0x000fe40000011405 */
[----:B------:R-:W-:-:S02]  /*f070*/  PRMT R6, R13, 0x9910, RZ ;  /* 0x000099100d067816 */ /* 0x000fc400000000ff */
[----:B------:R-:W-:Y:S01]  /*f080*/  ISETP.LT.AND P2, PT, R4, UR19, !P0 ;  /* 0x0000001304007c0c */ /* 0x000fe2000c741270 */
[----:B------:R4:W-:Y:S01]  /*f090*/  @P5 STG.E.U8 desc[UR26][R140.64], R5 ;  /* 0x000000058c005986 */ /* 0x0009e2000c10111a */
[----:B------:R-:W-:Y:S01]  /*f0a0*/  LOP3.LUT R4, R0, 0xc, RZ, 0xfc, !PT ;  /* 0x0000000c00047812 */ /* 0x000fe200078efcff */
[----:B-----5:R-:W-:Y:S01]  /*f0b0*/  IMAD.MOV.U32 R7, RZ, RZ, R6 ;  /* 0x000000ffff077224 */ /* 0x020fe200078e0006 */
[----:B------:R-:W-:Y:S01]  /*f0c0*/  PRMT R6, R15, 0x9910, RZ ;  /* 0x000099100f067816 */ /* 0x000fe200000000ff */
[----:B------:R-:W-:Y:S01]  /*f0d0*/  @P3 STG.E.U8 desc[UR26][R150.64], R13 ;  /* 0x0000000d96003986 */ /* 0x000fe2000c10111a */
[----:B------:R-:W-:Y:S02]  /*f0e0*/  ISETP.LT.AND P5, PT, R4, UR19, !P0 ;  /* 0x0000001304007c0c */ /* 0x000fe4000c7a1270 */
[----:B------:R-:W-:Y:S02]  /*f0f0*/  LOP3.LUT R4, R0, 0xd, RZ, 0xfc, !PT ;  /* 0x0000000d00047812 */ /* 0x000fe400078efcff */
[----:B------:R-:W-:-:S02]  /*f100*/  SHF.R.S32.HI R7, RZ, 0x8, R7 ;  /* 0x00000008ff077819 */ /* 0x000fc40000011407 */
[----:B------:R-:W-:Y:S01]  /*f110*/  ISETP.LT.AND P3, PT, R4, UR19, !P0 ;  /* 0x0000001304007c0c */ /* 0x000fe2000c761270 */
[----:B----4-:R-:W-:Y:S01]  /*f120*/  IMAD.MOV.U32 R5, RZ, RZ, R6 ;  /* 0x000000ffff057224 */ /* 0x010fe200078e0006 */
[----:B------:R-:W-:Y:S01]  /*f130*/  LOP3.LUT R4, R0, 0xe, RZ, 0xfc, !PT ;  /* 0x0000000e00047812 */ /* 0x000fe200078efcff */
[----:B------:R4:W-:Y:S01]  /*f140*/  @P4 STG.E.U8 desc[UR26][R148.64], R7 ;  /* 0x0000000794004986 */ /* 0x0009e2000c10111a */
[----:B------:R-:W-:Y:S02]  /*f150*/  PRMT R11, R35, 0x9910, RZ ;  /* 0x00009910230b7816 */ /* 0x000fe400000000ff */
[----:B------:R-:W-:Y:S01]  /*f160*/  ISETP.LT.AND P4, PT, R4, UR19, !P0 ;  /* 0x0000001304007c0c */ /* 0x000fe2000c781270 */
[----:B------:R-:W-:Y:S01]  /*f170*/  @P6 STG.E.U8 desc[UR26][R146.64], R15 ;  /* 0x0000000f92006986 */ /* 0x000fe2000c10111a */
[----:B------:R-:W-:Y:S02]  /*f180*/  LOP3.LUT R4, R0, 0xf, RZ, 0xfc, !PT ;  /* 0x0000000f00047812 */ /* 0x000fe400078efcff */
[----:B------:R-:W-:-:S02]  /*f190*/  SHF.R.S32.HI R5, RZ, 0x8, R5 ;  /* 0x00000008ff057819 */ /* 0x000fc40000011405 */
[----:B------:R-:W-:Y:S02]  /*f1a0*/  ISETP.LT.AND P6, PT, R4, UR19, !P0 ;  /* 0x0000001304007c0c */ /* 0x000fe4000c7c1270 */
[----:B------:R-:W-:Y:S01]  /*f1b0*/  LOP3.LUT R4, R0, 0x10, RZ, 0xfc, !PT ;  /* 0x0000001000047812 */ /* 0x000fe200078efcff */
[----:B------:R5:W-:Y:S01]  /*f1c0*/  @P2 STG.E.U8 desc[UR26][R156.64], R5 ;  /* 0x000000059c002986 */ /* 0x000be2000c10111a */
[----:B----4-:R-:W-:Y:S02]  /*f1d0*/  PRMT R7, R17, 0x9910, RZ ;  /* 0x0000991011077816 */ /* 0x010fe400000000ff */
[----:B------:R-:W-:Y:S01]  /*f1e0*/  ISETP.LT.AND P2, PT, R4, UR19, !P0 ;  /* 0x0000001304007c0c */ /* 0x000fe2000c741270 */
[----:B------:R-:W-:Y:S01]  /*f1f0*/  @P5 STG.E.U8 desc[UR26][R154.64], R17 ;  /* 0x000000119a005986 */ /* 0x000fe2000c10111a */
[----:B------:R-:W-:Y:S02]  /*f200*/  LOP3.LUT R4, R0, 0x11, RZ, 0xfc, !PT ;  /* 0x0000001100047812 */ /* 0x000fe400078efcff */
[----:B------:R-:W-:-:S02]  /*f210*/  SHF.R.S32.HI R7, RZ, 0x8, R7 ;  /* 0x00000008ff077819 */ /* 0x000fc40000011407 */
[----:B------:R-:W-:Y:S02]  /*f220*/  ISETP.LT.AND P5, PT, R4, UR19, !P0 ;  /* 0x0000001304007c0c */ /* 0x000fe4000c7a1270 */
[----:B------:R-:W-:Y:S01]  /*f230*/  LOP3.LUT R4, R0, 0x12, RZ, 0xfc, !PT ;  /* 0x0000001200047812 */ /* 0x000fe200078efcff */
[----:B------:R4:W-:Y:S01]  /*f240*/  @P3 STG.E.U8 desc[UR26][R152.64], R7 ;  /* 0x0000000798003986 */ /* 0x0009e2000c10111a */
[----:B-----5:R-:W-:Y:S02]  /*f250*/  PRMT R5, R19, 0x9910, RZ ;  /* 0x0000991013057816 */ /* 0x020fe400000000ff */
[----:B0-----:R-:W-:Y:S01]  /*f260*/  ISETP.LT.AND P3, PT, R4, UR4, !P0 ;  /* 0x0000000404007c0c */ /* 0x001fe2000c761270 */
[----:B------:R-:W0:Y:S01]  /*f270*/  LDCU UR4, c[0x0][0x39c] ;  /* 0x00007380ff0477ac */ /* 0x000e220008000800 */
[----:B------:R-:W-:Y:S01]  /*f280*/  LOP3.LUT R4, R0, 0x13, RZ, 0xfc, !PT ;  /* 0x0000001300047812 */ /* 0x000fe200078efcff */
[----:B------:R-:W-:Y:S01]  /*f290*/  @P4 STG.E.U8 desc[UR26][R164.64], R19 ;  /* 0x00000013a4004986 */ /* 0x000fe2000c10111a */
[----:B------:R-:W-:-:S02]  /*f2a0*/  SHF.R.S32.HI R5, RZ, 0x8, R5 ;  /* 0x00000008ff057819 */ /* 0x000fc40000011405 */
[----:B-1----:R-:W-:Y:S01]  /*f2b0*/  ISETP.LT.AND P4, PT, R4, UR6, !P0 ;  /* 0x0000000604007c0c */ /* 0x002fe2000c781270 */
[----:B------:R-:W1:Y:S01]  /*f2c0*/  LDCU UR6, c[0x0][0x39c] ;  /* 0x00007380ff0677ac */ /* 0x000e620008000800 */
[----:B------:R-:W-:Y:S01]  /*f2d0*/  LOP3.LUT R4, R0, 0x14, RZ, 0xfc, !PT ;  /* 0x0000001400047812 */ /* 0x000fe200078efcff */
[----:B------:R5:W-:Y:S01]  /*f2e0*/  @P6 STG.E.U8 desc[UR26][R160.64], R5 ;  /* 0x00000005a0006986 */ /* 0x000be2000c10111a */
[----:B----4-:R-:W-:Y:S02]  /*f2f0*/  PRMT R7, R21, 0x9910, RZ ;  /* 0x0000991015077816 */ /* 0x010fe400000000ff */
[----:B--2---:R-:W-:Y:S01]  /*f300*/  ISETP.LT.AND P6, PT, R4, UR7, !P0 ;  /* 0x0000000704007c0c */ /* 0x004fe2000c7c1270 */
[----:B------:R-:W2:Y:S01]  /*f310*/  LDCU UR7, c[0x0][0x39c] ;  /* 0x00007380ff0777ac */ /* 0x000ea20008000800 */
[----:B------:R-:W-:Y:S01]  /*f320*/  LOP3.LUT R4, R0, 0x15, RZ, 0xfc, !PT ;  /* 0x0000001500047812 */ /* 0x000fe200078efcff */
[----:B------:R-:W-:Y:S01]  /*f330*/  @P2 STG.E.U8 desc[UR26][R158.64], R21 ;  /* 0x000000159e002986 */ /* 0x000fe2000c10111a */
[----:B------:R-:W-:-:S02]  /*f340*/  SHF.R.S32.HI R7, RZ, 0x8, R7 ;  /* 0x00000008ff077819 */ /* 0x000fc40000011407 */
[----:B------:R-:W-:Y:S02]  /*f350*/  SHF.R.S32.HI R11, RZ, 0x8, R11 ;  /* 0x00000008ff0b7819 */ /* 0x000fe4000001140b */
[----:B0-----:R-:W-:Y:S01]  /*f360*/  ISETP.LT.AND P2, PT, R4, UR4, !P0 ;  /* 0x0000000404007c0c */ /* 0x001fe2000c741270 */
[----:B------:R-:W0:Y:S01]  /*f370*/  LDCU UR4, c[0x0][0x39c] ;  /* 0x00007380ff0477ac */ /* 0x000e220008000800 */
[----:B------:R-:W-:Y:S01]  /*f380*/  LOP3.LUT R4, R0, 0x16, RZ, 0xfc, !PT ;  /* 0x0000001600047812 */ /* 0x000fe200078efcff */
[----:B------:R4:W-:Y:S01]  /*f390*/  @P5 STG.E.U8 desc[UR26][R168.64], R7 ;  /* 0x00000007a8005986 */ /* 0x0009e2000c10111a */
[----:B-----5:R-:W-:Y:S02]  /*f3a0*/  PRMT R5, R23, 0x9910, RZ ;  /* 0x0000991017057816 */ /* 0x020fe400000000ff */
[----:B-1----:R-:W-:Y:S01]  /*f3b0*/  ISETP.LT.AND P5, PT, R4, UR6, !P0 ;  /* 0x0000000604007c0c */ /* 0x002fe2000c7a1270 */
[----:B------:R-:W1:Y:S01]  /*f3c0*/  LDCU UR6, c[0x0][0x39c] ;  /* 0x00007380ff0677ac */ /* 0x000e620008000800 */
[----:B------:R-:W-:Y:S01]  /*f3d0*/  LOP3.LUT R4, R0, 0x17, RZ, 0xfc, !PT ;  /* 0x0000001700047812 */ /* 0x000fe200078efcff */
[----:B------:R-:W-:Y:S01]  /*f3e0*/  @P3 STG.E.U8 desc[UR26][R166.64], R23 ;  /* 0x00000017a6003986 */ /* 0x000fe2000c10111a */
[----:B------:R-:W-:-:S02]  /*f3f0*/  SHF.R.S32.HI R5, RZ, 0x8, R5 ;  /* 0x00000008ff057819 */ /* 0x000fc40000011405 */
[----:B--2---:R-:W-:Y:S01]  /*f400*/  ISETP.LT.AND P3, PT, R4, UR7, !P0 ;  /* 0x0000000704007c0c */ /* 0x004fe2000c761270 */
[----:B------:R-:W2:Y:S01]  /*f410*/  LDCU UR7, c[0x0][0x39c] ;  /* 0x00007380ff0777ac */ /* 0x000ea20008000800 */
[C---:B------:R-:W-:Y:S01]  /*f420*/  LOP3.LUT R4, R0.reuse, 0x18, RZ, 0xfc, !PT ;  /* 0x0000001800047812 */ /* 0x040fe200078efcff */
[----:B------:R5:W-:Y:S01]  /*f430*/  @P4 STG.E.U8 desc[UR26][R162.64], R5 ;  /* 0x00000005a2004986 */ /* 0x000be2000c10111a */
[----:B----4-:R-:W-:Y:S02]  /*f440*/  PRMT R7, R25, 0x9910, RZ ;  /* 0x0000991019077816 */ /* 0x010fe400000000ff */
[----:B------:R-:W-:Y:S01]  /*f450*/  LOP3.LUT R6, R0, 0x23, RZ, 0xfc, !PT ;  /* 0x0000002300067812 */ /* 0x000fe200078efcff */
[----:B------:R-:W-:Y:S01]  /*f460*/  @P6 STG.E.U8 desc[UR26][R176.64], R25 ;  /* 0x00000019b0006986 */ /* 0x000fe2000c10111a */
[----:B0-----:R-:W-:Y:S01]  /*f470*/  ISETP.LT.AND P4, PT, R4, UR4, !P0 ;  /* 0x0000000404007c0c */ /* 0x001fe2000c781270 */
[----:B------:R-:W0:Y:S01]  /*f480*/  LDCU UR4, c[0x0][0x39c] ;  /* 0x00007380ff0477ac */ /* 0x000e220008000800 */
[----:B------:R-:W-:-:S02]  /*f490*/  LOP3.LUT R4, R0, 0x19, RZ, 0xfc, !PT ;  /* 0x0000001900047812 */ /* 0x000fc400078efcff */
[----:B------:R-:W-:Y:S02]  /*f4a0*/  SHF.R.S32.HI R7, RZ, 0x8, R7 ;  /* 0x00000008ff077819 */ /* 0x000fe40000011407 */
[----:B-1----:R-:W-:Y:S01]  /*f4b0*/  ISETP.LT.AND P6, PT, R4, UR6, !P0 ;  /* 0x0000000604007c0c */ /* 0x002fe2000c7c1270 */
[----:B------:R-:W1:Y:S01]  /*f4c0*/  LDCU UR6, c[0x0][0x39c] ;  /* 0x00007380ff0677ac */ /* 0x000e620008000800 */
[----:B------:R-:W-:Y:S01]  /*f4d0*/  LOP3.LUT R4, R0, 0x1a, RZ, 0xfc, !PT ;  /* 0x0000001a00047812 */ /* 0x000fe200078efcff */
[----:B------:R4:W-:Y:S01]  /*f4e0*/  @P2 STG.E.U8 desc[UR26][R172.64], R7 ;  /* 0x00000007ac002986 */ /* 0x0009e2000c10111a */
[----:B-----5:R-:W-:Y:S02]  /*f4f0*/  PRMT R5, R27, 0x9910, RZ ;  /* 0x000099101b057816 */ /* 0x020fe400000000ff */
[----:B--2---:R-:W-:Y:S01]  /*f500*/  ISETP.LT.AND P2, PT, R4, UR7, !P0 ;  /* 0x0000000704007c0c */ /* 0x004fe2000c741270 */
[----:B------:R-:W2:Y:S01]  /*f510*/  LDCU UR7, c[0x0][0x39c] ;  /* 0x00007380ff0777ac */ /* 0x000ea20008000800 */
[----:B------:R-:W-:Y:S01]  /*f520*/  LOP3.LUT R4, R0, 0x1b, RZ, 0xfc, !PT ;  /* 0x0000001b00047812 */ /* 0x000fe200078efcff */
[----:B------:R-:W-:Y:S01]  /*f530*/  @P5 STG.E.U8 desc[UR26][R170.64], R27 ;  /* 0x0000001baa005986 */ /* 0x000fe2000c10111a */
[----:B------:R-:W-:-:S02]  /*f540*/  SHF.R.S32.HI R5, RZ, 0x8, R5 ;  /* 0x00000008ff057819 */ /* 0x000fc40000011405 */
[----:B------:R-:W-:Y:S02]  /*f550*/  LOP3.LUT R13, R0, 0x24, RZ, 0xfc, !PT ;  /* 0x00000024000d7812 */ /* 0x000fe400078efcff */
[----:B0-----:R-:W-:Y:S01]  /*f560*/  ISETP.LT.AND P5, PT, R4, UR4, !P0 ;  /* 0x0000000404007c0c */ /* 0x001fe2000c7a1270 */
[----:B------:R-:W0:Y:S01]  /*f570*/  LDCU UR4, c[0x0][0x39c] ;  /* 0x00007380ff0477ac */ /* 0x000e220008000800 */
[----:B------:R-:W-:Y:S01]  /*f580*/  LOP3.LUT R4, R0, 0x1c, RZ, 0xfc, !PT ;  /* 0x0000001c00047812 */ /* 0x000fe200078efcff */
[----:B------:R5:W-:Y:S01]  /*f590*/  @P3 STG.E.U8 desc[UR26][R180.64], R5 ;  /* 0x00000005b4003986 */ /* 0x000be2000c10111a */
[----:B----4-:R-:W-:Y:S02]  /*f5a0*/  PRMT R7, R29, 0x9910, RZ ;  /* 0x000099101d077816 */ /* 0x010fe400000000ff */
[----:B-1----:R-:W-:Y:S01]  /*f5b0*/  ISETP.LT.AND P3, PT, R4, UR6, !P0 ;  /* 0x0000000604007c0c */ /* 0x002fe2000c761270 */
[----:B------:R-:W1:Y:S01]  /*f5c0*/  LDCU UR6, c[0x0][0x39c] ;  /* 0x00007380ff0677ac */ /* 0x000e620008000800 */
[----:B------:R-:W-:Y:S01]  /*f5d0*/  LOP3.LUT R4, R0, 0x1d, RZ, 0xfc, !PT ;  /* 0x0000001d00047812 */ /* 0x000fe200078efcff */
[----:B------:R-:W-:Y:S01]  /*f5e0*/  @P4 STG.E.U8 desc[UR26][R178.64], R29 ;  /* 0x0000001db2004986 */ /* 0x000fe2000c10111a */
[----:B------:R-:W-:-:S02]  /*f5f0*/  SHF.R.S32.HI R7, RZ, 0x8, R7 ;  /* 0x00000008ff077819 */ /* 0x000fc40000011407 */
[----:B--2---:R-:W-:Y:S01]  /*f600*/  ISETP.LT.AND P4, PT, R4, UR7, !P0 ;  /* 0x0000000704007c0c */ /* 0x004fe2000c781270 */
[----:B------:R-:W2:Y:S01]  /*f610*/  LDCU UR7, c[0x0][0x39c] ;  /* 0x00007380ff0777ac */ /* 0x000ea20008000800 */
[----:B------:R-:W-:Y:S01]  /*f620*/  LOP3.LUT R4, R0, 0x1e, RZ, 0xfc, !PT ;  /* 0x0000001e00047812 */ /* 0x000fe200078efcff */
[----:B------:R4:W-:Y:S01]  /*f630*/  @P6 STG.E.U8 desc[UR26][R174.64], R7 ;  /* 0x00000007ae006986 */ /* 0x0009e2000c10111a */
[----:B-----5:R-:W-:Y:S02]  /*f640*/  PRMT R5, R31, 0x9910, RZ ;  /* 0x000099101f057816 */ /* 0x020fe400000000ff */
[----:B------:R-:W-:Y:S01]  /*f650*/  PRMT R17, R125, 0x9910, RZ ;  /* 0x000099107d117816 */ /* 0x000fe200000000ff */
        /* <DEDUP_REMOVED lines=9> */
[----:B----4-:R-:W-:Y:S02]  /*f6f0*/  PRMT R7, R33, 0x9910, RZ ;  /* 0x0000991021077816 */ /* 0x010fe400000000ff */
[----:B--2---:R-:W-:Y:S01]  /*f700*/  ISETP.LT.AND P5, PT, R4, UR7, !P0 ;  /* 0x0000000704007c0c */ /* 0x004fe2000c7a1270 */
[----:B------:R-:W2:Y:S01]  /*f710*/  LDCU UR7, c[0x0][0x39c] ;  /* 0x00007380ff0777ac */ /* 0x000ea20008000800 */
[----:B------:R-:W-:Y:S01]  /*f720*/  SHF.R.S32.HI R7, RZ, 0x8, R7 ;  /* 0x00000008ff077819 */ /* 0x000fe20000011407 */
[----:B------:R-:W-:Y:S01]  /*f730*/  @P3 STG.E.U8 desc[UR26][R190.64], R33 ;  /* 0x00000021be003986 */ /* 0x000fe2000c10111a */
[----:B------:R-:W-:-:S02]  /*f740*/  LOP3.LUT R4, R0, 0x21, RZ, 0xfc, !PT ;  /* 0x0000002100047812 */ /* 0x000fc400078efcff */
[----:B------:R-:W-:Y:S01]  /*f750*/  SHF.R.S32.HI R17, RZ, 0x8, R17 ;  /* 0x00000008ff117819 */ /* 0x000fe20000011411 */
[----:B------:R4:W-:Y:S01]  /*f760*/  @P4 STG.E.U8 desc[UR26][R188.64], R7 ;  /* 0x00000007bc004986 */ /* 0x0009e2000c10111a */
[----:B0-----:R-:W-:Y:S01]  /*f770*/  ISETP.LT.AND P3, PT, R4, UR4, !P0 ;  /* 0x0000000404007c0c */ /* 0x001fe2000c761270 */
[----:B------:R-:W0:Y:S01]  /*f780*/  LDCU UR4, c[0x0][0x39c] ;  /* 0x00007380ff0477ac */ /* 0x000e220008000800 */
[----:B-----5:R-:W-:Y:S01]  /*f790*/  LOP3.LUT R5, R0, 0x22, RZ, 0xfc, !PT ;  /* 0x0000002200057812 */ /* 0x020fe200078efcff */
[----:B------:R-:W-:Y:S01]  /*f7a0*/  @P6 STG.E.U8 desc[UR26][R186.64], R35 ;  /* 0x00000023ba006986 */ /* 0x000fe2000c10111a */
[C---:B------:R-:W-:Y:S02]  /*f7b0*/  IADD3 R4, P6, PT, R192.reuse, R2, RZ ;  /* 0x00000002c0047210 */ /* 0x040fe40007fde0ff */
[----:B-1----:R-:W-:Y:S01]  /*f7c0*/  ISETP.LT.AND P4, PT, R5, UR6, !P0 ;  /* 0x0000000605007c0c */ /* 0x002fe2000c781270 */
[----:B------:R-:W1:Y:S01]  /*f7d0*/  LDCU UR6, c[0x0][0x39c] ;  /* 0x00007380ff0677ac */ /* 0x000e620008000800 */
[C---:B------:R-:W-:Y:S01]  /*f7e0*/  LEA.HI.X.SX32 R5, R192.reuse, R3, 0x1, P6 ;  /* 0x00000003c0057211 */ /* 0x040fe200030f0eff */
[----:B------:R-:W-:Y:S01]  /*f7f0*/  VIADD R192, R192, UR5 ;  /* 0x00000005c0c07c36 */ /* 0x000fe20008000000 */
[----:B------:R-:W-:-:S02]  /*f800*/  PRMT R19, R131, 0x9910, RZ ;  /* 0x0000991083137816 */ /* 0x000fc400000000ff */
[----:B--2---:R-:W-:Y:S01]  /*f810*/  ISETP.LT.AND P6, PT, R6, UR7, !P0 ;  /* 0x0000000706007c0c */ /* 0x004fe2000c7c1270 */
[----:B------:R2:W-:Y:S01]  /*f820*/  @P2 STG.E.U8 desc[UR26][R4.64], R11 ;  /* 0x0000000b04002986 */ /* 0x0005e2000c10111a */
[CC--:B------:R-:W-:Y:S01]  /*f830*/  IADD3 R6, P2, PT, R192.reuse, R2.reuse, RZ ;  /* 0x00000002c0067210 */ /* 0x0c0fe20007f5e0ff */
[C---:B------:R-:W-:Y:S01]  /*f840*/  VIADD R10, R192.reuse, UR5 ;  /* 0x00000005c00a7c36 */ /* 0x040fe20008000000 */
[----:B------:R-:W5:Y:S01]  /*f850*/  LDCU UR7, c[0x0][0x39c] ;  /* 0x00007380ff0777ac */ /* 0x000f620008000800 */
[----:B------:R-:W-:Y:S02]  /*f860*/  SHF.R.S32.HI R19, RZ, 0x8, R19 ;  /* 0x00000008ff137819 */ /* 0x000fe40000011413 */
[----:B----4-:R-:W-:Y:S02]  /*f870*/  LEA.HI.X.SX32 R7, R192, R3, 0x1, P2 ;  /* 0x00000003c0077211 */ /* 0x010fe400010f0eff */
[----:B------:R-:W-:-:S03]  /*f880*/  IADD3 R8, P2, PT, R10, R2, RZ ;  /* 0x000000020a087210 */ /* 0x000fc60007f5e0ff */
[----:B------:R4:W-:Y:S01]  /*f890*/  @P5 STG.E.U8 desc[UR26][R6.64], R37 ;  /* 0x0000002506005986 */ /* 0x0009e2000c10111a */
[C---:B------:R-:W-:Y:S01]  /*f8a0*/  LEA.HI.X.SX32 R9, R10.reuse, R3, 0x1, P2 ;  /* 0x000000030a097211 */ /* 0x040fe200010f0eff */
[----:B------:R-:W-:Y:S01]  /*f8b0*/  VIADD R10, R10, UR5 ;  /* 0x000000050a0a7c36 */ /* 0x000fe20008000000 */
[----:B--2---:R-:W-:Y:S02]  /*f8c0*/  SHF.R.S32.HI R11, RZ, 0x8, R12 ;  /* 0x00000008ff0b7819 */ /* 0x004fe4000001140c */
[----:B------:R-:W-:Y:S02]  /*f8d0*/  LOP3.LUT R5, R0, 0x25, RZ, 0xfc, !PT ;  /* 0x0000002500057812 */ /* 0x000fe400078efcff */
[----:B------:R-:W-:Y:S01]  /*f8e0*/  IADD3 R4, P5, PT, R10, R2, RZ ;  /* 0x000000020a047210 */ /* 0x000fe20007fbe0ff */
[----:B------:R2:W-:Y:S01]  /*f8f0*/  @P3 STG.E.U8 desc[UR26][R8.64], R11 ;  /* 0x0000000b08003986 */ /* 0x0005e2000c10111a */
[----:B0-----:R-:W-:Y:S01]  /*f900*/  ISETP.LT.AND P2, PT, R13, UR4, !P0 ;  /* 0x000000040d007c0c */ /* 0x001fe2000c741270 */
[----:B------:R-:W0:Y:S01]  /*f910*/  LDCU UR4, c[0x0][0x39c] ;  /* 0x00007380ff0477ac */ /* 0x000e220008000800 */
[----:B-1----:R-:W-:-:S02]  /*f920*/  ISETP.LT.AND P3, PT, R5, UR6, !P0 ;  /* 0x0000000605007c0c */ /* 0x002fc4000c761270 */
[CC--:B------:R-:W-:Y:S01]  /*f930*/  LEA.HI.X.SX32 R5, R10.reuse, R3.reuse, 0x1, P5 ;  /* 0x000000030a057211 */ /* 0x0c0fe200028f0eff */
[----:B------:R-:W-:Y:S01]  /*f940*/  VIADD R10, R10, UR5 ;  /* 0x000000050a0a7c36 */ /* 0x000fe20008000000 */
[----:B------:R-:W-:Y:S01]  /*f950*/  PRMT R13, R39, 0x9910, RZ ;  /* 0x00009910270d7816 */ /* 0x000fe200000000ff */
[----:B------:R-:W1:Y:S01]  /*f960*/  LDCU UR6, c[0x0][0x39c] ;  /* 0x00007380ff0677ac */ /* 0x000e620008000800 */
[----:B------:R-:W-:Y:S01]  /*f970*/  LOP3.LUT R12, R0, 0x26, RZ, 0xfc, !PT ;  /* 0x00000026000c7812 */ /* 0x000fe200078efcff */
[----:B------:R0:W-:Y:S01]  /*f980*/  @P4 STG.E.U8 desc[UR26][R4.64], R39 ;  /* 0x0000002704004986 */ /* 0x0001e2000c10111a */
[C---:B----4-:R-:W-:Y:S01]  /*f990*/  IADD3 R6, P4, PT, R10.reuse, R2, RZ ;  /* 0x000000020a067210 */ /* 0x050fe20007f9e0ff */
[C---:B--2---:R-:W-:Y:S01]  /*f9a0*/  VIADD R11, R10.reuse, UR5 ;  /* 0x000000050a0b7c36 */ /* 0x044fe20008000000 */
[----:B------:R-:W-:Y:S02]  /*f9b0*/  SHF.R.S32.HI R13, RZ, 0x8, R13 ;  /* 0x00000008ff0d7819 */ /* 0x000fe4000001140d */
[----:B------:R-:W-:-:S02]  /*f9c0*/  LEA.HI.X.SX32 R7, R10, R3, 0x1, P4 ;  /* 0x000000030a077211 */ /* 0x000fc400020f0eff */
[CC--:B------:R-:W-:Y:S02]  /*f9d0*/  IADD3 R8, P4, PT, R11.reuse, R2.reuse, RZ ;  /* 0x000000020b087210 */ /* 0x0c0fe40007f9e0ff */
[----:B------:R-:W-:Y:S01]  /*f9e0*/  LOP3.LUT R10, R0, 0x27, RZ, 0xfc, !PT ;  /* 0x00000027000a7812 */ /* 0x000fe200078efcff */
[----:B------:R2:W-:Y:S01]  /*f9f0*/  @P6 STG.E.U8 desc[UR26][R6.64], R13 ;  /* 0x0000000d06006986 */ /* 0x0005e2000c10111a */
[C---:B------:R-:W-:Y:S01]  /*fa00*/  LEA.HI.X.SX32 R9, R11.reuse, R3, 0x1, P4 ;  /* 0x000000030b097211 */ /* 0x040fe200020f0eff */
[----:B------:R-:W-:Y:S01]  /*fa10*/  VIADD R11, R11, UR5 ;  /* 0x000000050b0b7c36 */ /* 0x000fe20008000000 */
[----:B0-----:R-:W-:Y:S01]  /*fa20*/  ISETP.LT.AND P4, PT, R10, UR4, !P0 ;  /* 0x000000040a007c0c */ /* 0x001fe2000c781270 */
[----:B------:R-:W0:Y:S01]  /*fa30*/  LDCU UR4, c[0x0][0x39c] ;  /* 0x00007380ff0477ac */ /* 0x000e220008000800 */
[----:B------:R-:W-:Y:S01]  /*fa40*/  PRMT R10, R41, 0x9910, RZ ;  /* 0x00009910290a7816 */ /* 0x000fe200000000ff */
[----:B------:R4:W-:Y:S01]  /*fa50*/  @P2 STG.E.U8 desc[UR26][R8.64], R41 ;  /* 0x0000002908002986 */ /* 0x0009e2000c10111a */
[----:B------:R-:W-:-:S02]  /*fa60*/  IADD3 R4, P2, PT, R11, R2, RZ ;  /* 0x000000020b047210 */ /* 0x000fc40007f5e0ff */
[----:B-----5:R-:W-:Y:S01]  /*fa70*/  ISETP.LT.AND P5, PT, R12, UR7, !P0 ;  /* 0x000000070c007c0c */ /* 0x020fe2000c7a1270 */
[----:B------:R-:W5:Y:S01]  /*fa80*/  LDCU UR7, c[0x0][0x39c] ;  /* 0x00007380ff0777ac */ /* 0x000f620008000800 */
[C---:B------:R-:W-:Y:S01]  /*fa90*/  LEA.HI.X.SX32 R5, R11.reuse, R3, 0x1, P2 ;  /* 0x000000030b057211 */ /* 0x040fe200010f0eff */
[----:B------:R-:W-:Y:S01]  /*faa0*/  VIADD R11, R11, UR5 ;  /* 0x000000050b0b7c36 */ /* 0x000fe20008000000 */
[----:B--2---:R-:W-:Y:S02]  /*fab0*/  SHF.R.S32.HI R13, RZ, 0x8, R10 ;  /* 0x00000008ff0d7819 */ /* 0x004fe4000001140a */
[----:B------:R-:W-:Y:S01]  /*fac0*/  LOP3.LUT R12, R0, 0x28, RZ, 0xfc, !PT ;  /* 0x00000028000c7812 */ /* 0x000fe200078efcff */
[C---:B------:R-:W-:Y:S02]  /*fad0*/  VIADD R10, R11.reuse, UR5 ;  /* 0x000000050b0a7c36 */ /* 0x040fe40008000000 */
[----:B------:R2:W-:Y:S01]  /*fae0*/  @P3 STG.E.U8 desc[UR26][R4.64], R13 ;  /* 0x0000000d04003986 */ /* 0x0005e2000c10111a */
[----:B-1----:R-:W-:Y:S01]  /*faf0*/  ISETP.LT.AND P2, PT, R12, UR6, !P0 ;  /* 0x000000060c007c0c */ /* 0x002fe2000c741270 */
[----:B------:R-:W1:Y:S01]  /*fb00*/  LDCU UR6, c[0x0][0x39c] ;  /* 0x00007380ff0677ac */ /* 0x000e620008000800 */
[----:B------:R-:W-:-:S02]  /*fb10*/  IADD3 R6, P3, PT, R11, R2, RZ ;  /* 0x000000020b067210 */ /* 0x000fc40007f7e0ff */
[----:B------:R-:W-:Y:S02]  /*fb20*/  PRMT R12, R43, 0x9910, RZ ;  /* 0x000099102b0c7816 */ /* 0x000fe400000000ff */
[----:B----4-:R-:W-:Y:S02]  /*fb30*/  LOP3.LUT R8, R0, 0x29, RZ, 0xfc, !PT ;  /* 0x0000002900087812 */ /* 0x010fe400078efcff */
[----:B------:R-:W-:Y:S01]  /*fb40*/  LEA.HI.X.SX32 R7, R11, R3, 0x1, P3 ;  /* 0x000000030b077211 */ /* 0x000fe200018f0eff */
[----:B------:R-:W-:Y:S01]  /*fb50*/  IMAD.MOV.U32 R11, RZ, RZ, R12 ;  /* 0x000000ffff0b7224 */ /* 0x000fe200078e000c */
[----:B0-----:R-:W-:Y:S01]  /*fb60*/  ISETP.LT.AND P3, PT, R8, UR4, !P0 ;  /* 0x0000000408007c0c */ /* 0x001fe2000c761270 */
[----:B------:R-:W0:Y:S01]  /*fb70*/  LDCU UR4, c[0x0][0x39c] ;  /* 0x00007380ff0477ac */ /* 0x000e220008000800 */
[----:B------:R-:W-:Y:S01]  /*fb80*/  LOP3.LUT R9, R0, 0x2a, RZ, 0xfc, !PT ;  /* 0x0000002a00097812 */ /* 0x000fe200078efcff */
[----:B------:R4:W-:Y:S01]  /*fb90*/  @P5 STG.E.U8 desc[UR26][R6.64], R43 ;  /* 0x0000002b06005986 */ /* 0x0009e2000c10111a */
[----:B------:R-:W-:-:S02]  /*fba0*/  IADD3 R8, P6, PT, R10, R2, RZ ;  /* 0x000000020a087210 */ /* 0x000fc40007fde0ff */
[----:B-----5:R-:W-:Y:S01]  /*fbb0*/  ISETP.LT.AND P5, PT, R9, UR7, !P0 ;  /* 0x0000000709007c0c */ /* 0x020fe2000c7a1270 */
[----:B------:R-:W5:Y:S01]  /*fbc0*/  LDCU UR7, c[0x0][0x39c] ;  /* 0x00007380ff0777ac */ /* 0x000f620008000800 */
[C---:B------:R-:W-:Y:S01]  /*fbd0*/  LEA.HI.X.SX32 R9, R10.reuse, R3, 0x1, P6 ;  /* 0x000000030a097211 */ /* 0x040fe200030f0eff */
[----:B------:R-:W-:Y:S01]  /*fbe0*/  VIADD R10, R10, UR5 ;  /* 0x000000050a0a7c36 */ /* 0x000fe20008000000 */
[----:B------:R-:W-:Y:S02]  /*fbf0*/  SHF.R.S32.HI R11, RZ, 0x8, R11 ;  /* 0x00000008ff0b7819 */ /* 0x000fe4000001140b */
[----:B--2---:R-:W-:Y:S02]  /*fc00*/  LOP3.LUT R5, R0, 0x2b, RZ, 0xfc, !PT ;  /* 0x0000002b00057812 */ /* 0x004fe400078efcff */
[----:B------:R-:W-:Y:S01]  /*fc10*/  PRMT R13, R45, 0x9910, RZ ;  /* 0x000099102d0d7816 */ /* 0x000fe200000000ff */
[----:B------:R2:W-:Y:S01]  /*fc20*/  @P4 STG.E.U8 desc[UR26][R8.64], R11 ;  /* 0x0000000b08004986 */ /* 0x0005e2000c10111a */
[----:B------:R-:W-:-:S02]  /*fc30*/  IADD3 R4, P4, PT, R10, R2, RZ ;  /* 0x000000020a047210 */ /* 0x000fc40007f9e0ff */
[----:B-1----:R-:W-:Y:S01]  /*fc40*/  ISETP.LT.AND P6, PT, R5, UR6, !P0 ;  /* 0x0000000605007c0c */ /* 0x002fe2000c7c1270 */
[----:B------:R-:W1:Y:S01]  /*fc50*/  LDCU UR6, c[0x0][0x39c] ;  /* 0x00007380ff0677ac */ /* 0x000e620008000800 */
[CC--:B------:R-:W-:Y:S01]  /*fc60*/  LEA.HI.X.SX32 R5, R10.reuse, R3.reuse, 0x1, P4 ;  /* 0x000000030a057211 */ /* 0x0c0fe200020f0eff */
[----:B------:R-:W-:Y:S01]  /*fc70*/  VIADD R10, R10, UR5 ;  /* 0x000000050a0a7c36 */ /* 0x000fe20008000000 */
[----:B----4-:R-:W-:Y:S02]  /*fc80*/  LOP3.LUT R7, R0, 0x2c, RZ, 0xfc, !PT ;  /* 0x0000002c00077812 */ /* 0x010fe400078efcff */
[----:B------:R-:W-:Y:S01]  /*fc90*/  SHF.R.S32.HI R13, RZ, 0x8, R13 ;  /* 0x00000008ff0d7819 */ /* 0x000fe2000001140d */
[----:B------:R4:W-:Y:S01]  /*fca0*/  @P2 STG.E.U8 desc[UR26][R4.64], R45 ;  /* 0x0000002d04002986 */ /* 0x0009e2000c10111a */
[C---:B------:R-:W-:Y:S01]  /*fcb0*/  IADD3 R6, P2, PT, R10.reuse, R2, RZ ;  /* 0x000000020a067210 */ /* 0x040fe20007f5e0ff */
[C---:B--2---:R-:W-:Y:S01]  /*fcc0*/  VIADD R11, R10.reuse, UR5 ;  /* 0x000000050a0b7c36 */ /* 0x044fe20008000000 */
[----:B0-----:R-:W-:Y:S01]  /*fcd0*/  ISETP.LT.AND P4, PT, R7, UR4, !P0 ;  /* 0x0000000407007c0c */ /* 0x001fe2000c781270 */
[----:B------:R-:W0:Y:S01]  /*fce0*/  LDCU UR4, c[0x0][0x39c] ;  /* 0x00007380ff0477ac */ /* 0x000e220008000800 */
[----:B------:R-:W-:-:S02]  /*fcf0*/  LEA.HI.X.SX32 R7, R10, R3, 0x1, P2 ;  /* 0x000000030a077211 */ /* 0x000fc400010f0eff */
[C---:B------:R-:W-:Y:S02]  /*fd00*/  LOP3.LUT R9, R0.reuse, 0x2d, RZ, 0xfc, !PT ;  /* 0x0000002d00097812 */ /* 0x040fe400078efcff */
[-C--:B------:R-:W-:Y:S01]  /*fd10*/  IADD3 R8, P2, PT, R11, R2.reuse, RZ ;  /* 0x000000020b087210 */ /* 0x080fe20007f5e0ff */
[----:B------:R2:W-:Y:S01]  /*fd20*/  @P3 STG.E.U8 desc[UR26][R6.64], R13 ;  /* 0x0000000d06003986 */ /* 0x0005e2000c10111a */
[----:B-----5:R-:W-:Y:S01]  /*fd30*/  ISETP.LT.AND P3, PT, R9, UR7, !P0 ;  /* 0x0000000709007c0c */ /* 0x020fe2000c761270 */
[----:B------:R-:W5:Y:S01]  /*fd40*/  LDCU UR7, c[0x0][0x39c] ;  /* 0x00007380ff0777ac */ /* 0x000f620008000800 */
[C---:B------:R-:W-:Y:S01]  /*fd50*/  LEA.HI.X.SX32 R9, R11.reuse, R3, 0x1, P2 ;  /* 0x000000030b097211 */ /* 0x040fe200010f0eff */
[----:B------:R-:W-:Y:S01]  /*fd60*/  VIADD R11, R11, UR5 ;  /* 0x000000050b0b7c36 */ /* 0x000fe20008000000 */
[----:B----4-:R-:W-:Y:S02]  /*fd70*/  PRMT R5, R47, 0x9910, RZ ;  /* 0x000099102f057816 */ /* 0x010fe400000000ff */
[----:B------:R-:W-:Y:S01]  /*fd80*/  LOP3.LUT R10, R0, 0x2e, RZ, 0xfc, !PT ;  /* 0x0000002e000a7812 */ /* 0x000fe200078efcff */
[----:B------:R4:W-:Y:S01]  /*fd90*/  @P5 STG.E.U8 desc[UR26][R8.64], R47 ;  /* 0x0000002f08005986 */ /* 0x0009e2000c10111a */
[----:B------:R-:W-:-:S02]  /*fda0*/  IADD3 R4, P5, PT, R11, R2, RZ ;  /* 0x000000020b047210 */ /* 0x000fc40007fbe0ff */
[----:B-1----:R-:W-:Y:S01]  /*fdb0*/  ISETP.LT.AND P2, PT, R10, UR6, !P0 ;  /* 0x000000060a007c0c */ /* 0x002fe2000c741270 */
[----:B--2---:R-:W-:Y:S01]  /*fdc0*/  IMAD.MOV.U32 R13, RZ, RZ, R5 ;  /* 0x000000ffff0d7224 */ /* 0x004fe200078e0005 */
[CC--:B------:R-:W-:Y:S01]  /*fdd0*/  LEA.HI.X.SX32 R5, R11.reuse, R3.reuse, 0x1, P5 ;  /* 0x000000030b057211 */ /* 0x0c0fe200028f0eff */
[----:B------:R-:W-:Y:S01]  /*fde0*/  VIADD R10, R11, UR5 ;  /* 0x000000050b0a7c36 */ /* 0x000fe20008000000 */
[----:B------:R-:W-:Y:S01]  /*fdf0*/  LOP3.LUT R11, R0, 0x2f, RZ, 0xfc, !PT ;  /* 0x0000002f000b7812 */ /* 0x000fe200078efcff */
[----:B------:R-:W1:Y:S01]  /*fe00*/  LDCU UR6, c[0x0][0x39c] ;  /* 0x00007380ff0677ac */ /* 0x000e620008000800 */
[----:B------:R-:W-:Y:S02]  /*fe10*/  SHF.R.S32.HI R13, RZ, 0x8, R13 ;  /* 0x00000008ff0d7819 */ /* 0x000fe4000001140d */
[C---:B------:R-:W-:Y:S02]  /*fe20*/  IADD3 R6, P5, PT, R10.reuse, R2, RZ ;  /* 0x000000020a067210 */ /* 0x040fe40007fbe0ff */
[----:B------:R-:W-:Y:S01]  /*fe30*/  PRMT R12, R49, 0x9910, RZ ;  /* 0x00009910310c7816 */ /* 0x000fe200000000ff */
[----:B------:R2:W-:Y:S01]  /*fe40*/  @P6 STG.E.U8 desc[UR26][R4.64], R13 ;  /* 0x0000000d04006986 */ /* 0x0005e2000c10111a */
[----:B0-----:R-:W-:Y:S01]  /*fe50*/  ISETP.LT.AND P6, PT, R11, UR4, !P0 ;  /* 0x000000040b007c0c */ /* 0x001fe2000c7c1270 */
[----:B------:R-:W0:Y:S01]  /*fe60*/  LDCU UR4, c[0x0][0x39c] ;  /* 0x00007380ff0477ac */ /* 0x000e220008000800 */
[C---:B------:R-:W-:Y:S01]  /*fe70*/  LEA.HI.X.SX32 R7, R10.reuse, R3, 0x1, P5 ;  /* 0x000000030a077211 */ /* 0x040fe200028f0eff */
[----:B------:R-:W-:-:S04]  /*fe80*/  VIADD R10, R10, UR5 ;  /* 0x000000050a0a7c36 */ /* 0x000fc80008000000 */
[----:B------:R0:W-:Y:S01]  /*fe90*/  @P4 STG.E.U8 desc[UR26][R6.64], R49 ;  /* 0x0000003106004986 */ /* 0x0001e2000c10111a */
[CC--:B----4-:R-:W-:Y:S01]  /*fea0*/  IADD3 R8, P4, PT, R10.reuse, R2.reuse, RZ ;  /* 0x000000020a087210 */ /* 0x0d0fe20007f9e0ff */
[C---:B------:R-:W-:Y:S01]  /*feb0*/  VIADD R11, R10.reuse, UR5 ;  /* 0x000000050a0b7c36 */ /* 0x040fe20008000000 */
[----:B--2---:R-:W-:Y:S02]  /*fec0*/  SHF.R.S32.HI R13, RZ, 0x8, R12 ;  /* 0x00000008ff0d7819 */ /* 0x004fe4000001140c */
[----:B------:R-:W-:Y:S02]  /*fed0*/  LEA.HI.X.SX32 R9, R10, R3, 0x1, P4 ;  /* 0x000000030a097211 */ /* 0x000fe400020f0eff */
[C---:B------:R-:W-:Y:S02]  /*fee0*/  LOP3.LUT R5, R0.reuse, 0x31, RZ, 0xfc, !PT ;  /* 0x0000003100057812 */ /* 0x040fe400078efcff */
[----:B------:R-:W-:Y:S01]  /*fef0*/  IADD3 R4, P5, PT, R11, R2, RZ ;  /* 0x000000020b047210 */ /* 0x000fe20007fbe0ff */
[----:B------:R2:W-:Y:S01]  /*ff00*/  @P3 STG.E.U8 desc[UR26][R8.64], R13 ;  /* 0x0000000d08003986 */ /* 0x0005e2000c10111a */
[----:B0-----:R-:W-:-:S02]  /*ff10*/  LOP3.LUT R6, R0, 0x32, RZ, 0xfc, !PT ;  /* 0x0000003200067812 */ /* 0x001fc400078efcff */
[----:B-----5:R-:W-:Y:S01]  /*ff20*/  ISETP.LT.AND P3, PT, R5, UR7, !P0 ;  /* 0x0000000705007c0c */ /* 0x020fe2000c761270 */
[----:B------:R-:W0:Y:S01]  /*ff30*/  LDCU UR7, c[0x0][0x39c] ;  /* 0x00007380ff0777ac */ /* 0x000e220008000800 */
[CC--:B------:R-:W-:Y:S01]  /*ff40*/  LEA.HI.X.SX32 R5, R11.reuse, R3.reuse, 0x1, P5 ;  /* 0x000000030b057211 */ /* 0x0c0fe200028f0eff */
[----:B------:R-:W-:Y:S01]  /*ff50*/  VIADD R11, R11, UR5 ;  /* 0x000000050b0b7c36 */ /* 0x000fe20008000000 */
[----:B------:R-:W-:Y:S01]  /*ff60*/  ISETP.LT.AND P5, PT, R6, UR4, !P0 ;  /* 0x0000000406007c0c */ /* 0x000fe2000c7a1270 */
[----:B------:R-:W4:Y:S01]  /*ff70*/  LDCU UR4, c[0x0][0x39c] ;  /* 0x00007380ff0477ac */ /* 0x000f220008000800 */
[----:B------:R-:W-:Y:S01]  /*ff80*/  PRMT R7, R51, 0x9910, RZ ;  /* 0x0000991033077816 */ /* 0x000fe200000000ff */
[----:B------:R5:W-:Y:S01]  /*ff90*/  @P2 STG.E.U8 desc[UR26][R4.64], R51 ;  /* 0x0000003304002986 */ /* 0x000be2000c10111a */
[----:B-1----:R-:W-:Y:S01]  /*ffa0*/  ISETP.LT.AND P4, PT, R14, UR6, !P0 ;  /* 0x000000060e007c0c */ /* 0x002fe2000c781270 */
[----:B------:R-:W1:Y:S01]  /*ffb0*/  LDCU UR6, c[0x0][0x39c] ;  /* 0x00007380ff0677ac */ /* 0x000e620008000800 */
[C---:B------:R-:W-:Y:S01]  /*ffc0*/  IADD3 R6, P2, PT, R11.reuse, R2, RZ ;  /* 0x000000020b067210 */ /* 0x040fe20007f5e0ff */
[----:B------:R-:W-:Y:S01]  /*ffd0*/  VIADD R10, R11, UR5 ;  /* 0x000000050b0a7c36 */ /* 0x000fe20008000000 */
[----:B--2---:R-:W-:Y:S01]  /*ffe0*/  PRMT R13, R53, 0x9910, RZ ;  /* 0x00009910350d7816 */ /* 0x004fe200000000ff */
[----:B------:R-:W-:Y:S01]  /*fff0*/  IMAD.MOV.U32 R9, RZ, RZ, R7 ;  /* 0x000000ffff097224 */ /* 0x000fe200078e0007 */
[----:B------:R-:W-:-:S02]  /*10000*/  LEA.HI.X.SX32 R7, R11, R3, 0x1, P2 ;  /* 0x000000030b077211 */ /* 0x000fc400010f0eff */
[CC--:B------:R-:W-:Y:S02]  /*10010*/  IADD3 R8, P2, PT, R10.reuse, R2.reuse, RZ ;  /* 0x000000020a087210 */ /* 0x0c0fe40007f5e0ff */
[----:B------:R-:W-:Y:S02]  /*10020*/  SHF.R.S32.HI R11, RZ, 0x8, R9 ;  /* 0x00000008ff0b7819 */ /* 0x000fe40000011409 */
[C---:B------:R-:W-:Y:S01]  /*10030*/  LEA.HI.X.SX32 R9, R10.reuse, R3, 0x1, P2 ;  /* 0x000000030a097211 */ /* 0x040fe200010f0eff */
[----:B------:R-:W-:Y:S01]  /*10040*/  VIADD R10, R10, UR5 ;  /* 0x000000050a0a7c36 */ /* 0x000fe20008000000 */
[C---:B-----5:R-:W-:Y:S01]  /*10050*/  LOP3.LUT R4, R0.reuse, 0x33, RZ, 0xfc, !PT ;  /* 0x0000003300047812 */ /* 0x060fe200078efcff */
[----:B------:R2:W-:Y:S01]  /*10060*/  @P6 STG.E.U8 desc[UR26][R6.64], R11 ;  /* 0x0000000b06006986 */ /* 0x0005e2000c10111a */
[----:B------:R-:W-:Y:S02]  /*10070*/  LOP3.LUT R5, R0, 0x34, RZ, 0xfc, !PT ;  /* 0x0000003400057812 */ /* 0x000fe400078efcff */
[----:B----4-:R-:W-:Y:S01]  /*10080*/  ISETP.LT.AND P2, PT, R4, UR4, !P0 ;  /* 0x0000000404007c0c */ /* 0x010fe2000c741270 */
[----:B------:R4:W-:Y:S01]  /*10090*/  @P4 STG.E.U8 desc[UR26][R8.64], R53 ;  /* 0x0000003508004986 */ /* 0x0009e2000c10111a */
[----:B------:R-:W-:Y:S01]  /*100a0*/  IADD3 R4, P6, PT, R10, R2, RZ ;  /* 0x000000020a047210 */ /* 0x000fe20007fde0ff */
[----:B------:R-:W5:Y:S01]  /*100b0*/  LDCU UR4, c[0x0][0x39c] ;  /* 0x00007380ff0477ac */ /* 0x000f620008000800 */
[----:B-1----:R-:W-:-:S02]  /*100c0*/  ISETP.LT.AND P4, PT, R5, UR6, !P0 ;  /* 0x0000000605007c0c */ /* 0x002fc4000c781270 */
[C---:B------:R-:W-:Y:S01]  /*100d0*/  LEA.HI.X.SX32 R5, R10.reuse, R3, 0x1, P6 ;  /* 0x000000030a057211 */ /* 0x040fe200030f0eff */
[----:B------:R-:W-:Y:S01]  /*100e0*/  VIADD R10, R10, UR5 ;  /* 0x000000050a0a7c36 */ /* 0x000fe20008000000 */
[----:B------:R-:W-:Y:S01]  /*100f0*/  SHF.R.S32.HI R13, RZ, 0x8, R13 ;  /* 0x00000008ff0d7819 */ /* 0x000fe2000001140d */
[----:B------:R-:W1:Y:S01]  /*10100*/  LDCU UR6, c[0x0][0x39c] ;  /* 0x00007380ff0677ac */ /* 0x000e620008000800 */
[----:B------:R-:W-:Y:S01]  /*10110*/  LOP3.LUT R12, R0, 0x35, RZ, 0xfc, !PT ;  /* 0x00000035000c7812 */ /* 0x000fe200078efcff */
[----:B--2---:R-:W-:Y:S01]  /*10120*/  VIADD R11, R10, UR5 ;  /* 0x000000050a0b7c36 */ /* 0x004fe20008000000 */
[----:B------:R-:W-:Y:S01]  /*10130*/  LOP3.LUT R14, R0, 0x42, RZ, 0xfc, !PT ;  /* 0x00000042000e7812 */ /* 0x000fe200078efcff */
[----:B------:R2:W-:Y:S01]  /*10140*/  @P3 STG.E.U8 desc[UR26][R4.64], R13 ;  /* 0x0000000d04003986 */ /* 0x0005e2000c10111a */
[----:B------:R-:W-:Y:S02]  /*10150*/  IADD3 R6, P3, PT, R10, R2, RZ ;  /* 0x000000020a067210 */ /* 0x000fe40007f7e0ff */
[----:B----4-:R-:W-:-:S02]  /*10160*/  PRMT R9, R55, 0x9910, RZ ;  /* 0x0000991037097816 */ /* 0x010fc400000000ff */
[-C--:B------:R-:W-:Y:S02]  /*10170*/  LEA.HI.X.SX32 R7, R10, R3.reuse, 0x1, P3 ;  /* 0x000000030a077211 */ /* 0x080fe400018f0eff */
[C---:B------:R-:W-:Y:S01]  /*10180*/  IADD3 R8, P3, PT, R11.reuse, R2, RZ ;  /* 0x000000020b087210 */ /* 0x040fe20007f7e0ff */
[----:B------:R-:W-:Y:S01]  /*10190*/  IMAD.MOV.U32 R10, RZ, RZ, R9 ;  /* 0x000000ffff0a7224 */ /* 0x000fe200078e0009 */
[----:B0-----:R-:W-:Y:S01]  /*101a0*/  ISETP.LT.AND P6, PT, R12, UR7, !P0 ;  /* 0x000000070c007c0c */ /* 0x001fe2000c7c1270 */
[----:B------:R-:W0:Y:S01]  /*101b0*/  LDCU UR7, c[0x0][0x39c] ;  /* 0x00007380ff0777ac */ /* 0x000e220008000800 */
[C---:B------:R-:W-:Y:S01]  /*101c0*/  LEA.HI.X.SX32 R9, R11.reuse, R3, 0x1, P3 ;  /* 0x000000030b097211 */ /* 0x040fe200018f0eff */
[----:B------:R-:W-:Y:S01]  /*101d0*/  VIADD R11, R11, UR5 ;  /* 0x000000050b0b7c36 */ /* 0x000fe20008000000 */
[----:B--2---:R-:W-:Y:S01]  /*101e0*/  SHF.R.S32.HI R13, RZ, 0x8, R10 ;  /* 0x00000008ff0d7819 */ /* 0x004fe2000001140a */
[----:B------:R2:W-:Y:S01]  /*101f0*/  @P5 STG.E.U8 desc[UR26][R6.64], R55 ;  /* 0x0000003706005986 */ /* 0x0005e2000c10111a */
[----:B------:R-:W-:-:S02]  /*10200*/  LOP3.LUT R5, R0, 0x37, RZ, 0xfc, !PT ;  /* 0x0000003700057812 */ /* 0x000fc400078efcff */
[----:B------:R-:W-:Y:S01]  /*10210*/  LOP3.LUT R12, R0, 0x36, RZ, 0xfc, !PT ;  /* 0x00000036000c7812 */ /* 0x000fe200078efcff */
[----:B------:R4:W-:Y:S01]  /*10220*/  @P2 STG.E.U8 desc[UR26][R8.64], R13 ;  /* 0x0000000d08002986 */ /* 0x0009e2000c10111a */
[----:B------:R-:W-:Y:S02]  /*10230*/  IADD3 R4, P5, PT, R11, R2, RZ ;  /* 0x000000020b047210 */ /* 0x000fe40007fbe0ff */
[----:B-1----:R-:W-:Y:S01]  /*10240*/  ISETP.LT.AND P2, PT, R5, UR6, !P0 ;  /* 0x0000000605007c0c */ /* 0x002fe2000c741270 */
[----:B------:R-:W1:Y:S01]  /*10250*/  LDCU UR6, c[0x0][0x39c] ;  /* 0x00007380ff0677ac */ /* 0x000e620008000800 */
[----:B-----5:R-:W-:Y:S02]  /*10260*/  ISETP.LT.AND P3, PT, R12, UR4, !P0 ;  /* 0x000000040c007c0c */ /* 0x020fe4000c761270 */
[C---:B------:R-:W-:Y:S01]  /*10270*/  LEA.HI.X.SX32 R5, R11.reuse, R3, 0x1, P5 ;  /* 0x000000030b057211 */ /* 0x040fe200028f0eff */
[----:B------:R-:W5:Y:S01]  /*10280*/  LDCU UR4, c[0x0][0x39c] ;  /* 0x00007380ff0477ac */ /* 0x000f620008000800 */
[----:B------:R-:W-:Y:S01]  /*10290*/  VIADD R11, R11, UR5 ;  /* 0x000000050b0b7c36 */ /* 0x000fe20008000000 */
[----:B--2---:R-:W-:-:S02]  /*102a0*/  PRMT R7, R57, 0x9910, RZ ;  /* 0x0000991039077816 */ /* 0x004fc400000000ff */
[----:B------:R-:W-:Y:S01]  /*102b0*/  LOP3.LUT R10, R0, 0x38, RZ, 0xfc, !PT ;  /* 0x00000038000a7812 */ /* 0x000fe200078efcff */
[----:B------:R2:W-:Y:S01]  /*102c0*/  @P4 STG.E.U8 desc[UR26][R4.64], R57 ;  /* 0x0000003904004986 */ /* 0x0005e2000c10111a */
[CC--:B------:R-:W-:Y:S01]  /*102d0*/  IADD3 R6, P4, PT, R11.reuse, R2.reuse, RZ ;  /* 0x000000020b067210 */ /* 0x0c0fe20007f9e0ff */
[----:B----4-:R-:W-:Y:S01]  /*102e0*/  IMAD.MOV.U32 R8, RZ, RZ, R7 ;  /* 0x000000ffff087224 */ /* 0x010fe200078e0007 */
[----:B0-----:R-:W-:Y:S01]  /*102f0*/  ISETP.LT.AND P5, PT, R10, UR7, !P0 ;  /* 0x000000070a007c0c */ /* 0x001fe2000c7a1270 */
[C---:B------:R-:W-:Y:S01]  /*10300*/  VIADD R10, R11.reuse, UR5 ;  /* 0x000000050b0a7c36 */ /* 0x040fe20008000000 */
[----:B------:R-:W-:Y:S01]  /*10310*/  LEA.HI.X.SX32 R7, R11, R3, 0x1, P4 ;  /* 0x000000030b077211 */ /* 0x000fe200020f0eff */
[----:B------:R-:W0:Y:S01]  /*10320*/  LDCU UR7, c[0x0][0x39c] ;  /* 0x00007380ff0777ac */ /* 0x000e220008000800 */
[----:B------:R-:W-:Y:S02]  /*10330*/  SHF.R.S32.HI R11, RZ, 0x8, R8 ;  /* 0x00000008ff0b7819 */ /* 0x000fe40000011408 */
[----:B------:R-:W-:-:S02]  /*10340*/  IADD3 R8, P4, PT, R10, R2, RZ ;  /* 0x000000020a087210 */ /* 0x000fc40007f9e0ff */
[----:B------:R-:W-:Y:S01]  /*10350*/  LOP3.LUT R12, R0, 0x39, RZ, 0xfc, !PT ;  /* 0x00000039000c7812 */ /* 0x000fe200078efcff */
[----:B------:R4:W-:Y:S01]  /*10360*/  @P6 STG.E.U8 desc[UR26][R6.64], R11 ;  /* 0x0000000b06006986 */ /* 0x0009e2000c10111a */
[C---:B------:R-:W-:Y:S01]  /*10370*/  LEA.HI.X.SX32 R9, R10.reuse, R3, 0x1, P4 ;  /* 0x000000030a097211 */ /* 0x040fe200020f0eff */
[----:B------:R-:W-:Y:S01]  /*10380*/  VIADD R10, R10, UR5 ;  /* 0x000000050a0a7c36 */ /* 0x000fe20008000000 */
[----:B-----5:R-:W-:Y:S01]  /*10390*/  ISETP.LT.AND P4, PT, R12, UR4, !P0 ;  /* 0x000000040c007c0c */ /* 0x020fe2000c781270 */
[----:B------:R-:W5:Y:S01]  /*103a0*/  LDCU UR4, c[0x0][0x39c] ;  /* 0x00007380ff0477ac */ /* 0x000f620008000800 */
[----:B------:R-:W-:Y:S01]  /*103b0*/  PRMT R13, R59, 0x9910, RZ ;  /* 0x000099103b0d7816 */ /* 0x000fe200000000ff */
[----:B------:R0:W-:Y:S01]  /*103c0*/  @P3 STG.E.U8 desc[UR26][R8.64], R59 ;  /* 0x0000003b08003986 */ /* 0x0001e2000c10111a */
[----:B--2---:R-:W-:Y:S02]  /*103d0*/  IADD3 R4, P3, PT, R10, R2, RZ ;  /* 0x000000020a047210 */ /* 0x004fe40007f7e0ff */
[----:B------:R-:W-:-:S02]  /*103e0*/  SHF.R.S32.HI R13, RZ, 0x8, R13 ;  /* 0x00000008ff0d7819 */ /* 0x000fc4000001140d */
[C---:B------:R-:W-:Y:S01]  /*103f0*/  LEA.HI.X.SX32 R5, R10.reuse, R3, 0x1, P3 ;  /* 0x000000030a057211 */ /* 0x040fe200018f0eff */
[----:B------:R-:W-:Y:S01]  /*10400*/  VIADD R10, R10, UR5 ;  /* 0x000000050a0a7c36 */ /* 0x000fe20008000000 */
[----:B------:R-:W-:-:S03]  /*10410*/  LOP3.LUT R12, R0, 0x3a, RZ, 0xfc, !PT ;  /* 0x0000003a000c7812 */ /* 0x000fc600078efcff */
[----:B------:R2:W-:Y:S01]  /*10420*/  @P2 STG.E.U8 desc[UR26][R4.64], R13 ;  /* 0x0000000d04002986 */ /* 0x0005e2000c10111a */
[----:B-1----:R-:W-:Y:S01]  /*10430*/  ISETP.LT.AND P3, PT, R12, UR6, !P0 ;  /* 0x000000060c007c0c */ /* 0x002fe2000c761270 */
[----:B------:R-:W1:Y:S01]  /*10440*/  LDCU UR6, c[0x0][0x39c] ;  /* 0x00007380ff0677ac */ /* 0x000e620008000800 */
[CC--:B----4-:R-:W-:Y:S01]  /*10450*/  IADD3 R6, P2, PT, R10.reuse, R2.reuse, RZ ;  /* 0x000000020a067210 */ /* 0x0d0fe20007f5e0ff */
[----:B------:R-:W-:Y:S01]  /*10460*/  VIADD R11, R10, UR5 ;  /* 0x000000050a0b7c36 */ /* 0x000fe20008000000 */
[----:B------:R-:W-:Y:S02]  /*10470*/  PRMT R12, R61, 0x9910, RZ ;  /* 0x000099103d0c7816 */ /* 0x000fe400000000ff */
[----:B0-----:R-:W-:Y:S02]  /*10480*/  LOP3.LUT R8, R0, 0x3b, RZ, 0xfc, !PT ;  /* 0x0000003b00087812 */ /* 0x001fe400078efcff */
[----:B------:R-:W-:Y:S01]  /*10490*/  LEA.HI.X.SX32 R7, R10, R3, 0x1, P2 ;  /* 0x000000030a077211 */ /* 0x000fe200010f0eff */
[----:B------:R-:W-:Y:S01]  /*104a0*/  IMAD.MOV.U32 R10, RZ, RZ, R12 ;  /* 0x000000ffff0a7224 */ /* 0x000fe200078e000c */
[----:B-----5:R-:W-:Y:S01]  /*104b0*/  ISETP.LT.AND P2, PT, R8, UR4, !P0 ;  /* 0x0000000408007c0c */ /* 0x020fe2000c741270 */
[----:B------:R-:W0:Y:S01]  /*104c0*/  LDCU UR4, c[0x0][0x39c] ;  /* 0x00007380ff0477ac */ /* 0x000e220008000800 */
[----:B------:R-:W-:Y:S01]  /*104d0*/  LOP3.LUT R9, R0, 0x3c, RZ, 0xfc, !PT ;  /* 0x0000003c00097812 */ /* 0x000fe200078efcff */
[----:B------:R4:W-:Y:S01]  /*104e0*/  @P5 STG.E.U8 desc[UR26][R6.64], R61 ;  /* 0x0000003d06005986 */ /* 0x0009e2000c10111a */
[----:B------:R-:W-:-:S02]  /*104f0*/  IADD3 R8, P6, PT, R11, R2, RZ ;  /* 0x000000020b087210 */ /* 0x000fc40007fde0ff */
[----:B------:R-:W-:Y:S01]  /*10500*/  ISETP.LT.AND P5, PT, R9, UR7, !P0 ;  /* 0x0000000709007c0c */ /* 0x000fe2000c7a1270 */
[----:B------:R-:W5:Y:S01]  /*10510*/  LDCU UR7, c[0x0][0x39c] ;  /* 0x00007380ff0777ac */ /* 0x000f620008000800 */
[C---:B------:R-:W-:Y:S01]  /*10520*/  LEA.HI.X.SX32 R9, R11.reuse, R3, 0x1, P6 ;  /* 0x000000030b097211 */ /* 0x040fe200030f0eff */
[----:B------:R-:W-:Y:S01]  /*10530*/  VIADD R11, R11, UR5 ;  /* 0x000000050b0b7c36 */ /* 0x000fe20008000000 */
[----:B--2---:R-:W-:Y:S02]  /*10540*/  SHF.R.S32.HI R13, RZ, 0x8, R10 ;  /* 0x00000008ff0d7819 */ /* 0x004fe4000001140a */
[----:B------:R-:W-:Y:S02]  /*10550*/  LOP3.LUT R5, R0, 0x3d, RZ, 0xfc, !PT ;  /* 0x0000003d00057812 */ /* 0x000fe400078efcff */
[----:B------:R-:W-:Y:S01]  /*10560*/  PRMT R10, R63, 0x9910, RZ ;  /* 0x000099103f0a7816 */ /* 0x000fe200000000ff */
[----:B------:R2:W-:Y:S01]  /*10570*/  @P4 STG.E.U8 desc[UR26][R8.64], R13 ;  /* 0x0000000d08004986 */ /* 0x0005e2000c10111a */
[----:B------:R-:W-:-:S02]  /*10580*/  IADD3 R4, P4, PT, R11, R2, RZ ;  /* 0x000000020b047210 */ /* 0x000fc40007f9e0ff */
[----:B-1----:R-:W-:Y:S01]  /*10590*/  ISETP.LT.AND P6, PT, R5, UR6, !P0 ;  /* 0x0000000605007c0c */ /* 0x002fe2000c7c1270 */
[----:B------:R-:W1:Y:S01]  /*105a0*/  LDCU UR6, c[0x0][0x39c] ;  /* 0x00007380ff0677ac */ /* 0x000e620008000800 */
[CC--:B------:R-:W-:Y:S01]  /*105b0*/  LEA.HI.X.SX32 R5, R11.reuse, R3.reuse, 0x1, P4 ;  /* 0x000000030b057211 */ /* 0x0c0fe200020f0eff */
[----:B------:R-:W-:Y:S01]  /*105c0*/  VIADD R11, R11, UR5 ;  /* 0x000000050b0b7c36 */ /* 0x000fe20008000000 */
[C---:B----4-:R-:W-:Y:S02]  /*105d0*/  LOP3.LUT R7, R0.reuse, 0x3e, RZ, 0xfc, !PT ;  /* 0x0000003e00077812 */ /* 0x050fe400078efcff */
[----:B------:R-:W-:Y:S01]  /*105e0*/  LOP3.LUT R12, R0, 0x40, RZ, 0xfc, !PT ;  /* 0x00000040000c7812 */ /* 0x000fe200078efcff */
[----:B------:R4:W-:Y:S01]  /*105f0*/  @P3 STG.E.U8 desc[UR26][R4.64], R63 ;  /* 0x0000003f04003986 */ /* 0x0009e2000c10111a */
[----:B------:R-:W-:Y:S01]  /*10600*/  IADD3 R6, P3, PT, R11, R2, RZ ;  /* 0x000000020b067210 */ /* 0x000fe20007f7e0ff */
[----:B--2---:R-:W-:Y:S01]  /*10610*/  IMAD.MOV.U32 R8, RZ, RZ, R10 ;  /* 0x000000ffff087224 */ /* 0x004fe200078e000a */
[----:B0-----:R-:W-:Y:S01]  /*10620*/  ISETP.LT.AND P4, PT, R7, UR4, !P0 ;  /* 0x0000000407007c0c */ /* 0x001fe2000c781270 */
[C---:B------:R-:W-:Y:S01]  /*10630*/  VIADD R10, R11.reuse, UR5 ;  /* 0x000000050b0a7c36 */ /* 0x040fe20008000000 */
[----:B------:R-:W-:Y:S01]  /*10640*/  LEA.HI.X.SX32 R7, R11, R3, 0x1, P3 ;  /* 0x000000030b077211 */ /* 0x000fe200018f0eff */
[----:B------:R-:W0:Y:S01]  /*10650*/  LDCU UR4, c[0x0][0x39c] ;  /* 0x00007380ff0477ac */ /* 0x000e220008000800 */
[----:B------:R-:W-:-:S02]  /*10660*/  SHF.R.S32.HI R11, RZ, 0x8, R8 ;  /* 0x00000008ff0b7819 */ /* 0x000fc40000011408 */
[----:B------:R-:W-:Y:S02]  /*10670*/  LOP3.LUT R9, R0, 0x3f, RZ, 0xfc, !PT ;  /* 0x0000003f00097812 */ /* 0x000fe400078efcff */
[CC--:B------:R-:W-:Y:S01]  /*10680*/  IADD3 R8, P3, PT, R10.reuse, R2.reuse, RZ ;  /* 0x000000020a087210 */ /* 0x0c0fe20007f7e0ff */
[----:B------:R2:W-:Y:S01]  /*10690*/  @P2 STG.E.U8 desc[UR26][R6.64], R11 ;  /* 0x0000000b06002986 */ /* 0x0005e2000c10111a */
[----:B-----5:R-:W-:Y:S01]  /*106a0*/  ISETP.LT.AND P2, PT, R9, UR7, !P0 ;  /* 0x0000000709007c0c */ /* 0x020fe2000c741270 */
[----:B------:R-:W5:Y:S01]  /*106b0*/  LDCU UR7, c[0x0][0x39c] ;  /* 0x00007380ff0777ac */ /* 0x000f620008000800 */
[CC--:B------:R-:W-:Y:S01]  /*106c0*/  LEA.HI.X.SX32 R9, R10.reuse, R3.reuse, 0x1, P3 ;  /* 0x000000030a097211 */ /* 0x0c0fe200018f0eff */
[----:B------:R-:W-:Y:S01]  /*106d0*/  VIADD R10, R10, UR5 ;  /* 0x000000050a0a7c36 */ /* 0x000fe20008000000 */
[----:B------:R-:W-:Y:S02]  /*106e0*/  PRMT R13, R65, 0x9910, RZ ;  /* 0x00009910410d7816 */ /* 0x000fe400000000ff */
[----:B-1----:R-:W-:Y:S01]  /*106f0*/  ISETP.LT.AND P3, PT, R12, UR6, !P0 ;  /* 0x000000060c007c0c */ /* 0x002fe2000c761270 */
[----:B------:R1:W-:Y:S01]  /*10700*/  @P5 STG.E.U8 desc[UR26][R8.64], R65 ;  /* 0x0000004108005986 */ /* 0x0003e2000c10111a */
[C---:B----4-:R-:W-:Y:S01]  /*10710*/  IADD3 R4, P5, PT, R10.reuse, R2, RZ ;  /* 0x000000020a047210 */ /* 0x050fe20007fbe0ff */
[----:B------:R-:W4:Y:S01]  /*10720*/  LDCU UR6, c[0x0][0x39c] ;  /* 0x00007380ff0677ac */ /* 0x000f220008000800 */
[----:B------:R-:W-:Y:S01]  /*10730*/  SHF.R.S32.HI R13, RZ, 0x8, R13 ;  /* 0x00000008ff0d7819 */ /* 0x000fe2000001140d */
[C---:B--2---:R-:W-:Y:S01]  /*10740*/  VIADD R11, R10.reuse, UR5 ;  /* 0x000000050a0b7c36 */ /* 0x044fe20008000000 */
[----:B------:R-:W-:-:S02]  /*10750*/  LEA.HI.X.SX32 R5, R10, R3, 0x1, P5 ;  /* 0x000000030a057211 */ /* 0x000fc400028f0eff */
[----:B------:R-:W-:Y:S02]  /*10760*/  LOP3.LUT R10, R0, 0x41, RZ, 0xfc, !PT ;  /* 0x00000041000a7812 */ /* 0x000fe400078efcff */
[C---:B------:R-:W-:Y:S01]  /*10770*/  IADD3 R6, P5, PT, R11.reuse, R2, RZ ;  /* 0x000000020b067210 */ /* 0x040fe20007fbe0ff */
[----:B------:R2:W-:Y:S01]  /*10780*/  @P6 STG.E.U8 desc[UR26][R4.64], R13 ;  /* 0x0000000d04006986 */ /* 0x0005e2000c10111a */
[----:B0-----:R-:W-:Y:S01]  /*10790*/  ISETP.LT.AND P6, PT, R10, UR4, !P0 ;  /* 0x000000040a007c0c */ /* 0x001fe2000c7c1270 */
[----:B------:R-:W0:Y:S01]  /*107a0*/  LDCU UR4, c[0x0][0x39c] ;  /* 0x00007380ff0477ac */ /* 0x000e220008000800 */
[C---:B------:R-:W-:Y:S01]  /*107b0*/  LEA.HI.X.SX32 R7, R11.reuse, R3, 0x1, P5 ;  /* 0x000000030b077211 */ /* 0x040fe200028f0eff */
[----:B------:R-:W-:Y:S01]  /*107c0*/  VIADD R11, R11, UR5 ;  /* 0x000000050b0b7c36 */ /* 0x000fe20008000000 */
[----:B------:R-:W-:-:S03]  /*107d0*/  PRMT R12, R67, 0x9910, RZ ;  /* 0x00009910430c7816 */ /* 0x000fc600000000ff */
[----:B------:R0:W-:Y:S01]  /*107e0*/  @P4 STG.E.U8 desc[UR26][R6.64], R67 ;  /* 0x0000004306004986 */ /* 0x0001e2000c10111a */
[CC--:B-1----:R-:W-:Y:S01]  /*107f0*/  IADD3 R8, P4, PT, R11.reuse, R2.reuse, RZ ;  /* 0x000000020b087210 */ /* 0x0c2fe20007f9e0ff */
[C---:B------:R-:W-:Y:S01]  /*10800*/  VIADD R10, R11.reuse, UR5 ;  /* 0x000000050b0a7c36 */ /* 0x040fe20008000000 */
[----:B--2---:R-:W-:Y:S02]  /*10810*/  LOP3.LUT R5, R0, 0x43, RZ, 0xfc, !PT ;  /* 0x0000004300057812 */ /* 0x004fe400078efcff */
[-C--:B------:R-:W-:Y:S02]  /*10820*/  LEA.HI.X.SX32 R9, R11, R3.reuse, 0x1, P4 ;  /* 0x000000030b097211 */ /* 0x080fe400020f0eff */
[----:B------:R-:W-:Y:S02]  /*10830*/  SHF.R.S32.HI R11, RZ, 0x8, R12 ;  /* 0x00000008ff0b7819 */ /* 0x000fe4000001140c */
[-C--:B------:R-:W-:Y:S02]  /*10840*/  IADD3 R4, P5, PT, R10, R2.reuse, RZ ;  /* 0x000000020a047210 */ /* 0x080fe40007fbe0ff */
[----:B0-----:R-:W-:Y:S01]  /*10850*/  LOP3.LUT R6, R0, 0x44, RZ, 0xfc, !PT ;  /* 0x0000004400067812 */ /* 0x001fe200078efcff */
[----:B------:R0:W-:Y:S01]  /*10860*/  @P2 STG.E.U8 desc[UR26][R8.64], R11 ;  /* 0x0000000b08002986 */ /* 0x0001e2000c10111a */
[----:B-----5:R-:W-:Y:S01]  /*10870*/  ISETP.LT.AND P2, PT, R5, UR7, !P0 ;  /* 0x0000000705007c0c */ /* 0x020fe2000c741270 */
[----:B------:R-:W1:Y:S01]  /*10880*/  LDCU UR7, c[0x0][0x39c] ;  /* 0x00007380ff0777ac */ /* 0x000e620008000800 */
[CC--:B------:R-:W-:Y:S01]  /*10890*/  LEA.HI.X.SX32 R5, R10.reuse, R3.reuse, 0x1, P5 ;  /* 0x000000030a057211 */ /* 0x0c0fe200028f0eff */
[----:B------:R-:W-:Y:S01]  /*108a0*/  VIADD R10, R10, UR5 ;  /* 0x000000050a0a7c36 */ /* 0x000fe20008000000 */
[----:B------:R-:W-:Y:S01]  /*108b0*/  ISETP.LT.AND P5, PT, R6, UR4, !P0 ;  /* 0x0000000406007c0c */ /* 0x000fe2000c7a1270 */
[----:B------:R-:W2:Y:S01]  /*108c0*/  LDCU UR4, c[0x0][0x39c] ;  /* 0x00007380ff0477ac */ /* 0x000ea20008000800 */
[----:B----4-:R-:W-:Y:S01]  /*108d0*/  ISETP.LT.AND P4, PT, R14, UR6, !P0 ;  /* 0x000000060e007c0c */ /* 0x010fe2000c781270 */
[----:B------:R4:W-:Y:S01]  /*108e0*/  @P3 STG.E.U8 desc[UR26][R4.64], R69 ;  /* 0x0000004504003986 */ /* 0x0009e2000c10111a */
[C---:B------:R-:W-:Y:S01]  /*108f0*/  IADD3 R6, P3, PT, R10.reuse, R2, RZ ;  /* 0x000000020a067210 */ /* 0x040fe20007f7e0ff */
[----:B------:R-:W5:Y:S01]  /*10900*/  LDCU UR6, c[0x0][0x39c] ;  /* 0x00007380ff0677ac */ /* 0x000f620008000800 */
[----:B------:R-:W-:Y:S01]  /*10910*/  PRMT R13, R69, 0x9910, RZ ;  /* 0x00009910450d7816 */ /* 0x000fe200000000ff */
[C---:B0-----:R-:W-:Y:S01]  /*10920*/  VIADD R11, R10.reuse, UR5 ;  /* 0x000000050a0b7c36 */ /* 0x041fe20008000000 */
[----:B------:R-:W-:-:S02]  /*10930*/  LEA.HI.X.SX32 R7, R10, R3, 0x1, P3 ;  /* 0x000000030a077211 */ /* 0x000fc400018f0eff */
[----:B------:R-:W-:Y:S02]  /*10940*/  SHF.R.S32.HI R13, RZ, 0x8, R13 ;  /* 0x00000008ff0d7819 */ /* 0x000fe4000001140d */
[-C--:B------:R-:W-:Y:S02]  /*10950*/  IADD3 R8, P3, PT, R11, R2.reuse, RZ ;  /* 0x000000020b087210 */ /* 0x080fe40007f7e0ff */
[----:B------:R-:W-:Y:S01]  /*10960*/  PRMT R10, R71, 0x9910, RZ ;  /* 0x00009910470a7816 */ /* 0x000fe200000000ff */
[----:B------:R0:W-:Y:S01]  /*10970*/  @P6 STG.E.U8 desc[UR26][R6.64], R13 ;  /* 0x0000000d06006986 */ /* 0x0001e2000c10111a */
[C---:B------:R-:W-:Y:S01]  /*10980*/  LEA.HI.X.SX32 R9, R11.reuse, R3, 0x1, P3 ;  /* 0x000000030b097211 */ /* 0x040fe200018f0eff */
[----:B------:R-:W-:Y:S01]  /*10990*/  VIADD R11, R11, UR5 ;  /* 0x000000050b0b7c36 */ /* 0x000fe20008000000 */
[C---:B----4-:R-:W-:Y:S02]  /*109a0*/  LOP3.LUT R4, R0.reuse, 0x45, RZ, 0xfc, !PT ;  /* 0x0000004500047812 */ /* 0x050fe400078efcff */
[----:B------:R-:W-:Y:S01]  /*109b0*/  LOP3.LUT R5, R0, 0x46, RZ, 0xfc, !PT ;  /* 0x0000004600057812 */ /* 0x000fe200078efcff */
[----:B------:R4:W-:Y:S01]  /*109c0*/  @P4 STG.E.U8 desc[UR26][R8.64], R71 ;  /* 0x0000004708004986 */ /* 0x0009e2000c10111a */
[----:B--2---:R-:W-:Y:S01]  /*109d0*/  ISETP.LT.AND P3, PT, R4, UR4, !P0 ;  /* 0x0000000404007c0c */ /* 0x004fe2000c761270 */
[----:B------:R-:W2:Y:S01]  /*109e0*/  LDCU UR4, c[0x0][0x39c] ;  /* 0x00007380ff0477ac */ /* 0x000ea20008000800 */
[----:B------:R-:W-:-:S02]  /*109f0*/  IADD3 R4, P6, PT, R11, R2, RZ ;  /* 0x000000020b047210 */ /* 0x000fc40007fde0ff */
[----:B-----5:R-:W-:Y:S01]  /*10a00*/  ISETP.LT.AND P4, PT, R5, UR6, !P0 ;  /* 0x0000000605007c0c */ /* 0x020fe2000c781270 */
[----:B------:R-:W5:Y:S01]  /*10a10*/  LDCU UR6, c[0x0][0x39c] ;  /* 0x00007380ff0677ac */ /* 0x000f620008000800 */
[C---:B------:R-:W-:Y:S01]  /*10a20*/  LEA.HI.X.SX32 R5, R11.reuse, R3, 0x1, P6 ;  /* 0x000000030b057211 */ /* 0x040fe200030f0eff */
[----:B------:R-:W-:Y:S01]  /*10a30*/  VIADD R11, R11, UR5 ;  /* 0x000000050b0b7c36 */ /* 0x000fe20008000000 */
[----:B0-----:R-:W-:Y:S02]  /*10a40*/  SHF.R.S32.HI R13, RZ, 0x8, R10 ;  /* 0x00000008ff0d7819 */ /* 0x001fe4000001140a */
[----:B------:R-:W-:Y:S01]  /*10a50*/  LOP3.LUT R12, R0, 0x47, RZ, 0xfc, !PT ;  /* 0x00000047000c7812 */ /* 0x000fe200078efcff */
[----:B------:R-:W-:Y:S01]  /*10a60*/  VIADD R10, R11, UR5 ;  /* 0x000000050b0a7c36 */ /* 0x000fe20008000000 */
[----:B----4-:R-:W-:Y:S01]  /*10a70*/  PRMT R9, R73, 0x9910, RZ ;  /* 0x0000991049097816 */ /* 0x010fe200000000ff */
[----:B------:R0:W-:Y:S01]  /*10a80*/  @P2 STG.E.U8 desc[UR26][R4.64], R13 ;  /* 0x0000000d04002986 */ /* 0x0001e2000c10111a */
[----:B------:R-:W-:-:S02]  /*10a90*/  IADD3 R6, P2, PT, R11, R2, RZ ;  /* 0x000000020b067210 */ /* 0x000fc40007f5e0ff */
[----:B-1----:R-:W-:Y:S01]  /*10aa0*/  ISETP.LT.AND P6, PT, R12, UR7, !P0 ;  /* 0x000000070c007c0c */ /* 0x002fe2000c7c1270 */
[----:B------:R-:W1:Y:S01]  /*10ab0*/  LDCU UR7, c[0x0][0x39c] ;  /* 0x00007380ff0777ac */ /* 0x000e620008000800 */
[-C--:B------:R-:W-:Y:S01]  /*10ac0*/  LEA.HI.X.SX32 R7, R11, R3.reuse, 0x1, P2 ;  /* 0x000000030b077211 */ /* 0x080fe200010f0eff */
[----:B------:R-:W-:Y:S01]  /*10ad0*/  IMAD.MOV.U32 R11, RZ, RZ, R9 ;  /* 0x000000ffff0b7224 */ /* 0x000fe200078e0009 */
[----:B------:R-:W-:Y:S02]  /*10ae0*/  IADD3 R8, P2, PT, R10, R2, RZ ;  /* 0x000000020a087210 */ /* 0x000fe40007f5e0ff */
[----:B------:R-:W-:Y:S01]  /*10af0*/  LOP3.LUT R12, R0, 0x48, RZ, 0xfc, !PT ;  /* 0x00000048000c7812 */ /* 0x000fe200078efcff */
[----:B------:R4:W-:Y:S01]  /*10b00*/  @P5 STG.E.U8 desc[UR26][R6.64], R73 ;  /* 0x0000004906005986 */ /* 0x0009e2000c10111a */
[C---:B------:R-:W-:Y:S01]  /*10b10*/  LEA.HI.X.SX32 R9, R10.reuse, R3, 0x1, P2 ;  /* 0x000000030a097211 */ /* 0x040fe200010f0eff */
[----:B------:R-:W-:Y:S01]  /*10b20*/  VIADD R10, R10, UR5 ;  /* 0x000000050a0a7c36 */ /* 0x000fe20008000000 */
[----:B------:R-:W-:-:S02]  /*10b30*/  SHF.R.S32.HI R11, RZ, 0x8, R11 ;  /* 0x00000008ff0b7819 */ /* 0x000fc4000001140b */
[----:B0-----:R-:W-:Y:S02]  /*10b40*/  LOP3.LUT R5, R0, 0x49, RZ, 0xfc, !PT ;  /* 0x0000004900057812 */ /* 0x001fe400078efcff */
[-C--:B------:R-:W-:Y:S01]  /*10b50*/  IADD3 R4, P5, PT, R10, R2.reuse, RZ ;  /* 0x000000020a047210 */ /* 0x080fe20007fbe0ff */
[----:B------:R0:W-:Y:S01]  /*10b60*/  @P3 STG.E.U8 desc[UR26][R8.64], R11 ;  /* 0x0000000b08003986 */ /* 0x0001e2000c10111a */
[----:B--2---:R-:W-:Y:S01]  /*10b70*/  ISETP.LT.AND P2, PT, R12, UR4, !P0 ;  /* 0x000000040c007c0c */ /* 0x004fe2000c741270 */
[----:B------:R-:W2:Y:S01]  /*10b80*/  LDCU UR4, c[0x0][0x39c] ;  /* 0x00007380ff0477ac */ /* 0x000ea20008000800 */
[----:B-----5:R-:W-:Y:S02]  /*10b90*/  ISETP.LT.AND P3, PT, R5, UR6, !P0 ;  /* 0x0000000605007c0c */ /* 0x020fe4000c761270 */
[C---:B------:R-:W-:Y:S01]  /*10ba0*/  LEA.HI.X.SX32 R5, R10.reuse, R3, 0x1, P5 ;  /* 0x000000030a057211 */ /* 0x040fe200028f0eff */
[----:B------:R-:W-:Y:S01]  /*10bb0*/  VIADD R10, R10, UR5 ;  /* 0x000000050a0a7c36 */ /* 0x000fe20008000000 */
[----:B------:R-:W-:Y:S01]  /*10bc0*/  PRMT R13, R75, 0x9910, RZ ;  /* 0x000099104b0d7816 */ /* 0x000fe200000000ff */
[----:B------:R-:W5:Y:S01]  /*10bd0*/  LDCU UR6, c[0x0][0x39c] ;  /* 0x00007380ff0677ac */ /* 0x000f620008000800 */
[----:B------:R-:W-:Y:S01]  /*10be0*/  LOP3.LUT R12, R0, 0x4a, RZ, 0xfc, !PT ;  /* 0x0000004a000c7812 */ /* 0x000fe200078efcff */
[----:B------:R1:W-:Y:S01]  /*10bf0*/  @P4 STG.E.U8 desc[UR26][R4.64], R75 ;  /* 0x0000004b04004986 */ /* 0x0003e2000c10111a */
[C---:B----4-:R-:W-:Y:S01]  /*10c00*/  IADD3 R6, P4, PT, R10.reuse, R2, RZ ;  /* 0x000000020a067210 */ /* 0x050fe20007f9e0ff */
[----:B0-----:R-:W-:Y:S01]  /*10c10*/  VIADD R11, R10, UR5 ;  /* 0x000000050a0b7c36 */ /* 0x001fe20008000000 */
[----:B------:R-:W-:-:S02]  /*10c20*/  SHF.R.S32.HI R13, RZ, 0x8, R13 ;  /* 0x00000008ff0d7819 */ /* 0x000fc4000001140d */
[-C--:B------:R-:W-:Y:S02]  /*10c30*/  LEA.HI.X.SX32 R7, R10, R3.reuse, 0x1, P4 ;  /* 0x000000030a077211 */ /* 0x080fe400020f0eff */
[CC--:B------:R-:W-:Y:S02]  /*10c40*/  IADD3 R8, P4, PT, R11.reuse, R2.reuse, RZ ;  /* 0x000000020b087210 */ /* 0x0c0fe40007f9e0ff */
[----:B------:R-:W-:Y:S01]  /*10c50*/  LOP3.LUT R10, R0, 0x4b, RZ, 0xfc, !PT ;  /* 0x0000004b000a7812 */ /* 0x000fe200078efcff */
[----:B------:R0:W-:Y:S01]  /*10c60*/  @P6 STG.E.U8 desc[UR26][R6.64], R13 ;  /* 0x0000000d06006986 */ /* 0x0001e2000c10111a */
[C---:B------:R-:W-:Y:S01]  /*10c70*/  LEA.HI.X.SX32 R9, R11.reuse, R3, 0x1, P4 ;  /* 0x000000030b097211 */ /* 0x040fe200020f0eff */
[----:B------:R-:W-:Y:S01]  /*10c80*/  VIADD R11, R11, UR5 ;  /* 0x000000050b0b7c36 */ /* 0x000fe20008000000 */
[----:B--2---:R-:W-:Y:S01]  /*10c90*/  ISETP.LT.AND P4, PT, R10, UR4, !P0 ;  /* 0x000000040a007c0c */ /* 0x004fe2000c781270 */
[----:B------:R-:W2:Y:S01]  /*10ca0*/  LDCU UR4, c[0x0][0x39c] ;  /* 0x00007380ff0477ac */ /* 0x000ea20008000800 */
[----:B------:R-:W-:Y:S01]  /*10cb0*/  PRMT R10, R77, 0x9910, RZ ;  /* 0x000099104d0a7816 */ /* 0x000fe200000000ff */
[----:B------:R4:W-:Y:S01]  /*10cc0*/  @P2 STG.E.U8 desc[UR26][R8.64], R77 ;  /* 0x0000004d08002986 */ /* 0x0009e2000c10111a */
[----:B-1----:R-:W-:-:S02]  /*10cd0*/  IADD3 R4, P2, PT, R11, R2, RZ ;  /* 0x000000020b047210 */ /* 0x002fc40007f5e0ff */
[----:B------:R-:W-:Y:S01]  /*10ce0*/  ISETP.LT.AND P5, PT, R12, UR7, !P0 ;  /* 0x000000070c007c0c */ /* 0x000fe2000c7a1270 */
[----:B------:R-:W1:Y:S01]  /*10cf0*/  LDCU UR7, c[0x0][0x39c] ;  /* 0x00007380ff0777ac */ /* 0x000e620008000800 */
[C---:B------:R-:W-:Y:S01]  /*10d00*/  LEA.HI.X.SX32 R5, R11.reuse, R3, 0x1, P2 ;  /* 0x000000030b057211 */ /* 0x040fe200010f0eff */
[----:B------:R-:W-:Y:S01]  /*10d10*/  VIADD R11, R11, UR5 ;  /* 0x000000050b0b7c36 */ /* 0x000fe20008000000 */
[----:B0-----:R-:W-:Y:S02]  /*10d20*/  SHF.R.S32.HI R13, RZ, 0x8, R10 ;  /* 0x00000008ff0d7819 */ /* 0x001fe4000001140a */
[C---:B------:R-:W-:Y:S01]  /*10d30*/  LOP3.LUT R12, R0.reuse, 0x4c, RZ, 0xfc, !PT ;  /* 0x0000004c000c7812 */ /* 0x040fe200078efcff */
[C---:B------:R-:W-:Y:S01]  /*10d40*/  VIADD R10, R11.reuse, UR5 ;  /* 0x000000050b0a7c36 */ /* 0x040fe20008000000 */
[----:B------:R-:W-:Y:S01]  /*10d50*/  LOP3.LUT R14, R0, 0x54, RZ, 0xfc, !PT ;  /* 0x00000054000e7812 */ /* 0x000fe200078efcff */
[----:B------:R0:W-:Y:S01]  /*10d60*/  @P3 STG.E.U8 desc[UR26][R4.64], R13 ;  /* 0x0000000d04003986 */ /* 0x0001e2000c10111a */
[----:B-----5:R-:W-:Y:S01]  /*10d70*/  ISETP.LT.AND P2, PT, R12, UR6, !P0 ;  /* 0x000000060c007c0c */ /* 0x020fe2000c741270 */
[----:B------:R-:W5:Y:S01]  /*10d80*/  LDCU UR6, c[0x0][0x39c] ;  /* 0x00007380ff0677ac */ /* 0x000f620008000800 */
[----:B------:R-:W-:-:S02]  /*10d90*/  IADD3 R6, P3, PT, R11, R2, RZ ;  /* 0x000000020b067210 */ /* 0x000fc40007f7e0ff */
[----:B------:R-:W-:Y:S02]  /*10da0*/  PRMT R12, R79, 0x9910, RZ ;  /* 0x000099104f0c7816 */ /* 0x000fe400000000ff */
[----:B----4-:R-:W-:Y:S02]  /*10db0*/  LOP3.LUT R8, R0, 0x4d, RZ, 0xfc, !PT ;  /* 0x0000004d00087812 */ /* 0x010fe400078efcff */
[----:B------:R-:W-:Y:S01]  /*10dc0*/  LEA.HI.X.SX32 R7, R11, R3, 0x1, P3 ;  /* 0x000000030b077211 */ /* 0x000fe200018f0eff */
[----:B------:R-:W-:Y:S01]  /*10dd0*/  IMAD.MOV.U32 R11, RZ, RZ, R12 ;  /* 0x000000ffff0b7224 */ /* 0x000fe200078e000c */
[----:B--2---:R-:W-:Y:S01]  /*10de0*/  ISETP.LT.AND P3, PT, R8, UR4, !P0 ;  /* 0x0000000408007c0c */ /* 0x004fe2000c761270 */
[----:B------:R-:W2:Y:S01]  /*10df0*/  LDCU UR4, c[0x0][0x39c] ;  /* 0x00007380ff0477ac */ /* 0x000ea20008000800 */
[----:B------:R-:W-:Y:S01]  /*10e00*/  LOP3.LUT R9, R0, 0x4e, RZ, 0xfc, !PT ;  /* 0x0000004e00097812 */ /* 0x000fe200078efcff */
[----:B------:R4:W-:Y:S01]  /*10e10*/  @P5 STG.E.U8 desc[UR26][R6.64], R79 ;  /* 0x0000004f06005986 */ /* 0x0009e2000c10111a */
[----:B------:R-:W-:-:S02]  /*10e20*/  IADD3 R8, P6, PT, R10, R2, RZ ;  /* 0x000000020a087210 */ /* 0x000fc40007fde0ff */
[----:B-1----:R-:W-:Y:S01]  /*10e30*/  ISETP.LT.AND P5, PT, R9, UR7, !P0 ;  /* 0x0000000709007c0c */ /* 0x002fe2000c7a1270 */
[----:B------:R-:W1:Y:S01]  /*10e40*/  LDCU UR7, c[0x0][0x39c] ;  /* 0x00007380ff0777ac */ /* 0x000e620008000800 */
[C---:B------:R-:W-:Y:S01]  /*10e50*/  LEA.HI.X.SX32 R9, R10.reuse, R3, 0x1, P6 ;  /* 0x000000030a097211 */ /* 0x040fe200030f0eff */
[----:B------:R-:W-:Y:S01]  /*10e60*/  VIADD R10, R10, UR5 ;  /* 0x000000050a0a7c36 */ /* 0x000fe20008000000 */
[----:B------:R-:W-:Y:S02]  /*10e70*/  SHF.R.S32.HI R11, RZ, 0x8, R11 ;  /* 0x00000008ff0b7819 */ /* 0x000fe4000001140b */
[----:B0-----:R-:W-:Y:S02]  /*10e80*/  LOP3.LUT R5, R0, 0x4f, RZ, 0xfc, !PT ;  /* 0x0000004f00057812 */ /* 0x001fe400078efcff */
[----:B------:R-:W-:Y:S01]  /*10e90*/  PRMT R13, R81, 0x9910, RZ ;  /* 0x00009910510d7816 */ /* 0x000fe200000000ff */
[----:B------:R0:W-:Y:S01]  /*10ea0*/  @P4 STG.E.U8 desc[UR26][R8.64], R11 ;  /* 0x0000000b08004986 */ /* 0x0001e2000c10111a */
[----:B------:R-:W-:-:S02]  /*10eb0*/  IADD3 R4, P4, PT, R10, R2, RZ ;  /* 0x000000020a047210 */ /* 0x000fc40007f9e0ff */
[----:B-----5:R-:W-:Y:S01]  /*10ec0*/  ISETP.LT.AND P6, PT, R5, UR6, !P0 ;  /* 0x0000000605007c0c */ /* 0x020fe2000c7c1270 */
[----:B------:R-:W5:Y:S01]  /*10ed0*/  LDCU UR6, c[0x0][0x39c] ;  /* 0x00007380ff0677ac */ /* 0x000f620008000800 */
[CC--:B------:R-:W-:Y:S01]  /*10ee0*/  LEA.HI.X.SX32 R5, R10.reuse, R3.reuse, 0x1, P4 ;  /* 0x000000030a057211 */ /* 0x0c0fe200020f0eff */
[----:B------:R-:W-:Y:S01]  /*10ef0*/  VIADD R10, R10, UR5 ;  /* 0x000000050a0a7c36 */ /* 0x000fe20008000000 */
[----:B----4-:R-:W-:Y:S02]  /*10f00*/  LOP3.LUT R7, R0, 0x50, RZ, 0xfc, !PT ;  /* 0x0000005000077812 */ /* 0x010fe400078efcff */
[----:B------:R-:W-:Y:S01]  /*10f10*/  SHF.R.S32.HI R13, RZ, 0x8, R13 ;  /* 0x00000008ff0d7819 */ /* 0x000fe2000001140d */
[----:B------:R4:W-:Y:S01]  /*10f20*/  @P2 STG.E.U8 desc[UR26][R4.64], R81 ;  /* 0x0000005104002986 */ /* 0x0009e2000c10111a */
[C---:B------:R-:W-:Y:S01]  /*10f30*/  IADD3 R6, P2, PT, R10.reuse, R2, RZ ;  /* 0x000000020a067210 */ /* 0x040fe20007f5e0ff */
[C---:B0-----:R-:W-:Y:S01]  /*10f40*/  VIADD R11, R10.reuse, UR5 ;  /* 0x000000050a0b7c36 */ /* 0x041fe20008000000 */
[----:B--2---:R-:W-:Y:S01]  /*10f50*/  ISETP.LT.AND P4, PT, R7, UR4, !P0 ;  /* 0x0000000407007c0c */ /* 0x004fe2000c781270 */
[----:B------:R-:W0:Y:S01]  /*10f60*/  LDCU UR4, c[0x0][0x39c] ;  /* 0x00007380ff0477ac */ /* 0x000e220008000800 */
[----:B------:R-:W-:-:S02]  /*10f70*/  LEA.HI.X.SX32 R7, R10, R3, 0x1, P2 ;  /* 0x000000030a077211 */ /* 0x000fc400010f0eff */
[C---:B------:R-:W-:Y:S02]  /*10f80*/  LOP3.LUT R9, R0.reuse, 0x51, RZ, 0xfc, !PT ;  /* 0x0000005100097812 */ /* 0x040fe400078efcff */
[-C--:B------:R-:W-:Y:S01]  /*10f90*/  IADD3 R8, P2, PT, R11, R2.reuse, RZ ;  /* 0x000000020b087210 */ /* 0x080fe20007f5e0ff */
[----:B------:R2:W-:Y:S01]  /*10fa0*/  @P3 STG.E.U8 desc[UR26][R6.64], R13 ;  /* 0x0000000d06003986 */ /* 0x0005e2000c10111a */
[----:B-1----:R-:W-:Y:S01]  /*10fb0*/  ISETP.LT.AND P3, PT, R9, UR7, !P0 ;  /* 0x0000000709007c0c */ /* 0x002fe2000c761270 */
[----:B------:R-:W1:Y:S01]  /*10fc0*/  LDCU UR7, c[0x0][0x39c] ;  /* 0x00007380ff0777ac */ /* 0x000e620008000800 */
[C---:B------:R-:W-:Y:S01]  /*10fd0*/  LEA.HI.X.SX32 R9, R11.reuse, R3, 0x1, P2 ;  /* 0x000000030b097211 */ /* 0x040fe200010f0eff */
[----:B------:R-:W-:Y:S01]  /*10fe0*/  VIADD R11, R11, UR5 ;  /* 0x000000050b0b7c36 */ /* 0x000fe20008000000 */
[----:B----4-:R-:W-:Y:S02]  /*10ff0*/  PRMT R5, R83, 0x9910, RZ ;  /* 0x0000991053057816 */ /* 0x010fe400000000ff */
[----:B------:R-:W-:Y:S01]  /*11000*/  LOP3.LUT R10, R0, 0x52, RZ, 0xfc, !PT ;  /* 0x00000052000a7812 */ /* 0x000fe200078efcff */
[----:B------:R4:W-:Y:S01]  /*11010*/  @P5 STG.E.U8 desc[UR26][R8.64], R83 ;  /* 0x0000005308005986 */ /* 0x0009e2000c10111a */
[----:B------:R-:W-:-:S02]  /*11020*/  IADD3 R4, P5, PT, R11, R2, RZ ;  /* 0x000000020b047210 */ /* 0x000fc40007fbe0ff */
[----:B-----5:R-:W-:Y:S01]  /*11030*/  ISETP.LT.AND P2, PT, R10, UR6, !P0 ;  /* 0x000000060a007c0c */ /* 0x020fe2000c741270 */
[----:B--2---:R-:W-:Y:S01]  /*11040*/  IMAD.MOV.U32 R13, RZ, RZ, R5 ;  /* 0x000000ffff0d7224 */ /* 0x004fe200078e0005 */
[CC--:B------:R-:W-:Y:S01]  /*11050*/  LEA.HI.X.SX32 R5, R11.reuse, R3.reuse, 0x1, P5 ;  /* 0x000000030b057211 */ /* 0x0c0fe200028f0eff */
[----:B------:R-:W-:Y:S01]  /*11060*/  VIADD R10, R11, UR5 ;  /* 0x000000050b0a7c36 */ /* 0x000fe20008000000 */
[----:B------:R-:W-:Y:S01]  /*11070*/  LOP3.LUT R11, R0, 0x53, RZ, 0xfc, !PT ;  /* 0x00000053000b7812 */ /* 0x000fe200078efcff */
[----:B------:R-:W2:Y:S01]  /*11080*/  LDCU UR6, c[0x0][0x39c] ;  /* 0x00007380ff0677ac */ /* 0x000ea20008000800 */
        /* <DEDUP_REMOVED lines=11> */
[----:B-----5:R-:W-:Y:S02]  /*11140*/  SHF.R.S32.HI R13, RZ, 0x8, R12 ;  /* 0x00000008ff0d7819 */ /* 0x020fe4000001140c */
[----:B------:R-:W-:Y:S02]  /*11150*/  LEA.HI.X.SX32 R9, R10, R3, 0x1, P4 ;  /* 0x000000030a097211 */ /* 0x000fe400020f0eff */
[C---:B------:R-:W-:Y:S02]  /*11160*/  LOP3.LUT R5, R0.reuse, 0x55, RZ, 0xfc, !PT ;  /* 0x0000005500057812 */ /* 0x040fe400078efcff */
[----:B------:R-:W-:Y:S01]  /*11170*/  IADD3 R4, P5, PT, R11, R2, RZ ;  /* 0x000000020b047210 */ /* 0x000fe20007fbe0ff */
[----:B------:R4:W-:Y:S01]  /*11180*/  @P3 STG.E.U8 desc[UR26][R8.64], R13 ;  /* 0x0000000d08003986 */ /* 0x0009e2000c10111a */
[----:B0-----:R-:W-:-:S02]  /*11190*/  LOP3.LUT R6, R0, 0x56, RZ, 0xfc, !PT ;  /* 0x0000005600067812 */ /* 0x001fc400078efcff */
[----:B-1----:R-:W-:Y:S01]  /*111a0*/  ISETP.LT.AND P3, PT, R5, UR7, !P0 ;  /* 0x0000000705007c0c */ /* 0x002fe2000c761270 */
[----:B------:R-:W0:Y:S01]  /*111b0*/  LDCU UR7, c[0x0][0x39c] ;  /* 0x00007380ff0777ac */ /* 0x000e220008000800 */
[CC--:B------:R-:W-:Y:S01]  /*111c0*/  LEA.HI.X.SX32 R5, R11.reuse, R3.reuse, 0x1, P5 ;  /* 0x000000030b057211 */ /* 0x0c0fe200028f0eff */
[----:B------:R-:W-:Y:S01]  /*111d0*/  VIADD R11, R11, UR5 ;  /* 0x000000050b0b7c36 */ /* 0x000fe20008000000 */
[----:B------:R-:W-:Y:S01]  /*111e0*/  ISETP.LT.AND P5, PT, R6, UR4, !P0 ;  /* 0x0000000406007c0c */ /* 0x000fe2000c7a1270 */
[----:B------:R-:W1:Y:S01]  /*111f0*/  LDCU UR4, c[0x0][0x39c] ;  /* 0x00007380ff0477ac */ /* 0x000e620008000800 */
[----:B------:R-:W-:Y:S01]  /*11200*/  PRMT R7, R87, 0x9910, RZ ;  /* 0x0000991057077816 */ /* 0x000fe200000000ff */
[----:B------:R5:W-:Y:S01]  /*11210*/  @P2 STG.E.U8 desc[UR26][R4.64], R87 ;  /* 0x0000005704002986 */ /* 0x000be2000c10111a */
[----:B--2---:R-:W-:Y:S01]  /*11220*/  ISETP.LT.AND P4, PT, R14, UR6, !P0 ;  /* 0x000000060e007c0c */ /* 0x004fe2000c781270 */
[----:B------:R-:W2:Y:S01]  /*11230*/  LDCU UR6, c[0x0][0x39c] ;  /* 0x00007380ff0677ac */ /* 0x000ea20008000800 */
[C---:B------:R-:W-:Y:S01]  /*11240*/  IADD3 R6, P2, PT, R11.reuse, R2, RZ ;  /* 0x000000020b067210 */ /* 0x040fe20007f5e0ff */
[----:B------:R-:W-:Y:S01]  /*11250*/  VIADD R10, R11, UR5 ;  /* 0x000000050b0a7c36 */ /* 0x000fe20008000000 */
[----:B----4-:R-:W-:Y:S01]  /*11260*/  PRMT R13, R89, 0x9910, RZ ;  /* 0x00009910590d7816 */ /* 0x010fe200000000ff */
        /* <DEDUP_REMOVED lines=9> */
[----:B-1----:R-:W-:Y:S01]  /*11300*/  ISETP.LT.AND P2, PT, R4, UR4, !P0 ;  /* 0x0000000404007c0c */ /* 0x002fe2000c741270 */
[----:B------:R1:W-:Y:S01]  /*11310*/  @P4 STG.E.U8 desc[UR26][R8.64], R89 ;  /* 0x0000005908004986 */ /* 0x0003e2000c10111a */
[----:B------:R-:W-:Y:S01]  /*11320*/  IADD3 R4, P6, PT, R10, R2, RZ ;  /* 0x000000020a047210 */ /* 0x000fe20007fde0ff */
[----:B------:R-:W5:Y:S01]  /*11330*/  LDCU UR4, c[0x0][0x39c] ;  /* 0x00007380ff0477ac */ /* 0x000f620008000800 */
[----:B--2---:R-:W-:-:S02]  /*11340*/  ISETP.LT.AND P4, PT, R5, UR6, !P0 ;  /* 0x0000000605007c0c */ /* 0x004fc4000c781270 */
[C---:B------:R-:W-:Y:S01]  /*11350*/  LEA.HI.X.SX32 R5, R10.reuse, R3, 0x1, P6 ;  /* 0x000000030a057211 */ /* 0x040fe200030f0eff */
[----:B------:R-:W-:Y:S01]  /*11360*/  VIADD R10, R10, UR5 ;  /* 0x000000050a0a7c36 */ /* 0x000fe20008000000 */
[----:B------:R-:W-:Y:S01]  /*11370*/  SHF.R.S32.HI R13, RZ, 0x8, R13 ;  /* 0x00000008ff0d7819 */ /* 0x000fe2000001140d */
[----:B------:R-:W2:Y:S01]  /*11380*/  LDCU UR6, c[0x0][0x39c] ;  /* 0x00007380ff0677ac */ /* 0x000ea20008000800 */
[----:B------:R-:W-:Y:S01]  /*11390*/  LOP3.LUT R12, R0, 0x59, RZ, 0xfc, !PT ;  /* 0x00000059000c7812 */ /* 0x000fe200078efcff */
[----:B----4-:R-:W-:Y:S01]  /*113a0*/  VIADD R11, R10, UR5 ;  /* 0x000000050a0b7c36 */ /* 0x010fe20008000000 */
[----:B------:R-:W-:Y:S01]  /*113b0*/  LOP3.LUT R14, R0, 0x66, RZ, 0xfc, !PT ;  /* 0x00000066000e7812 */ /* 0x000fe200078efcff */
[----:B------:R4:W-:Y:S01]  /*113c0*/  @P3 STG.E.U8 desc[UR26][R4.64], R13 ;  /* 0x0000000d04003986 */ /* 0x0009e2000c10111a */
[----:B------:R-:W-:Y:S02]  /*113d0*/  IADD3 R6, P3, PT, R10, R2, RZ ;  /* 0x000000020a067210 */ /* 0x000fe40007f7e0ff */
[----:B-1----:R-:W-:-:S02]  /*113e0*/  PRMT R9, R91, 0x9910, RZ ;  /* 0x000099105b097816 */ /* 0x002fc400000000ff */
[-C--:B------:R-:W-:Y:S02]  /*113f0*/  LEA.HI.X.SX32 R7, R10, R3.reuse, 0x1, P3 ;  /* 0x000000030a077211 */ /* 0x080fe400018f0eff */
[C---:B------:R-:W-:Y:S01]  /*11400*/  IADD3 R8, P3, PT, R11.reuse, R2, RZ ;  /* 0x000000020b087210 */ /* 0x040fe20007f7e0ff */
[----:B------:R-:W-:Y:S01]  /*11410*/  IMAD.MOV.U32 R10, RZ, RZ, R9 ;  /* 0x000000ffff0a7224 */ /* 0x000fe200078e0009 */
[----:B0-----:R-:W-:Y:S01]  /*11420*/  ISETP.LT.AND P6, PT, R12, UR7, !P0 ;  /* 0x000000070c007c0c */ /* 0x001fe2000c7c1270 */
[----:B------:R-:W0:Y:S01]  /*11430*/  LDCU UR7, c[0x0][0x39c] ;  /* 0x00007380ff0777ac */ /* 0x000e220008000800 */
[C---:B------:R-:W-:Y:S01]  /*11440*/  LEA.HI.X.SX32 R9, R11.reuse, R3, 0x1, P3 ;  /* 0x000000030b097211 */ /* 0x040fe200018f0eff */
[----:B------:R-:W-:Y:S01]  /*11450*/  VIADD R11, R11, UR5 ;  /* 0x000000050b0b7c36 */ /* 0x000fe20008000000 */
[----:B----4-:R-:W-:Y:S01]  /*11460*/  SHF.R.S32.HI R13, RZ, 0x8, R10 ;  /* 0x00000008ff0d7819 */ /* 0x010fe2000001140a */
[----:B------:R1:W-:Y:S01]  /*11470*/  @P5 STG.E.U8 desc[UR26][R6.64], R91 ;  /* 0x0000005b06005986 */ /* 0x0003e2000c10111a */
[----:B------:R-:W-:-:S02]  /*11480*/  LOP3.LUT R5, R0, 0x5b, RZ, 0xfc, !PT ;  /* 0x0000005b00057812 */ /* 0x000fc400078efcff */
[----:B------:R-:W-:Y:S01]  /*11490*/  LOP3.LUT R12, R0, 0x5a, RZ, 0xfc, !PT ;  /* 0x0000005a000c7812 */ /* 0x000fe200078efcff */
[----:B------:R4:W-:Y:S01]  /*114a0*/  @P2 STG.E.U8 desc[UR26][R8.64], R13 ;  /* 0x0000000d08002986 */ /* 0x0009e2000c10111a */
[----:B------:R-:W-:Y:S02]  /*114b0*/  IADD3 R4, P5, PT, R11, R2, RZ ;  /* 0x000000020b047210 */ /* 0x000fe40007fbe0ff */
[----:B--2---:R-:W-:Y:S01]  /*114c0*/  ISETP.LT.AND P2, PT, R5, UR6, !P0 ;  /* 0x0000000605007c0c */ /* 0x004fe2000c741270 */
[----:B------:R-:W2:Y:S01]  /*114d0*/  LDCU UR6, c[0x0][0x39c] ;  /* 0x00007380ff0677ac */ /* 0x000ea20008000800 */
[----:B-----5:R-:W-:Y:S02]  /*114e0*/  ISETP.LT.AND P3, PT, R12, UR4, !P0 ;  /* 0x000000040c007c0c */ /* 0x020fe4000c761270 */
[C---:B------:R-:W-:Y:S01]  /*114f0*/  LEA.HI.X.SX32 R5, R11.reuse, R3, 0x1, P5 ;  /* 0x000000030b057211 */ /* 0x040fe200028f0eff */
[----:B------:R-:W5:Y:S01]  /*11500*/  LDCU UR4, c[0x0][0x39c] ;  /* 0x00007380ff0477ac */ /* 0x000f620008000800 */
[----:B------:R-:W-:Y:S01]  /*11510*/  VIADD R11, R11, UR5 ;  /* 0x000000050b0b7c36 */ /* 0x000fe20008000000 */
[----:B-1----:R-:W-:-:S02]  /*11520*/  PRMT R7, R93, 0x9910, RZ ;  /* 0x000099105d077816 */ /* 0x002fc400000000ff */
        /* <DEDUP_REMOVED lines=18> */
[----:B-1----:R-:W-:Y:S02]  /*11650*/  IADD3 R4, P3, PT, R10, R2, RZ ;  /* 0x000000020a047210 */ /* 0x002fe40007f7e0ff */
[----:B------:R-:W-:-:S02]  /*11660*/  SHF.R.S32.HI R13, RZ, 0x8, R13 ;  /* 0x00000008ff0d7819 */ /* 0x000fc4000001140d */
[C---:B------:R-:W-:Y:S01]  /*11670*/  LEA.HI.X.SX32 R5, R10.reuse, R3, 0x1, P3 ;  /* 0x000000030a057211 */ /* 0x040fe200018f0eff */
[----:B------:R-:W-:Y:S01]  /*11680*/  VIADD R10, R10, UR5 ;  /* 0x000000050a0a7c36 */ /* 0x000fe20008000000 */
[----:B------:R-:W-:-:S03]  /*11690*/  LOP3.LUT R12, R0, 0x5e, RZ, 0xfc, !PT ;  /* 0x0000005e000c7812 */ /* 0x000fc600078efcff */
[----:B------:R1:W-:Y:S01]  /*116a0*/  @P2 STG.E.U8 desc[UR26][R4.64], R13 ;  /* 0x0000000d04002986 */ /* 0x0003e2000c10111a */
[----:B--2---:R-:W-:Y:S01]  /*116b0*/  ISETP.LT.AND P3, PT, R12, UR6, !P0 ;  /* 0x000000060c007c0c */ /* 0x004fe2000c761270 */
[----:B------:R-:W2:Y:S01]  /*116c0*/  LDCU UR6, c[0x0][0x39c] ;  /* 0x00007380ff0677ac */ /* 0x000ea20008000800 */
        /* <DEDUP_REMOVED lines=15> */
[----:B-1----:R-:W-:Y:S02]  /*117c0*/  SHF.R.S32.HI R13, RZ, 0x8, R10 ;  /* 0x00000008ff0d7819 */ /* 0x002fe4000001140a */
[----:B------:R-:W-:Y:S02]  /*117d0*/  LOP3.LUT R5, R0, 0x61, RZ, 0xfc, !PT ;  /* 0x0000006100057812 */ /* 0x000fe400078efcff */
[----:B------:R-:W-:Y:S01]  /*117e0*/  PRMT R10, R99, 0x9910, RZ ;  /* 0x00009910630a7816 */ /* 0x000fe200000000ff */
[----:B------:R1:W-:Y:S01]  /*117f0*/  @P4 STG.E.U8 desc[UR26][R8.64], R13 ;  /* 0x0000000d08004986 */ /* 0x0003e2000c10111a */
[----:B------:R-:W-:-:S02]  /*11800*/  IADD3 R4, P4, PT, R11, R2, RZ ;  /* 0x000000020b047210 */ /* 0x000fc40007f9e0ff */
[----:B--2---:R-:W-:Y:S01]  /*11810*/  ISETP.LT.AND P6, PT, R5, UR6, !P0 ;  /* 0x0000000605007c0c */ /* 0x004fe2000c7c1270 */
[----:B------:R-:W2:Y:S01]  /*11820*/  LDCU UR6, c[0x0][0x39c] ;  /* 0x00007380ff0677ac */ /* 0x000ea20008000800 */
[CC--:B------:R-:W-:Y:S01]  /*11830*/  LEA.HI.X.SX32 R5, R11.reuse, R3.reuse, 0x1, P4 ;  /* 0x000000030b057211 */ /* 0x0c0fe200020f0eff */
[----:B------:R-:W-:Y:S01]  /*11840*/  VIADD R11, R11, UR5 ;  /* 0x000000050b0b7c36 */ /* 0x000fe20008000000 */
[C---:B----4-:R-:W-:Y:S02]  /*11850*/  LOP3.LUT R7, R0.reuse, 0x62, RZ, 0xfc, !PT ;  /* 0x0000006200077812 */ /* 0x050fe400078efcff */
[----:B------:R-:W-:Y:S01]  /*11860*/  LOP3.LUT R12, R0, 0x64, RZ, 0xfc, !PT ;  /* 0x00000064000c7812 */ /* 0x000fe200078efcff */
[----:B------:R4:W-:Y:S01]  /*11870*/  @P3 STG.E.U8 desc[UR26][R4.64], R99 ;  /* 0x0000006304003986 */ /* 0x0009e2000c10111a */
[----:B------:R-:W-:Y:S01]  /*11880*/  IADD3 R6, P4, PT, R11, R2, RZ ;  /* 0x000000020b067210 */ /* 0x000fe20007f9e0ff */
[----:B-1----:R-:W-:Y:S01]  /*11890*/  IMAD.MOV.U32 R8, RZ, RZ, R10 ;  /* 0x000000ffff087224 */ /* 0x002fe200078e000a */
        /* <DEDUP_REMOVED lines=13> */
[----:B--2---:R-:W-:Y:S01]  /*11970*/  ISETP.LT.AND P4, PT, R12, UR6, !P0 ;  /* 0x000000060c007c0c */ /* 0x004fe2000c781270 */
[----:B------:R2:W-:Y:S01]  /*11980*/  @P5 STG.E.U8 desc[UR26][R8.64], R101 ;  /* 0x0000006508005986 */ /* 0x0005e2000c10111a */
[C---:B----4-:R-:W-:Y:S01]  /*11990*/  IADD3 R4, P5, PT, R10.reuse, R2, RZ ;  /* 0x000000020a047210 */ /* 0x050fe20007fbe0ff */
[----:B------:R-:W4:Y:S01]  /*119a0*/  LDCU UR6, c[0x0][0x39c] ;  /* 0x00007380ff0677ac */ /* 0x000f220008000800 */
[----:B------:R-:W-:Y:S01]  /*119b0*/  SHF.R.S32.HI R13, RZ, 0x8, R13 ;  /* 0x00000008ff0d7819 */ /* 0x000fe2000001140d */
[C---:B-1----:R-:W-:Y:S01]  /*119c0*/  VIADD R11, R10.reuse, UR5 ;  /* 0x000000050a0b7c36 */ /* 0x042fe20008000000 */
        /* <DEDUP_REMOVED lines=10> */
[CC--:B--2---:R-:W-:Y:S01]  /*11a70*/  IADD3 R8, P3, PT, R11.reuse, R2.reuse, RZ ;  /* 0x000000020b087210 */ /* 0x0c4fe20007f7e0ff */
[C---:B------:R-:W-:Y:S01]  /*11a80*/  VIADD R10, R11.reuse, UR5 ;  /* 0x000000050b0a7c36 */ /* 0x040fe20008000000 */
[----:B-1----:R-:W-:Y:S02]  /*11a90*/  LOP3.LUT R5, R0, 0x67, RZ, 0xfc, !PT ;  /* 0x0000006700057812 */ /* 0x002fe400078efcff */
        /* <DEDUP_REMOVED lines=51> */
[----:B--2---:R-:W-:Y:S01]  /*11dd0*/  ISETP.LT.AND P2, PT, R12, UR4, !P0 ;  /* 0x000000040c007c0c */ /* 0x004fe2000c741270 */
[----:B------:R0:W-:Y:S01]  /*11de0*/  @P4 STG.E.U8 desc[UR26][R8.64], R11 ;  /* 0x0000000b08004986 */ /* 0x0001e2000c10111a */
[CC--:B------:R-:W-:Y:S01]  /*11df0*/  IADD3 R4, P4, PT, R10.reuse, R2.reuse, RZ ;  /* 0x000000020a047210 */ /* 0x0c0fe20007f9e0ff */
        /* <DEDUP_REMOVED lines=82> */
[-C--:B------:R-:W-:Y:S02]  /*12320*/  IADD3 R6, P4, PT, R10, R2.reuse, RZ ;  /* 0x000000020a067210 */ /* 0x080fe40007f9e0ff */
        /* <DEDUP_REMOVED lines=8> */
[----:B----4-:R-:W-:-:S02]  /*123b0*/  IADD3 R8, P2, PT, R10, R2, RZ ;  /* 0x000000020a087210 */ /* 0x010fc40007f5e0ff */
[----:B-1----:R-:W-:Y:S02]  /*123c0*/  ISETP.LT.AND P6, PT, R13, UR7, !P0 ;  /* 0x000000070d007c0c */ /* 0x002fe4000c7c1270 */
[C---:B------:R-:W-:Y:S01]  /*123d0*/  LEA.HI.X.SX32 R9, R10.reuse, R3, 0x1, P2 ;  /* 0x000000030a097211 */ /* 0x040fe200010f0eff */
[----:B------:R-:W-:Y:S01]  /*123e0*/  VIADD R10, R10, UR5 ;  /* 0x000000050a0a7c36 */ /* 0x000fe20008000000 */
[----:B-----5:R-:W-:Y:S02]  /*123f0*/  SHF.R.S32.HI R11, RZ, 0x8, R12 ;  /* 0x00000008ff0b7819 */ /* 0x020fe4000001140c */
[----:B--2---:R-:W-:Y:S01]  /*12400*/  ISETP.LT.AND P2, PT, R14, UR6, !P0 ;  /* 0x000000060e007c0c */ /* 0x004fe2000c741270 */
[----:B------:R-:W1:Y:S01]  /*12410*/  LDCU UR6, c[0x0][0x39c] ;  /* 0x00007380ff0677ac */ /* 0x000e620008000800 */
[----:B------:R-:W-:Y:S01]  /*12420*/  PRMT R13, R123, 0x9910, RZ ;  /* 0x000099107b0d7816 */ /* 0x000fe200000000ff */
[----:B------:R2:W-:Y:S01]  /*12430*/  @P5 STG.E.U8 desc[UR26][R8.64], R11 ;  /* 0x0000000b08005986 */ /* 0x0005e2000c10111a */
[----:B------:R-:W-:-:S02]  /*12440*/  IADD3 R4, P5, PT, R10, R2, RZ ;  /* 0x000000020a047210 */ /* 0x000fc40007fbe0ff */
[----:B---3--:R-:W-:Y:S02]  /*12450*/  LOP3.LUT R6, R0, 0x7a, RZ, 0xfc, !PT ;  /* 0x0000007a00067812 */ /* 0x008fe400078efcff */
[C---:B------:R-:W-:Y:S01]  /*12460*/  LEA.HI.X.SX32 R5, R10.reuse, R3, 0x1, P5 ;  /* 0x000000030a057211 */ /* 0x040fe200028f0eff */
[----:B------:R-:W-:Y:S01]  /*12470*/  VIADD R10, R10, UR5 ;  /* 0x000000050a0a7c36 */ /* 0x000fe20008000000 */
[----:B0-----:R-:W-:Y:S01]  /*12480*/  ISETP.LT.AND P5, PT, R6, UR4, !P0 ;  /* 0x0000000406007c0c */ /* 0x001fe2000c7a1270 */
[----:B------:R-:W0:Y:S01]  /*12490*/  LDCU UR4, c[0x0][0x39c] ;  /* 0x00007380ff0477ac */ /* 0x000e220008000800 */
[----:B------:R-:W-:Y:S01]  /*124a0*/  SHF.R.S32.HI R13, RZ, 0x8, R13 ;  /* 0x00000008ff0d7819 */ /* 0x000fe2000001140d */
[----:B------:R3:W-:Y:S01]  /*124b0*/  @P3 STG.E.U8 desc[UR26][R4.64], R123 ;  /* 0x0000007b04003986 */ /* 0x0007e2000c10111a */
[C---:B------:R-:W-:Y:S01]  /*124c0*/  IADD3 R6, P3, PT, R10.reuse, R2, RZ ;  /* 0x000000020a067210 */ /* 0x040fe20007f7e0ff */
[----:B--2---:R-:W-:Y:S01]  /*124d0*/  VIADD R11, R10, UR5 ;  /* 0x000000050a0b7c36 */ /* 0x004fe20008000000 */
[----:B------:R-:W-:-:S02]  /*124e0*/  LOP3.LUT R12, R0, 0x7b, RZ, 0xfc, !PT ;  /* 0x0000007b000c7812 */ /* 0x000fc400078efcff */
[-C--:B------:R-:W-:Y:S02]  /*124f0*/  LEA.HI.X.SX32 R7, R10, R3.reuse, 0x1, P3 ;  /* 0x000000030a077211 */ /* 0x080fe400018f0eff */
[CC--:B------:R-:W-:Y:S02]  /*12500*/  IADD3 R8, P3, PT, R11.reuse, R2.reuse, RZ ;  /* 0x000000020b087210 */ /* 0x0c0fe40007f7e0ff */
[----:B------:R-:W-:Y:S01]  /*12510*/  LOP3.LUT R10, R0, 0x7c, RZ, 0xfc, !PT ;  /* 0x0000007c000a7812 */ /* 0x000fe200078efcff */
[----:B------:R2:W-:Y:S01]  /*12520*/  @P4 STG.E.U8 desc[UR26][R6.64], R13 ;  /* 0x0000000d06004986 */ /* 0x0005e2000c10111a */
[CC--:B------:R-:W-:Y:S01]  /*12530*/  LEA.HI.X.SX32 R9, R11.reuse, R3.reuse, 0x1, P3 ;  /* 0x000000030b097211 */ /* 0x0c0fe200018f0eff */
[----:B------:R-:W-:Y:S01]  /*12540*/  VIADD R11, R11, UR5 ;  /* 0x000000050b0b7c36 */ /* 0x000fe20008000000 */
[----:B-1----:R-:W-:Y:S01]  /*12550*/  ISETP.LT.AND P4, PT, R12, UR6, !P0 ;  /* 0x000000060c007c0c */ /* 0x002fe2000c781270 */
[----:B------:R-:W1:Y:S01]  /*12560*/  LDCU UR6, c[0x0][0x39c] ;  /* 0x00007380ff0677ac */ /* 0x000e620008000800 */
[----:B------:R-:W-:Y:S01]  /*12570*/  LOP3.LUT R0, R0, 0x7e, RZ, 0xfc, !PT ;  /* 0x0000007e00007812 */ /* 0x000fe200078efcff */
[----:B------:R4:W-:Y:S01]  /*12580*/  @P2 STG.E.U8 desc[UR26][R8.64], R125 ;  /* 0x0000007d08002986 */ /* 0x0009e2000c10111a */
[----:B0-----:R-:W-:Y:S01]  /*12590*/  ISETP.LT.AND P3, PT, R10, UR4, !P0 ;  /* 0x000000040a007c0c */ /* 0x001fe2000c761270 */
[C---:B------:R-:W-:Y:S01]  /*125a0*/  VIADD R10, R11.reuse, UR5 ;  /* 0x000000050b0a7c36 */ /* 0x040fe20008000000 */
[CC--:B---3--:R-:W-:Y:S01]  /*125b0*/  IADD3 R4, P2, PT, R11.reuse, R2.reuse, RZ ;  /* 0x000000020b047210 */ /* 0x0c8fe20007f5e0ff */
[----:B------:R-:W0:Y:S03]  /*125c0*/  LDCU UR4, c[0x0][0x39c] ;  /* 0x00007380ff0477ac */ /* 0x000e260008000800 */
[----:B------:R-:W-:Y:S01]  /*125d0*/  LEA.HI.X.SX32 R5, R11, R3, 0x1, P2 ;  /* 0x000000030b057211 */ /* 0x000fe200010f0eff */
[C---:B------:R-:W-:Y:S01]  /*125e0*/  VIADD R11, R10.reuse, UR5 ;  /* 0x000000050a0b7c36 */ /* 0x040fe20008000000 */
[----:B--2---:R-:W-:-:S03]  /*125f0*/  IADD3 R6, P2, PT, R10, R2, RZ ;  /* 0x000000020a067210 */ /* 0x004fc60007f5e0ff */
[C---:B------:R-:W-:Y:S01]  /*12600*/  VIADD R13, R11.reuse, UR5 ;  /* 0x000000050b0d7c36 */ /* 0x040fe20008000000 */
[----:B------:R2:W-:Y:S01]  /*12610*/  @P6 STG.E.U8 desc[UR26][R4.64], R17 ;  /* 0x0000001104006986 */ /* 0x0005e2000c10111a */
[-C--:B----4-:R-:W-:Y:S02]  /*12620*/  IADD3 R8, P6, PT, R11, R2.reuse, RZ ;  /* 0x000000020b087210 */ /* 0x090fe40007fde0ff */
[----:B------:R-:W-:Y:S01]  /*12630*/  VIADD R14, R13, UR5 ;  /* 0x000000050d0e7c36 */ /* 0x000fe20008000000 */
[-C--:B------:R-:W-:Y:S02]  /*12640*/  LEA.HI.X.SX32 R7, R10, R3.reuse, 0x1, P2 ;  /* 0x000000030a077211 */ /* 0x080fe400010f0eff */
[-C--:B------:R-:W-:Y:S01]  /*12650*/  LEA.HI.X.SX32 R9, R11, R3.reuse, 0x1, P6 ;  /* 0x000000030b097211 */ /* 0x080fe200030f0eff */
[C---:B------:R-:W-:Y:S01]  /*12660*/  VIADD R15, R14.reuse, UR5 ;  /* 0x000000050e0f7c36 */ /* 0x040fe20008000000 */
[-C--:B------:R-:W-:Y:S01]  /*12670*/  IADD3 R10, P2, PT, R13, R2.reuse, RZ ;  /* 0x000000020d0a7210 */ /* 0x080fe20007f5e0ff */
[----:B------:R3:W-:Y:S01]  /*12680*/  @P5 STG.E.U8 desc[UR26][R6.64], R127 ;  /* 0x0000007f06005986 */ /* 0x0007e2000c10111a */
[----:B------:R-:W-:Y:S01]  /*12690*/  IADD3 R12, P6, PT, R14, R2, RZ ;  /* 0x000000020e0c7210 */ /* 0x000fe20007fde0ff */
[----:B------:R-:W-:Y:S01]  /*126a0*/  VIADD R16, R15, UR5 ;  /* 0x000000050f107c36 */ /* 0x000fe20008000000 */
[----:B------:R-:W-:-:S02]  /*126b0*/  LEA.HI.X.SX32 R11, R13, R3, 0x1, P2 ;  /* 0x000000030d0b7211 */ /* 0x000fc400010f0eff */
[-C--:B------:R-:W-:Y:S02]  /*126c0*/  LEA.HI.X.SX32 R13, R14, R3.reuse, 0x1, P6 ;  /* 0x000000030e0d7211 */ /* 0x080fe400030f0eff */
[-C--:B--2---:R-:W-:Y:S02]  /*126d0*/  IADD3 R4, P6, PT, R16, R2.reuse, RZ ;  /* 0x0000000210047210 */ /* 0x084fe40007fde0ff */
[----:B0-----:R-:W-:Y:S02]  /*126e0*/  ISETP.LT.AND P2, PT, R18, UR4, !P0 ;  /* 0x0000000412007c0c */ /* 0x001fe4000c741270 */
[----:B------:R-:W-:Y:S02]  /*126f0*/  LEA.HI.X.SX32 R5, R16, R3, 0x1, P6 ;  /* 0x0000000310057211 */ /* 0x000fe400030f0eff */
[----:B-1----:R-:W-:Y:S02]  /*12700*/  ISETP.LT.AND P0, PT, R0, UR6, !P0 ;  /* 0x0000000600007c0c */ /* 0x002fe4000c701270 */
[----:B------:R-:W-:-:S02]  /*12710*/  IADD3 R2, P6, PT, R15, R2, RZ ;  /* 0x000000020f027210 */ /* 0x000fc40007fde0ff */
[----:B------:R-:W-:Y:S02]  /*12720*/  PRMT R0, R127, 0x9910, RZ ;  /* 0x000099107f007816 */ /* 0x000fe400000000ff */
[----:B------:R-:W-:Y:S02]  /*12730*/  PRMT R17, R129, 0x9910, RZ ;  /* 0x0000991081117816 */ /* 0x000fe400000000ff */
[----:B------:R-:W-:Y:S02]  /*12740*/  LEA.HI.X.SX32 R3, R15, R3, 0x1, P6 ;  /* 0x000000030f037211 */ /* 0x000fe400030f0eff */
[----:B------:R-:W-:Y:S02]  /*12750*/  SHF.R.S32.HI R15, RZ, 0x8, R0 ;  /* 0x00000008ff0f7819 */ /* 0x000fe40000011400 */
[----:B------:R-:W-:-:S03]  /*12760*/  SHF.R.S32.HI R17, RZ, 0x8, R17 ;  /* 0x00000008ff117819 */ /* 0x000fc60000011411 */
[----:B------:R3:W-:Y:S04]  /*12770*/  @P4 STG.E.U8 desc[UR26][R8.64], R15 ;  /* 0x0000000f08004986 */ /* 0x0007e8000c10111a */
[----:B------:R3:W-:Y:S04]  /*12780*/  @P3 STG.E.U8 desc[UR26][R10.64], R129 ;  /* 0x000000810a003986 */ /* 0x0007e8000c10111a */
[----:B------:R3:W-:Y:S04]  /*12790*/  @P2 STG.E.U8 desc[UR26][R12.64], R17 ;  /* 0x000000110c002986 */ /* 0x0007e8000c10111a */
[----:B------:R3:W-:Y:S04]  /*127a0*/  @P0 STG.E.U8 desc[UR26][R2.64], R131 ;  /* 0x0000008302000986 */ /* 0x0007e8000c10111a */
[----:B------:R3:W-:Y:S01]  /*127b0*/  @P1 STG.E.U8 desc[UR26][R4.64], R19 ;  /* 0x0000001304001986 */ /* 0x0007e2000c10111a */
[----:B------:R-:W-:Y:S06]  /*127c0*/  BAR.SYNC.DEFER_BLOCKING 0x0 ;  /* 0x0000000000007b1d */ /* 0x000fec0000010000 */
[----:B------:R-:W-:Y:S05]  /*127d0*/  BRA.U UP0, `(.L_x_13) ;  /* 0x0000000100a07547 */ /* 0x000fea000b800000 */
[----:B------:R-:W0:Y:S01]  /*127e0*/  S2UR UR5, SR_CgaCtaId ;  /* 0x00000000000579c3 */ /* 0x000e220000008800 */
[----:B------:R-:W-:Y:S01]  /*127f0*/  NOP ;  /* 0x0000000000007918 */ /* 0x000fe20000000000 */
[----:B------:R-:W-:Y:S01]  /*12800*/  UMOV UR4, 0x50 ;  /* 0x0000005000047882 */ /* 0x000fe20000000000 */
[----:B------:R-:W-:Y:S02]  /*12810*/  IMAD.U32 R0, RZ, RZ, UR12 ;  /* 0x0000000cff007e24 */ /* 0x000fe4000f8e00ff */
[----:B---3--:R-:W-:Y:S02]  /*12820*/  IMAD.MOV.U32 R3, RZ, RZ, 0xf ;  /* 0x0000000fff037424 */ /* 0x008fe400078e00ff */
[----:B------:R-:W-:Y:S01]  /*12830*/  IMAD.MOV.U32 R7, RZ, RZ, 0x1 ;  /* 0x00000001ff077424 */ /* 0x000fe200078e00ff */
[----:B------:R-:W-:-:S04]  /*12840*/  LOP3.LUT R0, R0, 0xffff, RZ, 0xc0, !PT ;  /* 0x0000ffff00007812 */ /* 0x000fc800078ec0ff */
[----:B------:R-:W-:-:S05]  /*12850*/  SHF.R.U32.HI R0, RZ, 0x5, R0 ;  /* 0x00000005ff007819 */ /* 0x000fca0000011600 */
[----:B------:R-:W-:Y:S01]  /*12860*/  VIADD R2, R0, 0x10 ;  /* 0x0000001000027836 */ /* 0x000fe20000000000 */
[----:B------:R-:W-:Y:S01]  /*12870*/  SHF.L.U32 R0, R3, R0, RZ ;  /* 0x0000000003007219 */ /* 0x000fe200000006ff */
[----:B0-----:R-:W-:-:S03]  /*12880*/  ULEA UR6, UR5, UR4, 0x18 ;  /* 0x0000000405067291 */ /* 0x001fc6000f8ec0ff */
[----:B------:R-:W-:-:S04]  /*12890*/  SHF.L.U32 R3, R7, R2, RZ ;  /* 0x0000000207037219 */ /* 0x000fc800000006ff */
[----:B------:R-:W-:Y:S02]  /*128a0*/  LOP3.LUT R0, R3, R0, RZ, 0xfc, !PT ;  /* 0x0000000003007212 */ /* 0x000fe400078efcff */
[----:B------:R-:W0:Y:S02]  /*128b0*/  LDS R5, [UR6] ;  /* 0x00000006ff057984 */ /* 0x000e240008000800 */
[C---:B------:R-:W-:Y:S02]  /*128c0*/  LOP3.LUT R2, R0.reuse, 0xffff, RZ, 0xc0, !PT ;  /* 0x0000ffff00027812 */ /* 0x040fe400078ec0ff */
[----:B0-----:R-:W-:-:S04]  /*128d0*/  LOP3.LUT R3, R0, 0xffff, R5, 0x80, !PT ;  /* 0x0000ffff00037812 */ /* 0x001fc800078e8005 */
[----:B------:R-:W-:-:S13]  /*128e0*/  ISETP.NE.AND P0, PT, R3, R2, PT ;  /* 0x000000020300720c */ /* 0x000fda0003f05270 */
[----:B------:R-:W-:Y:S05]  /*128f0*/  @P0 BRA `(.L_x_14) ;  /* 0x0000000000500947 */ /* 0x000fea0003800000 */
[----:B------:R-:W-:Y:S02]  /*12900*/  SHF.R.U32.HI R5, RZ, 0x10, R5 ;  /* 0x00000010ff057819 */ /* 0x000fe40000011605 */
[----:B------:R-:W-:-:S04]  /*12910*/  SHF.R.U32.HI R2, RZ, 0x10, R0 ;  /* 0x00000010ff027819 */ /* 0x000fc80000011600 */
[----:B------:R-:W-:-:S04]  /*12920*/  LOP3.LUT R5, R5, R2, RZ, 0xc0, !PT ;  /* 0x0000000205057212 */ /* 0x000fc800078ec0ff */
[----:B------:R-:W-:-:S13]  /*12930*/  ISETP.NE.AND P0, PT, R5, R2, PT ;  /* 0x000000020500720c */ /* 0x000fda0003f05270 */
[----:B------:R-:W-:Y:S05]  /*12940*/  @P0 BRA `(.L_x_15) ;  /* 0x0000000000300947 */ /* 0x000fea0003800000 */
[----:B------:R-:W-:Y:S01]  /*12950*/  R2UR UR4, R0 ;  /* 0x00000000000472ca */ /* 0x000fe200000e0000 */
[----:B------:R-:W-:Y:S01]  /*12960*/  VOTEU.ANY UR5, UPT, PT ;  /* 0x0000000000057886 */ /* 0x000fe200038e0100 */
[----:B------:R-:W0:Y:S01]  /*12970*/  S2R R0, SR_LANEID ;  /* 0x0000000000007919 */ /* 0x000e220000000000 */
[----:B------:R-:W-:-:S10]  /*12980*/  UFLO.U32 UR5, UR5 ;  /* 0x00000005000572bd */ /* 0x000fd400080e0000 */
[----:B------:R-:W-:-:S06]  /*12990*/  ULOP3.LUT UR4, URZ, UR4, URZ, 0x33, !UPT ;  /* 0x00000004ff047292 */ /* 0x000fcc000f8e33ff */
[----:B------:R-:W-:-:S04]  /*129a0*/  IMAD.U32 R2, RZ, RZ, UR4 ;  /* 0x00000004ff027e24 */ /* 0x000fc8000f8e00ff */
[----:B------:R-:W1:Y:S02]  /*129b0*/  REDUX UR7, R2 ;  /* 0x00000000020773c4 */ /* 0x000e640000000000 */
[----:B------:R2:W-:Y:S01]  /*129c0*/  UTCATOMSWS.AND URZ, UR4 ;  /* 0x0000000400ff79e3 */ /* 0x0005e20008000000 */
[----:B0-----:R-:W-:Y:S01]  /*129d0*/  ISETP.EQ.U32.AND P0, PT, R0, UR5, PT ;  /* 0x0000000500007c0c */ /* 0x001fe2000bf02070 */
[----:B-1----:R-:W-:-:S12]  /*129e0*/  IMAD.U32 R0, RZ, RZ, UR7 ;  /* 0x00000007ff007e24 */ /* 0x002fd8000f8e00ff */
[----:B------:R2:W-:Y:S01]  /*129f0*/  @P0 ATOMS.AND RZ, [UR6], R0 ;  /* 0x00000000ffff098c */ /* 0x0005e2000a800006 */
[----:B------:R-:W-:Y:S05]  /*12a00*/  BRA `(.L_x_13) ;  /* 0x0000000000147947 */ /* 0x000fea0003800000 */
.L_x_15:
[----:B------:R-:W-:-:S07]  /*12a10*/  MOV R2, 0x12a30 ;  /* 0x00012a3000027802 */ /* 0x000fce0000000f00 */
[----:B------:R-:W-:Y:S05]  /*12a20*/  CALL.REL.NOINC `($__internal_0_$__cuda_sm10x_tcgen05_guardrail_trap_col_being_dealloced_not_returned_by_alloc) ;  /* 0x00000000002c7944 */ /* 0x000fea0003c00000 */
[----:B------:R-:W-:Y:S05]  /*12a30*/  BRA `(.L_x_13) ;  /* 0x0000000000087947 */ /* 0x000fea0003800000 */
.L_x_14:
[----:B------:R-:W-:-:S07]  /*12a40*/  MOV R2, 0x12a60 ;  /* 0x00012a6000027802 */ /* 0x000fce0000000f00 */
[----:B------:R-:W-:Y:S05]  /*12a50*/  CALL.REL.NOINC `($__internal_2_$__cuda_sm10x_tcgen05_guardrail_trap_unallocated_columns_being_dealloced) ;  /* 0x0000000000387944 */ /* 0x000fea0003c00000 */
.L_x_13:
[----:B------:R-:W-:Y:S01]  /*12a60*/  NOP ;  /* 0x0000000000007918 */ /* 0x000fe20000000000 */
[----:B--2---:R-:W-:Y:S05]  /*12a70*/  EXIT ;  /* 0x000000000000794d */ /* 0x004fea0003800000 */
.L_x_8:
[----:B------:R-:W0:Y:S02]  /*12a80*/  SYNCS.PHASECHK.TRANS64.TRYWAIT P2, [UR10], R126 ;  /* 0x0000007eff0075a7 */ /* 0x000e24000804110a */
[----:B0-----:R-:W-:Y:S05]  /*12a90*/  @!P2 BRA `(.L_x_8) ;  /* 0xfffffffc00f8a947 */ /* 0x001fea000383ffff */
[----:B------:R-:W-:Y:S05]  /*12aa0*/  BRA `(.L_x_16) ;  /* 0xffffff7400607947 */ /* 0x000fea000383ffff */
.L_x_12:
[----:B------:R-:W0:Y:S02]  /*12ab0*/  SYNCS.PHASECHK.TRANS64.TRYWAIT P0, [UR10], R2 ;  /* 0x00000002ff0075a7 */ /* 0x000e24000800110a */
[----:B0-----:R-:W-:Y:S05]  /*12ac0*/  @!P0 BRA `(.L_x_12) ;  /* 0xfffffffc00f88947 */ /* 0x001fea000383ffff */
[----:B------:R-:W-:Y:S05]  /*12ad0*/  BRA `(.L_x_11) ;  /* 0xffffffb8000c7947 */ /* 0x000fea000383ffff */
        .weak           $__internal_0_$__cuda_sm10x_tcgen05_guardrail_trap_col_being_dealloced_not_returned_by_alloc
        .type           $__internal_0_$__cuda_sm10x_tcgen05_guardrail_trap_col_being_dealloced_not_returned_by_alloc,@function
        .size           $__internal_0_$__cuda_sm10x_tcgen05_guardrail_trap_col_being_dealloced_not_returned_by_alloc,($__internal_1_$__cuda_sm10x_tcgen05_guardrail_trap_phase_invalid_during_alloc - $__internal_0_$__cuda_sm10x_tcgen05_guardrail_trap_col_being_dealloced_not_returned_by_alloc)
$__internal_0_$__cuda_sm10x_tcgen05_guardrail_trap_col_being_dealloced_not_returned_by_alloc:
[----:B------:R-:W-:Y:S05]  /*12ae0*/  BPT.TRAP 0x1 ;  /* 0x000000040000795c */ /* 0x000fea0000300000 */
[----:B------:R-:W-:-:S04]  /*12af0*/  IMAD.MOV.U32 R3, RZ, RZ, 0x0 ;  /* 0x00000000ff037424 */ /* 0x000fc800078e00ff */
[----:B------:R-:W-:Y:S05]  /*12b00*/  RET.REL.NODEC R2 `(matmul_kernel) ;  /* 0xfffffed4023c7950 */ /* 0x000fea0003c3ffff */
        .weak           $__internal_1_$__cuda_sm10x_tcgen05_guardrail_trap_phase_invalid_during_alloc
        .type           $__internal_1_$__cuda_sm10x_tcgen05_guardrail_trap_phase_invalid_during_alloc,@function
        .size           $__internal_1_$__cuda_sm10x_tcgen05_guardrail_trap_phase_invalid_during_alloc,($__internal_2_$__cuda_sm10x_tcgen05_guardrail_trap_unallocated_columns_being_dealloced - $__internal_1_$__cuda_sm10x_tcgen05_guardrail_trap_phase_invalid_during_alloc)
$__internal_1_$__cuda_sm10x_tcgen05_guardrail_trap_phase_invalid_during_alloc:
[----:B------:R-:W-:Y:S05]  /*12b10*/  BPT.TRAP 0x1 ;  /* 0x000000040000795c */ /* 0x000fea0000300000 */
[----:B------:R-:W-:-:S04]  /*12b20*/  IMAD.MOV.U32 R3, RZ, RZ, 0x0 ;  /* 0x00000000ff037424 */ /* 0x000fc800078e00ff */
[----:B------:R-:W-:Y:S05]  /*12b30*/  RET.REL.NODEC R2 `(matmul_kernel) ;  /* 0xfffffed402307950 */ /* 0x000fea0003c3ffff */
        .weak           $__internal_2_$__cuda_sm10x_tcgen05_guardrail_trap_unallocated_columns_being_dealloced
        .type           $__internal_2_$__cuda_sm10x_tcgen05_guardrail_trap_unallocated_columns_being_dealloced,@function
        .size           $__internal_2_$__cuda_sm10x_tcgen05_guardrail_trap_unallocated_columns_being_dealloced,(.L_x_20 - $__internal_2_$__cuda_sm10x_tcgen05_guardrail_trap_unallocated_columns_being_dealloced)
$__internal_2_$__cuda_sm10x_tcgen05_guardrail_trap_unallocated_columns_being_dealloced:
[----:B------:R-:W-:Y:S05]  /*12b40*/  BPT.TRAP 0x1 ;  /* 0x000000040000795c */ /* 0x000fea0000300000 */
[----:B------:R-:W-:-:S04]  /*12b50*/  IMAD.MOV.U32 R3, RZ, RZ, 0x0 ;  /* 0x00000000ff037424 */ /* 0x000fc800078e00ff */
[----:B------:R-:W-:Y:S05]  /*12b60*/  RET.REL.NODEC R2 `(matmul_kernel) ;  /* 0xfffffed402247950 */ /* 0x000fea0003c3ffff */
.L_x_17:
[----:B------:R-:W-:-:S00]  /*12b70*/  BRA `(.L_x_17) ;  /* 0xfffffffc00fc7947 */ /* 0x000fc0000383ffff */
[----:B------:R-:W-:-:S00]  /*12b80*/  NOP ;  /* 0x0000000000007918 */ /* 0x000fc00000000000 */
[----:B------:R-:W-:-:S00]  /*12b90*/  NOP ;  /* 0x0000000000007918 */ /* 0x000fc00000000000 */
[----:B------:R-:W-:-:S00]  /*12ba0*/  NOP ;  /* 0x0000000000007918 */ /* 0x000fc00000000000 */
[----:B------:R-:W-:-:S00]  /*12bb0*/  NOP ;  /* 0x0000000000007918 */ /* 0x000fc00000000000 */
[----:B------:R-:W-:-:S00]  /*12bc0*/  NOP ;  /* 0x0000000000007918 */ /* 0x000fc00000000000 */
[----:B------:R-:W-:-:S00]  /*12bd0*/  NOP ;  /* 0x0000000000007918 */ /* 0x000fc00000000000 */
[----:B------:R-:W-:-:S00]  /*12be0*/  NOP ;  /* 0x0000000000007918 */ /* 0x000fc00000000000 */
[----:B------:R-:W-:-:S00]  /*12bf0*/  NOP ;  /* 0x0000000000007918 */ /* 0x000fc00000000000 */
.L_x_20:


//--------------------- .nv.shared.matmul_kernel  --------------------------
	.section	.nv.shared.matmul_kernel,"aw",@nobits
	.sectionflags	@""
	.align	16
	.zero		1024


//--------------------- .nv.shared.reserved.0     --------------------------
	.section	.nv.shared.reserved.0,"aw",@nobits
	.align	8
	.weak		__nv_reservedSMEM_offset_0_alias
	.size		__nv_reservedSMEM_offset_0_alias, 0, 64
	.other		__nv_reservedSMEM_offset_0_alias,@"STO_CUDA_RESERVED_SHARED STV_DEFAULT"
__nv_reservedSMEM_offset_0_alias:
	.zero		0
.nv.shared.reserved.0:
	.zero		64
	.weak		__nv_reservedSMEM_allocation_phase
	.type		__nv_reservedSMEM_allocation_phase,@object
	.size		__nv_reservedSMEM_allocation_phase,(.L_0 - __nv_reservedSMEM_allocation_phase)
__nv_reservedSMEM_allocation_phase:
	.zero		1
.L_0:
	.zero		7
	.weak		__nv_reservedSMEM_devtool_atexit_pc
	.type		__nv_reservedSMEM_devtool_atexit_pc,@object
	.size		__nv_reservedSMEM_devtool_atexit_pc,(__nv_reservedSMEM_allocation_mask - __nv_reservedSMEM_devtool_atexit_pc)
__nv_reservedSMEM_devtool_atexit_pc:
	.zero		8
	.weak		__nv_reservedSMEM_allocation_mask
	.type		__nv_reservedSMEM_allocation_mask,@object
	.size		__nv_reservedSMEM_allocation_mask,(.L_2 - __nv_reservedSMEM_allocation_mask)
__nv_reservedSMEM_allocation_mask:
	.zero		4
.L_2:


//--------------------- .nv.constant0.matmul_kernel --------------------------
	.section	.nv.constant0.matmul_kernel,"a",@progbits
	.sectionflags	@""
	.align	4
.nv.constant0.matmul_kernel:
	.zero		976


//--------------------- SYMBOLS --------------------------

	.type		.nv.reservedSmem.offset0,@object
	.size		.nv.reservedSmem.offset0,0x4
	.type		.nv.reservedSmem.cap,@object
	.size		.nv.reservedSmem.cap,0x4
